//
// Generated by NVIDIA NVVM Compiler
//
// Compiler Build ID: CL-36424714
// Cuda compilation tools, release 13.0, V13.0.88
// Based on NVVM 20.0.0
//

.version 9.0
.target sm_100
.address_size 64

	// .globl	_Z24compute_correlated_noisePK6float2PKfS1_S3_PS_Pffflii
.global .align 4 .b8 precalc_xorwow_matrix[102400];
.global .align 4 .b8 precalc_xorwow_offset_matrix[102400];
.global .align 4 .b8 mrg32k3aM1[2304];
.global .align 4 .b8 mrg32k3aM2[2304];
.global .align 4 .b8 mrg32k3aM1SubSeq[2016];
.global .align 4 .b8 mrg32k3aM2SubSeq[2016];
.global .align 4 .b8 mrg32k3aM1Seq[2304];
.global .align 4 .b8 mrg32k3aM2Seq[2304];
.const .align 8 .b8 __cr_lgamma_table[72];
.const .align 4 .b8 c_OCSN_HALF_INV_VARS[40];
.const .align 4 .b8 c_OCSN_MEANS[40];
.const .align 4 .b8 c_OCSN_LOG_WEIGHT_NORM[40];
.const .align 4 .b8 c_prior[132];
// _ZZ21pf_kernel_with_paramsPKfPK6float2S3_S0_PfS0_S0_S0_S0_S0_S0_S0_S0_S0_S0_S0_PKiffiifffffffE7s_valid has been demoted
// _ZZ21pf_kernel_with_paramsPKfPK6float2S3_S0_PfS0_S0_S0_S0_S0_S0_S0_S0_S0_S0_S0_PKiffiifffffffE5s_rho has been demoted
// _ZZ21pf_kernel_with_paramsPKfPK6float2S3_S0_PfS0_S0_S0_S0_S0_S0_S0_S0_S0_S0_S0_PKiffiifffffffE9s_sigma_z has been demoted
// _ZZ21pf_kernel_with_paramsPKfPK6float2S3_S0_PfS0_S0_S0_S0_S0_S0_S0_S0_S0_S0_S0_PKiffiifffffffE9s_mu_base has been demoted
// _ZZ21pf_kernel_with_paramsPKfPK6float2S3_S0_PfS0_S0_S0_S0_S0_S0_S0_S0_S0_S0_S0_PKiffiifffffffE10s_mu_scale has been demoted
// _ZZ21pf_kernel_with_paramsPKfPK6float2S3_S0_PfS0_S0_S0_S0_S0_S0_S0_S0_S0_S0_S0_PKiffiifffffffE9s_mu_rate has been demoted
// _ZZ21pf_kernel_with_paramsPKfPK6float2S3_S0_PfS0_S0_S0_S0_S0_S0_S0_S0_S0_S0_S0_PKiffiifffffffE12s_sigma_base has been demoted
// _ZZ21pf_kernel_with_paramsPKfPK6float2S3_S0_PfS0_S0_S0_S0_S0_S0_S0_S0_S0_S0_S0_PKiffiifffffffE13s_sigma_scale has been demoted
// _ZZ21pf_kernel_with_paramsPKfPK6float2S3_S0_PfS0_S0_S0_S0_S0_S0_S0_S0_S0_S0_S0_PKiffiifffffffE12s_sigma_rate has been demoted
// _ZZ21pf_kernel_with_paramsPKfPK6float2S3_S0_PfS0_S0_S0_S0_S0_S0_S0_S0_S0_S0_S0_PKiffiifffffffE12s_theta_base has been demoted
// _ZZ21pf_kernel_with_paramsPKfPK6float2S3_S0_PfS0_S0_S0_S0_S0_S0_S0_S0_S0_S0_S0_PKiffiifffffffE13s_theta_scale has been demoted
// _ZZ21pf_kernel_with_paramsPKfPK6float2S3_S0_PfS0_S0_S0_S0_S0_S0_S0_S0_S0_S0_S0_PKiffiifffffffE12s_theta_rate has been demoted
// _ZZ21pf_kernel_with_paramsPKfPK6float2S3_S0_PfS0_S0_S0_S0_S0_S0_S0_S0_S0_S0_S0_PKiffiifffffffE12cub_scan_tmp has been demoted
// _ZZ21pf_kernel_with_paramsPKfPK6float2S3_S0_PfS0_S0_S0_S0_S0_S0_S0_S0_S0_S0_S0_PKiffiifffffffE3s_z has been demoted
// _ZZ21pf_kernel_with_paramsPKfPK6float2S3_S0_PfS0_S0_S0_S0_S0_S0_S0_S0_S0_S0_S0_PKiffiifffffffE3s_h has been demoted
// _ZZ21pf_kernel_with_paramsPKfPK6float2S3_S0_PfS0_S0_S0_S0_S0_S0_S0_S0_S0_S0_S0_PKiffiifffffffE7s_z_tmp has been demoted
// _ZZ21pf_kernel_with_paramsPKfPK6float2S3_S0_PfS0_S0_S0_S0_S0_S0_S0_S0_S0_S0_S0_PKiffiifffffffE7s_h_tmp has been demoted
// _ZZ21pf_kernel_with_paramsPKfPK6float2S3_S0_PfS0_S0_S0_S0_S0_S0_S0_S0_S0_S0_S0_PKiffiifffffffE5s_cdf has been demoted
// _ZZ21pf_kernel_with_paramsPKfPK6float2S3_S0_PfS0_S0_S0_S0_S0_S0_S0_S0_S0_S0_S0_PKiffiifffffffE5s_red has been demoted
// _ZZ21pf_kernel_with_paramsPKfPK6float2S3_S0_PfS0_S0_S0_S0_S0_S0_S0_S0_S0_S0_S0_PKiffiifffffffE5s_anc has been demoted
// _ZZ21pf_kernel_with_paramsPKfPK6float2S3_S0_PfS0_S0_S0_S0_S0_S0_S0_S0_S0_S0_S0_PKiffiifffffffE7s_bcast has been demoted
// _ZZ21pf_kernel_with_paramsPKfPK6float2S3_S0_PfS0_S0_S0_S0_S0_S0_S0_S0_S0_S0_S0_PKiffiifffffffE11s_bin_count has been demoted
// _ZZ21pf_kernel_with_paramsPKfPK6float2S3_S0_PfS0_S0_S0_S0_S0_S0_S0_S0_S0_S0_S0_PKiffiifffffffE12s_bin_offset has been demoted
.global .align 1 .b8 _ZN34_INTERNAL_4221a4b3_4_k_cu_b279d9004cuda3std3__45__cpo5beginE[1];
.global .align 1 .b8 _ZN34_INTERNAL_4221a4b3_4_k_cu_b279d9004cuda3std3__45__cpo3endE[1];
.global .align 1 .b8 _ZN34_INTERNAL_4221a4b3_4_k_cu_b279d9004cuda3std3__45__cpo6cbeginE[1];
.global .align 1 .b8 _ZN34_INTERNAL_4221a4b3_4_k_cu_b279d9004cuda3std3__45__cpo4cendE[1];
.global .align 1 .b8 _ZN34_INTERNAL_4221a4b3_4_k_cu_b279d9004cuda3std3__45__cpo6rbeginE[1];
.global .align 1 .b8 _ZN34_INTERNAL_4221a4b3_4_k_cu_b279d9004cuda3std3__45__cpo4rendE[1];
.global .align 1 .b8 _ZN34_INTERNAL_4221a4b3_4_k_cu_b279d9004cuda3std3__45__cpo7crbeginE[1];
.global .align 1 .b8 _ZN34_INTERNAL_4221a4b3_4_k_cu_b279d9004cuda3std3__45__cpo5crendE[1];
.global .align 1 .b8 _ZN34_INTERNAL_4221a4b3_4_k_cu_b279d9004cuda3std3__436_GLOBAL__N__4221a4b3_4_k_cu_b279d9006ignoreE[1];
.global .align 1 .b8 _ZN34_INTERNAL_4221a4b3_4_k_cu_b279d9004cuda3std3__419piecewise_constructE[1];
.global .align 1 .b8 _ZN34_INTERNAL_4221a4b3_4_k_cu_b279d9004cuda3std3__48in_placeE[1];
.global .align 1 .b8 _ZN34_INTERNAL_4221a4b3_4_k_cu_b279d9004cuda3std3__420unreachable_sentinelE[1];
.global .align 1 .b8 _ZN34_INTERNAL_4221a4b3_4_k_cu_b279d9004cuda3std3__47nulloptE[1];
.global .align 1 .b8 _ZN34_INTERNAL_4221a4b3_4_k_cu_b279d9004cuda3std3__48unexpectE[1];
.global .align 1 .b8 _ZN34_INTERNAL_4221a4b3_4_k_cu_b279d9004cuda3std6ranges3__45__cpo4swapE[1];
.global .align 1 .b8 _ZN34_INTERNAL_4221a4b3_4_k_cu_b279d9004cuda3std6ranges3__45__cpo9iter_moveE[1];
.global .align 1 .b8 _ZN34_INTERNAL_4221a4b3_4_k_cu_b279d9004cuda3std6ranges3__45__cpo5beginE[1];
.global .align 1 .b8 _ZN34_INTERNAL_4221a4b3_4_k_cu_b279d9004cuda3std6ranges3__45__cpo3endE[1];
.global .align 1 .b8 _ZN34_INTERNAL_4221a4b3_4_k_cu_b279d9004cuda3std6ranges3__45__cpo6cbeginE[1];
.global .align 1 .b8 _ZN34_INTERNAL_4221a4b3_4_k_cu_b279d9004cuda3std6ranges3__45__cpo4cendE[1];
.global .align 1 .b8 _ZN34_INTERNAL_4221a4b3_4_k_cu_b279d9004cuda3std6ranges3__45__cpo7advanceE[1];
.global .align 1 .b8 _ZN34_INTERNAL_4221a4b3_4_k_cu_b279d9004cuda3std6ranges3__45__cpo9iter_swapE[1];
.global .align 1 .b8 _ZN34_INTERNAL_4221a4b3_4_k_cu_b279d9004cuda3std6ranges3__45__cpo4nextE[1];
.global .align 1 .b8 _ZN34_INTERNAL_4221a4b3_4_k_cu_b279d9004cuda3std6ranges3__45__cpo4prevE[1];
.global .align 1 .b8 _ZN34_INTERNAL_4221a4b3_4_k_cu_b279d9004cuda3std6ranges3__45__cpo4dataE[1];
.global .align 1 .b8 _ZN34_INTERNAL_4221a4b3_4_k_cu_b279d9004cuda3std6ranges3__45__cpo5cdataE[1];
.global .align 1 .b8 _ZN34_INTERNAL_4221a4b3_4_k_cu_b279d9004cuda3std6ranges3__45__cpo4sizeE[1];
.global .align 1 .b8 _ZN34_INTERNAL_4221a4b3_4_k_cu_b279d9004cuda3std6ranges3__45__cpo5ssizeE[1];
.global .align 1 .b8 _ZN34_INTERNAL_4221a4b3_4_k_cu_b279d9004cuda3std6ranges3__45__cpo8distanceE[1];
.global .align 1 .b8 _ZN34_INTERNAL_4221a4b3_4_k_cu_b279d9006thrust24THRUST_300001_SM_1000_NS6system6detail10sequential3seqE[1];
.global .align 1 .b8 _ZN34_INTERNAL_4221a4b3_4_k_cu_b279d9006thrust24THRUST_300001_SM_1000_NS12placeholders2_1E[1];
.global .align 1 .b8 _ZN34_INTERNAL_4221a4b3_4_k_cu_b279d9006thrust24THRUST_300001_SM_1000_NS12placeholders2_2E[1];
.global .align 1 .b8 _ZN34_INTERNAL_4221a4b3_4_k_cu_b279d9006thrust24THRUST_300001_SM_1000_NS12placeholders2_3E[1];
.global .align 1 .b8 _ZN34_INTERNAL_4221a4b3_4_k_cu_b279d9006thrust24THRUST_300001_SM_1000_NS12placeholders2_4E[1];
.global .align 1 .b8 _ZN34_INTERNAL_4221a4b3_4_k_cu_b279d9006thrust24THRUST_300001_SM_1000_NS12placeholders2_5E[1];
.global .align 1 .b8 _ZN34_INTERNAL_4221a4b3_4_k_cu_b279d9006thrust24THRUST_300001_SM_1000_NS12placeholders2_6E[1];
.global .align 1 .b8 _ZN34_INTERNAL_4221a4b3_4_k_cu_b279d9006thrust24THRUST_300001_SM_1000_NS12placeholders2_7E[1];
.global .align 1 .b8 _ZN34_INTERNAL_4221a4b3_4_k_cu_b279d9006thrust24THRUST_300001_SM_1000_NS12placeholders2_8E[1];
.global .align 1 .b8 _ZN34_INTERNAL_4221a4b3_4_k_cu_b279d9006thrust24THRUST_300001_SM_1000_NS12placeholders2_9E[1];
.global .align 1 .b8 _ZN34_INTERNAL_4221a4b3_4_k_cu_b279d9006thrust24THRUST_300001_SM_1000_NS12placeholders3_10E[1];

.visible .entry _Z24compute_correlated_noisePK6float2PKfS1_S3_PS_Pffflii(
	.param .u64 .ptr .align 1 _Z24compute_correlated_noisePK6float2PKfS1_S3_PS_Pffflii_param_0,
	.param .u64 .ptr .align 1 _Z24compute_correlated_noisePK6float2PKfS1_S3_PS_Pffflii_param_1,
	.param .u64 .ptr .align 1 _Z24compute_correlated_noisePK6float2PKfS1_S3_PS_Pffflii_param_2,
	.param .u64 .ptr .align 1 _Z24compute_correlated_noisePK6float2PKfS1_S3_PS_Pffflii_param_3,
	.param .u64 .ptr .align 1 _Z24compute_correlated_noisePK6float2PKfS1_S3_PS_Pffflii_param_4,
	.param .u64 .ptr .align 1 _Z24compute_correlated_noisePK6float2PKfS1_S3_PS_Pffflii_param_5,
	.param .f32 _Z24compute_correlated_noisePK6float2PKfS1_S3_PS_Pffflii_param_6,
	.param .f32 _Z24compute_correlated_noisePK6float2PKfS1_S3_PS_Pffflii_param_7,
	.param .u64 _Z24compute_correlated_noisePK6float2PKfS1_S3_PS_Pffflii_param_8,
	.param .u32 _Z24compute_correlated_noisePK6float2PKfS1_S3_PS_Pffflii_param_9,
	.param .u32 _Z24compute_correlated_noisePK6float2PKfS1_S3_PS_Pffflii_param_10
)
{
	.reg .pred 	%p<2>;
	.reg .b32 	%r<4>;
	.reg .b32 	%f<11>;
	.reg .b64 	%rd<19>;

	ld.param.u64 	%rd2, [_Z24compute_correlated_noisePK6float2PKfS1_S3_PS_Pffflii_param_0];
	ld.param.u64 	%rd3, [_Z24compute_correlated_noisePK6float2PKfS1_S3_PS_Pffflii_param_2];
	ld.param.u64 	%rd4, [_Z24compute_correlated_noisePK6float2PKfS1_S3_PS_Pffflii_param_4];
	ld.param.f32 	%f1, [_Z24compute_correlated_noisePK6float2PKfS1_S3_PS_Pffflii_param_6];
	ld.param.f32 	%f2, [_Z24compute_correlated_noisePK6float2PKfS1_S3_PS_Pffflii_param_7];
	ld.param.u64 	%rd5, [_Z24compute_correlated_noisePK6float2PKfS1_S3_PS_Pffflii_param_8];
	ld.param.s32 	%rd6, [_Z24compute_correlated_noisePK6float2PKfS1_S3_PS_Pffflii_param_9];
	ld.param.s32 	%rd7, [_Z24compute_correlated_noisePK6float2PKfS1_S3_PS_Pffflii_param_10];
	mov.u32 	%r1, %ctaid.x;
	mov.u32 	%r2, %ntid.x;
	mul.wide.u32 	%rd8, %r1, %r2;
	mov.u32 	%r3, %tid.x;
	cvt.u64.u32 	%rd9, %r3;
	add.s64 	%rd1, %rd8, %rd9;
	mul.lo.s64 	%rd10, %rd5, %rd6;
	mul.lo.s64 	%rd11, %rd10, %rd7;
	setp.ge.s64 	%p1, %rd1, %rd11;
	@%p1 bra 	$L__BB0_2;
	cvta.to.global.u64 	%rd12, %rd2;
	cvta.to.global.u64 	%rd13, %rd3;
	cvta.to.global.u64 	%rd14, %rd4;
	shl.b64 	%rd15, %rd1, 3;
	add.s64 	%rd16, %rd12, %rd15;
	ld.global.nc.v2.f32 	{%f3, %f4}, [%rd16];
	add.s64 	%rd17, %rd13, %rd15;
	ld.global.nc.v2.f32 	{%f5, %f6}, [%rd17];
	mul.f32 	%f7, %f2, %f5;
	fma.rn.f32 	%f8, %f1, %f3, %f7;
	mul.f32 	%f9, %f2, %f6;
	fma.rn.f32 	%f10, %f1, %f4, %f9;
	add.s64 	%rd18, %rd14, %rd15;
	st.global.v2.f32 	[%rd18], {%f8, %f10};
$L__BB0_2:
	ret;

}
	// .globl	_Z26compute_correlated_uniformPKfS0_Pfffii
.visible .entry _Z26compute_correlated_uniformPKfS0_Pfffii(
	.param .u64 .ptr .align 1 _Z26compute_correlated_uniformPKfS0_Pfffii_param_0,
	.param .u64 .ptr .align 1 _Z26compute_correlated_uniformPKfS0_Pfffii_param_1,
	.param .u64 .ptr .align 1 _Z26compute_correlated_uniformPKfS0_Pfffii_param_2,
	.param .f32 _Z26compute_correlated_uniformPKfS0_Pfffii_param_3,
	.param .f32 _Z26compute_correlated_uniformPKfS0_Pfffii_param_4,
	.param .u32 _Z26compute_correlated_uniformPKfS0_Pfffii_param_5,
	.param .u32 _Z26compute_correlated_uniformPKfS0_Pfffii_param_6
)
{
	.reg .pred 	%p<2>;
	.reg .b32 	%r<8>;
	.reg .b32 	%f<9>;
	.reg .b64 	%rd<11>;

	ld.param.u64 	%rd1, [_Z26compute_correlated_uniformPKfS0_Pfffii_param_0];
	ld.param.u64 	%rd2, [_Z26compute_correlated_uniformPKfS0_Pfffii_param_1];
	ld.param.u64 	%rd3, [_Z26compute_correlated_uniformPKfS0_Pfffii_param_2];
	ld.param.f32 	%f1, [_Z26compute_correlated_uniformPKfS0_Pfffii_param_3];
	ld.param.f32 	%f2, [_Z26compute_correlated_uniformPKfS0_Pfffii_param_4];
	ld.param.u32 	%r2, [_Z26compute_correlated_uniformPKfS0_Pfffii_param_5];
	ld.param.u32 	%r3, [_Z26compute_correlated_uniformPKfS0_Pfffii_param_6];
	mov.u32 	%r4, %ctaid.x;
	mov.u32 	%r5, %ntid.x;
	mov.u32 	%r6, %tid.x;
	mad.lo.s32 	%r1, %r4, %r5, %r6;
	mul.lo.s32 	%r7, %r3, %r2;
	setp.ge.s32 	%p1, %r1, %r7;
	@%p1 bra 	$L__BB1_2;
	cvta.to.global.u64 	%rd4, %rd1;
	cvta.to.global.u64 	%rd5, %rd2;
	cvta.to.global.u64 	%rd6, %rd3;
	mul.wide.s32 	%rd7, %r1, 4;
	add.s64 	%rd8, %rd4, %rd7;
	ld.global.nc.f32 	%f3, [%rd8];
	add.s64 	%rd9, %rd5, %rd7;
	ld.global.nc.f32 	%f4, [%rd9];
	mul.f32 	%f5, %f2, %f4;
	fma.rn.f32 	%f6, %f1, %f3, %f5;
	cvt.rmi.f32.f32 	%f7, %f6;
	sub.f32 	%f8, %f6, %f7;
	add.s64 	%rd10, %rd6, %rd7;
	st.global.f32 	[%rd10], %f8;
$L__BB1_2:
	ret;

}
	// .globl	_Z21propose_params_kernelPKfS0_S0_S0_S0_S0_S0_S0_S0_S0_S0_PfS1_S1_S1_S1_S1_S1_S1_S1_S1_S1_S0_Pii
.visible .entry _Z21propose_params_kernelPKfS0_S0_S0_S0_S0_S0_S0_S0_S0_S0_PfS1_S1_S1_S1_S1_S1_S1_S1_S1_S1_S0_Pii(
	.param .u64 .ptr .align 1 _Z21propose_params_kernelPKfS0_S0_S0_S0_S0_S0_S0_S0_S0_S0_PfS1_S1_S1_S1_S1_S1_S1_S1_S1_S1_S0_Pii_param_0,
	.param .u64 .ptr .align 1 _Z21propose_params_kernelPKfS0_S0_S0_S0_S0_S0_S0_S0_S0_S0_PfS1_S1_S1_S1_S1_S1_S1_S1_S1_S1_S0_Pii_param_1,
	.param .u64 .ptr .align 1 _Z21propose_params_kernelPKfS0_S0_S0_S0_S0_S0_S0_S0_S0_S0_PfS1_S1_S1_S1_S1_S1_S1_S1_S1_S1_S0_Pii_param_2,
	.param .u64 .ptr .align 1 _Z21propose_params_kernelPKfS0_S0_S0_S0_S0_S0_S0_S0_S0_S0_PfS1_S1_S1_S1_S1_S1_S1_S1_S1_S1_S0_Pii_param_3,
	.param .u64 .ptr .align 1 _Z21propose_params_kernelPKfS0_S0_S0_S0_S0_S0_S0_S0_S0_S0_PfS1_S1_S1_S1_S1_S1_S1_S1_S1_S1_S0_Pii_param_4,
	.param .u64 .ptr .align 1 _Z21propose_params_kernelPKfS0_S0_S0_S0_S0_S0_S0_S0_S0_S0_PfS1_S1_S1_S1_S1_S1_S1_S1_S1_S1_S0_Pii_param_5,
	.param .u64 .ptr .align 1 _Z21propose_params_kernelPKfS0_S0_S0_S0_S0_S0_S0_S0_S0_S0_PfS1_S1_S1_S1_S1_S1_S1_S1_S1_S1_S0_Pii_param_6,
	.param .u64 .ptr .align 1 _Z21propose_params_kernelPKfS0_S0_S0_S0_S0_S0_S0_S0_S0_S0_PfS1_S1_S1_S1_S1_S1_S1_S1_S1_S1_S0_Pii_param_7,
	.param .u64 .ptr .align 1 _Z21propose_params_kernelPKfS0_S0_S0_S0_S0_S0_S0_S0_S0_S0_PfS1_S1_S1_S1_S1_S1_S1_S1_S1_S1_S0_Pii_param_8,
	.param .u64 .ptr .align 1 _Z21propose_params_kernelPKfS0_S0_S0_S0_S0_S0_S0_S0_S0_S0_PfS1_S1_S1_S1_S1_S1_S1_S1_S1_S1_S0_Pii_param_9,
	.param .u64 .ptr .align 1 _Z21propose_params_kernelPKfS0_S0_S0_S0_S0_S0_S0_S0_S0_S0_PfS1_S1_S1_S1_S1_S1_S1_S1_S1_S1_S0_Pii_param_10,
	.param .u64 .ptr .align 1 _Z21propose_params_kernelPKfS0_S0_S0_S0_S0_S0_S0_S0_S0_S0_PfS1_S1_S1_S1_S1_S1_S1_S1_S1_S1_S0_Pii_param_11,
	.param .u64 .ptr .align 1 _Z21propose_params_kernelPKfS0_S0_S0_S0_S0_S0_S0_S0_S0_S0_PfS1_S1_S1_S1_S1_S1_S1_S1_S1_S1_S0_Pii_param_12,
	.param .u64 .ptr .align 1 _Z21propose_params_kernelPKfS0_S0_S0_S0_S0_S0_S0_S0_S0_S0_PfS1_S1_S1_S1_S1_S1_S1_S1_S1_S1_S0_Pii_param_13,
	.param .u64 .ptr .align 1 _Z21propose_params_kernelPKfS0_S0_S0_S0_S0_S0_S0_S0_S0_S0_PfS1_S1_S1_S1_S1_S1_S1_S1_S1_S1_S0_Pii_param_14,
	.param .u64 .ptr .align 1 _Z21propose_params_kernelPKfS0_S0_S0_S0_S0_S0_S0_S0_S0_S0_PfS1_S1_S1_S1_S1_S1_S1_S1_S1_S1_S0_Pii_param_15,
	.param .u64 .ptr .align 1 _Z21propose_params_kernelPKfS0_S0_S0_S0_S0_S0_S0_S0_S0_S0_PfS1_S1_S1_S1_S1_S1_S1_S1_S1_S1_S0_Pii_param_16,
	.param .u64 .ptr .align 1 _Z21propose_params_kernelPKfS0_S0_S0_S0_S0_S0_S0_S0_S0_S0_PfS1_S1_S1_S1_S1_S1_S1_S1_S1_S1_S0_Pii_param_17,
	.param .u64 .ptr .align 1 _Z21propose_params_kernelPKfS0_S0_S0_S0_S0_S0_S0_S0_S0_S0_PfS1_S1_S1_S1_S1_S1_S1_S1_S1_S1_S0_Pii_param_18,
	.param .u64 .ptr .align 1 _Z21propose_params_kernelPKfS0_S0_S0_S0_S0_S0_S0_S0_S0_S0_PfS1_S1_S1_S1_S1_S1_S1_S1_S1_S1_S0_Pii_param_19,
	.param .u64 .ptr .align 1 _Z21propose_params_kernelPKfS0_S0_S0_S0_S0_S0_S0_S0_S0_S0_PfS1_S1_S1_S1_S1_S1_S1_S1_S1_S1_S0_Pii_param_20,
	.param .u64 .ptr .align 1 _Z21propose_params_kernelPKfS0_S0_S0_S0_S0_S0_S0_S0_S0_S0_PfS1_S1_S1_S1_S1_S1_S1_S1_S1_S1_S0_Pii_param_21,
	.param .u64 .ptr .align 1 _Z21propose_params_kernelPKfS0_S0_S0_S0_S0_S0_S0_S0_S0_S0_PfS1_S1_S1_S1_S1_S1_S1_S1_S1_S1_S0_Pii_param_22,
	.param .u64 .ptr .align 1 _Z21propose_params_kernelPKfS0_S0_S0_S0_S0_S0_S0_S0_S0_S0_PfS1_S1_S1_S1_S1_S1_S1_S1_S1_S1_S0_Pii_param_23,
	.param .u32 _Z21propose_params_kernelPKfS0_S0_S0_S0_S0_S0_S0_S0_S0_S0_PfS1_S1_S1_S1_S1_S1_S1_S1_S1_S1_S0_Pii_param_24
)
{
	.reg .pred 	%p<29>;
	.reg .b32 	%r<8>;
	.reg .b32 	%f<67>;
	.reg .b64 	%rd<86>;

	ld.param.u64 	%rd2, [_Z21propose_params_kernelPKfS0_S0_S0_S0_S0_S0_S0_S0_S0_S0_PfS1_S1_S1_S1_S1_S1_S1_S1_S1_S1_S0_Pii_param_1];
	ld.param.u64 	%rd4, [_Z21propose_params_kernelPKfS0_S0_S0_S0_S0_S0_S0_S0_S0_S0_PfS1_S1_S1_S1_S1_S1_S1_S1_S1_S1_S0_Pii_param_3];
	ld.param.u64 	%rd5, [_Z21propose_params_kernelPKfS0_S0_S0_S0_S0_S0_S0_S0_S0_S0_PfS1_S1_S1_S1_S1_S1_S1_S1_S1_S1_S0_Pii_param_4];
	ld.param.u64 	%rd6, [_Z21propose_params_kernelPKfS0_S0_S0_S0_S0_S0_S0_S0_S0_S0_PfS1_S1_S1_S1_S1_S1_S1_S1_S1_S1_S0_Pii_param_5];
	ld.param.u64 	%rd8, [_Z21propose_params_kernelPKfS0_S0_S0_S0_S0_S0_S0_S0_S0_S0_PfS1_S1_S1_S1_S1_S1_S1_S1_S1_S1_S0_Pii_param_7];
	ld.param.u64 	%rd9, [_Z21propose_params_kernelPKfS0_S0_S0_S0_S0_S0_S0_S0_S0_S0_PfS1_S1_S1_S1_S1_S1_S1_S1_S1_S1_S0_Pii_param_8];
	ld.param.u64 	%rd10, [_Z21propose_params_kernelPKfS0_S0_S0_S0_S0_S0_S0_S0_S0_S0_PfS1_S1_S1_S1_S1_S1_S1_S1_S1_S1_S0_Pii_param_9];
	ld.param.u64 	%rd11, [_Z21propose_params_kernelPKfS0_S0_S0_S0_S0_S0_S0_S0_S0_S0_PfS1_S1_S1_S1_S1_S1_S1_S1_S1_S1_S0_Pii_param_10];
	ld.param.u64 	%rd12, [_Z21propose_params_kernelPKfS0_S0_S0_S0_S0_S0_S0_S0_S0_S0_PfS1_S1_S1_S1_S1_S1_S1_S1_S1_S1_S0_Pii_param_11];
	ld.param.u64 	%rd13, [_Z21propose_params_kernelPKfS0_S0_S0_S0_S0_S0_S0_S0_S0_S0_PfS1_S1_S1_S1_S1_S1_S1_S1_S1_S1_S0_Pii_param_12];
	ld.param.u64 	%rd16, [_Z21propose_params_kernelPKfS0_S0_S0_S0_S0_S0_S0_S0_S0_S0_PfS1_S1_S1_S1_S1_S1_S1_S1_S1_S1_S0_Pii_param_15];
	ld.param.u64 	%rd17, [_Z21propose_params_kernelPKfS0_S0_S0_S0_S0_S0_S0_S0_S0_S0_PfS1_S1_S1_S1_S1_S1_S1_S1_S1_S1_S0_Pii_param_16];
	ld.param.u64 	%rd18, [_Z21propose_params_kernelPKfS0_S0_S0_S0_S0_S0_S0_S0_S0_S0_PfS1_S1_S1_S1_S1_S1_S1_S1_S1_S1_S0_Pii_param_17];
	ld.param.u32 	%r2, [_Z21propose_params_kernelPKfS0_S0_S0_S0_S0_S0_S0_S0_S0_S0_PfS1_S1_S1_S1_S1_S1_S1_S1_S1_S1_S0_Pii_param_24];
	mov.u32 	%r3, %ctaid.x;
	mov.u32 	%r4, %ntid.x;
	mov.u32 	%r5, %tid.x;
	mad.lo.s32 	%r1, %r3, %r4, %r5;
	setp.ge.s32 	%p1, %r1, %r2;
	@%p1 bra 	$L__BB2_2;
	ld.param.u64 	%rd85, [_Z21propose_params_kernelPKfS0_S0_S0_S0_S0_S0_S0_S0_S0_S0_PfS1_S1_S1_S1_S1_S1_S1_S1_S1_S1_S0_Pii_param_23];
	ld.param.u64 	%rd84, [_Z21propose_params_kernelPKfS0_S0_S0_S0_S0_S0_S0_S0_S0_S0_PfS1_S1_S1_S1_S1_S1_S1_S1_S1_S1_S0_Pii_param_22];
	ld.param.u64 	%rd83, [_Z21propose_params_kernelPKfS0_S0_S0_S0_S0_S0_S0_S0_S0_S0_PfS1_S1_S1_S1_S1_S1_S1_S1_S1_S1_S0_Pii_param_21];
	ld.param.u64 	%rd82, [_Z21propose_params_kernelPKfS0_S0_S0_S0_S0_S0_S0_S0_S0_S0_PfS1_S1_S1_S1_S1_S1_S1_S1_S1_S1_S0_Pii_param_20];
	ld.param.u64 	%rd81, [_Z21propose_params_kernelPKfS0_S0_S0_S0_S0_S0_S0_S0_S0_S0_PfS1_S1_S1_S1_S1_S1_S1_S1_S1_S1_S0_Pii_param_19];
	ld.param.u64 	%rd80, [_Z21propose_params_kernelPKfS0_S0_S0_S0_S0_S0_S0_S0_S0_S0_PfS1_S1_S1_S1_S1_S1_S1_S1_S1_S1_S0_Pii_param_18];
	ld.param.u64 	%rd79, [_Z21propose_params_kernelPKfS0_S0_S0_S0_S0_S0_S0_S0_S0_S0_PfS1_S1_S1_S1_S1_S1_S1_S1_S1_S1_S0_Pii_param_14];
	ld.param.u64 	%rd78, [_Z21propose_params_kernelPKfS0_S0_S0_S0_S0_S0_S0_S0_S0_S0_PfS1_S1_S1_S1_S1_S1_S1_S1_S1_S1_S0_Pii_param_13];
	ld.param.u64 	%rd77, [_Z21propose_params_kernelPKfS0_S0_S0_S0_S0_S0_S0_S0_S0_S0_PfS1_S1_S1_S1_S1_S1_S1_S1_S1_S1_S0_Pii_param_6];
	ld.param.u64 	%rd76, [_Z21propose_params_kernelPKfS0_S0_S0_S0_S0_S0_S0_S0_S0_S0_PfS1_S1_S1_S1_S1_S1_S1_S1_S1_S1_S0_Pii_param_2];
	ld.param.u64 	%rd75, [_Z21propose_params_kernelPKfS0_S0_S0_S0_S0_S0_S0_S0_S0_S0_PfS1_S1_S1_S1_S1_S1_S1_S1_S1_S1_S0_Pii_param_0];
	cvta.to.global.u64 	%rd25, %rd2;
	cvta.to.global.u64 	%rd26, %rd13;
	cvta.to.global.u64 	%rd27, %rd76;
	cvta.to.global.u64 	%rd28, %rd78;
	cvta.to.global.u64 	%rd29, %rd4;
	cvta.to.global.u64 	%rd30, %rd79;
	cvta.to.global.u64 	%rd31, %rd5;
	cvta.to.global.u64 	%rd32, %rd16;
	cvta.to.global.u64 	%rd33, %rd6;
	cvta.to.global.u64 	%rd34, %rd17;
	cvta.to.global.u64 	%rd35, %rd77;
	cvta.to.global.u64 	%rd36, %rd18;
	cvta.to.global.u64 	%rd37, %rd8;
	cvta.to.global.u64 	%rd38, %rd80;
	cvta.to.global.u64 	%rd39, %rd9;
	cvta.to.global.u64 	%rd40, %rd81;
	cvta.to.global.u64 	%rd41, %rd10;
	cvta.to.global.u64 	%rd42, %rd82;
	cvta.to.global.u64 	%rd43, %rd11;
	cvta.to.global.u64 	%rd44, %rd83;
	cvta.to.global.u64 	%rd45, %rd85;
	cvta.to.global.u64 	%rd46, %rd12;
	cvta.to.global.u64 	%rd47, %rd75;
	cvta.to.global.u64 	%rd48, %rd84;
	mul.lo.s32 	%r6, %r1, 7;
	mul.wide.s32 	%rd49, %r6, 4;
	add.s64 	%rd50, %rd48, %rd49;
	mul.wide.s32 	%rd51, %r1, 4;
	add.s64 	%rd52, %rd47, %rd51;
	ld.global.nc.f32 	%f1, [%rd52];
	ld.const.f32 	%f2, [c_prior+88];
	ld.global.nc.f32 	%f3, [%rd50];
	fma.rn.f32 	%f4, %f2, %f3, %f1;
	add.s64 	%rd53, %rd46, %rd51;
	st.global.f32 	[%rd53], %f4;
	ld.const.f32 	%f6, [c_prior];
	setp.geu.f32 	%p2, %f4, %f6;
	ld.const.f32 	%f8, [c_prior+4];
	setp.leu.f32 	%p3, %f4, %f8;
	add.s64 	%rd54, %rd25, %rd51;
	ld.global.nc.f32 	%f10, [%rd54];
	add.s64 	%rd55, %rd26, %rd51;
	st.global.f32 	[%rd55], %f10;
	add.s64 	%rd56, %rd27, %rd51;
	ld.global.nc.f32 	%f11, [%rd56];
	ld.const.f32 	%f12, [c_prior+96];
	ld.global.nc.f32 	%f13, [%rd50+4];
	fma.rn.f32 	%f14, %f12, %f13, %f11;
	add.s64 	%rd57, %rd28, %rd51;
	st.global.f32 	[%rd57], %f14;
	ld.const.f32 	%f16, [c_prior+16];
	setp.geu.f32 	%p4, %f14, %f16;
	ld.const.f32 	%f18, [c_prior+20];
	setp.leu.f32 	%p5, %f14, %f18;
	add.s64 	%rd58, %rd29, %rd51;
	ld.global.nc.f32 	%f20, [%rd58];
	ld.const.f32 	%f21, [c_prior+100];
	ld.global.nc.f32 	%f22, [%rd50+8];
	fma.rn.f32 	%f23, %f21, %f22, %f20;
	add.s64 	%rd59, %rd30, %rd51;
	st.global.f32 	[%rd59], %f23;
	ld.const.f32 	%f25, [c_prior+24];
	setp.geu.f32 	%p6, %f23, %f25;
	ld.const.f32 	%f27, [c_prior+28];
	setp.leu.f32 	%p7, %f23, %f27;
	add.s64 	%rd60, %rd31, %rd51;
	ld.global.nc.f32 	%f29, [%rd60];
	ld.const.f32 	%f30, [c_prior+104];
	ld.global.nc.f32 	%f31, [%rd50+12];
	fma.rn.f32 	%f32, %f30, %f31, %f29;
	add.s64 	%rd61, %rd32, %rd51;
	st.global.f32 	[%rd61], %f32;
	ld.const.f32 	%f34, [c_prior+32];
	setp.geu.f32 	%p8, %f32, %f34;
	ld.const.f32 	%f36, [c_prior+36];
	setp.leu.f32 	%p9, %f32, %f36;
	add.s64 	%rd62, %rd33, %rd51;
	ld.global.nc.f32 	%f38, [%rd62];
	ld.const.f32 	%f39, [c_prior+108];
	ld.global.nc.f32 	%f40, [%rd50+16];
	fma.rn.f32 	%f41, %f39, %f40, %f38;
	add.s64 	%rd63, %rd34, %rd51;
	st.global.f32 	[%rd63], %f41;
	ld.const.f32 	%f43, [c_prior+40];
	setp.geu.f32 	%p10, %f41, %f43;
	ld.const.f32 	%f45, [c_prior+44];
	setp.leu.f32 	%p11, %f41, %f45;
	add.s64 	%rd64, %rd35, %rd51;
	ld.global.nc.f32 	%f47, [%rd64];
	ld.const.f32 	%f48, [c_prior+112];
	ld.global.nc.f32 	%f49, [%rd50+20];
	fma.rn.f32 	%f50, %f48, %f49, %f47;
	add.s64 	%rd65, %rd36, %rd51;
	st.global.f32 	[%rd65], %f50;
	ld.const.f32 	%f52, [c_prior+48];
	setp.geu.f32 	%p12, %f50, %f52;
	ld.const.f32 	%f54, [c_prior+52];
	setp.leu.f32 	%p13, %f50, %f54;
	add.s64 	%rd66, %rd37, %rd51;
	ld.global.nc.f32 	%f56, [%rd66];
	ld.const.f32 	%f57, [c_prior+116];
	ld.global.nc.f32 	%f58, [%rd50+24];
	fma.rn.f32 	%f59, %f57, %f58, %f56;
	add.s64 	%rd67, %rd38, %rd51;
	st.global.f32 	[%rd67], %f59;
	ld.const.f32 	%f61, [c_prior+56];
	setp.geu.f32 	%p14, %f59, %f61;
	ld.const.f32 	%f62, [c_prior+60];
	setp.leu.f32 	%p15, %f59, %f62;
	and.pred  	%p16, %p14, %p12;
	and.pred  	%p17, %p16, %p15;
	and.pred  	%p18, %p17, %p13;
	and.pred  	%p19, %p18, %p10;
	and.pred  	%p20, %p19, %p11;
	and.pred  	%p21, %p20, %p8;
	and.pred  	%p22, %p21, %p9;
	and.pred  	%p23, %p22, %p6;
	and.pred  	%p24, %p23, %p7;
	and.pred  	%p25, %p24, %p4;
	and.pred  	%p26, %p25, %p5;
	and.pred  	%p27, %p26, %p2;
	and.pred  	%p28, %p27, %p3;
	selp.u32 	%r7, 1, 0, %p28;
	add.s64 	%rd68, %rd39, %rd51;
	ld.global.nc.f32 	%f64, [%rd68];
	add.s64 	%rd69, %rd40, %rd51;
	st.global.f32 	[%rd69], %f64;
	add.s64 	%rd70, %rd41, %rd51;
	ld.global.nc.f32 	%f65, [%rd70];
	add.s64 	%rd71, %rd42, %rd51;
	st.global.f32 	[%rd71], %f65;
	add.s64 	%rd72, %rd43, %rd51;
	ld.global.nc.f32 	%f66, [%rd72];
	add.s64 	%rd73, %rd44, %rd51;
	st.global.f32 	[%rd73], %f66;
	add.s64 	%rd74, %rd45, %rd51;
	st.global.u32 	[%rd74], %r7;
$L__BB2_2:
	ret;

}
	// .globl	_Z21pf_kernel_with_paramsPKfPK6float2S3_S0_PfS0_S0_S0_S0_S0_S0_S0_S0_S0_S0_S0_PKiffiifffffff
.visible .entry _Z21pf_kernel_with_paramsPKfPK6float2S3_S0_PfS0_S0_S0_S0_S0_S0_S0_S0_S0_S0_S0_PKiffiifffffff(
	.param .u64 .ptr .align 1 _Z21pf_kernel_with_paramsPKfPK6float2S3_S0_PfS0_S0_S0_S0_S0_S0_S0_S0_S0_S0_S0_PKiffiifffffff_param_0,
	.param .u64 .ptr .align 1 _Z21pf_kernel_with_paramsPKfPK6float2S3_S0_PfS0_S0_S0_S0_S0_S0_S0_S0_S0_S0_S0_PKiffiifffffff_param_1,
	.param .u64 .ptr .align 1 _Z21pf_kernel_with_paramsPKfPK6float2S3_S0_PfS0_S0_S0_S0_S0_S0_S0_S0_S0_S0_S0_PKiffiifffffff_param_2,
	.param .u64 .ptr .align 1 _Z21pf_kernel_with_paramsPKfPK6float2S3_S0_PfS0_S0_S0_S0_S0_S0_S0_S0_S0_S0_S0_PKiffiifffffff_param_3,
	.param .u64 .ptr .align 1 _Z21pf_kernel_with_paramsPKfPK6float2S3_S0_PfS0_S0_S0_S0_S0_S0_S0_S0_S0_S0_S0_PKiffiifffffff_param_4,
	.param .u64 .ptr .align 1 _Z21pf_kernel_with_paramsPKfPK6float2S3_S0_PfS0_S0_S0_S0_S0_S0_S0_S0_S0_S0_S0_PKiffiifffffff_param_5,
	.param .u64 .ptr .align 1 _Z21pf_kernel_with_paramsPKfPK6float2S3_S0_PfS0_S0_S0_S0_S0_S0_S0_S0_S0_S0_S0_PKiffiifffffff_param_6,
	.param .u64 .ptr .align 1 _Z21pf_kernel_with_paramsPKfPK6float2S3_S0_PfS0_S0_S0_S0_S0_S0_S0_S0_S0_S0_S0_PKiffiifffffff_param_7,
	.param .u64 .ptr .align 1 _Z21pf_kernel_with_paramsPKfPK6float2S3_S0_PfS0_S0_S0_S0_S0_S0_S0_S0_S0_S0_S0_PKiffiifffffff_param_8,
	.param .u64 .ptr .align 1 _Z21pf_kernel_with_paramsPKfPK6float2S3_S0_PfS0_S0_S0_S0_S0_S0_S0_S0_S0_S0_S0_PKiffiifffffff_param_9,
	.param .u64 .ptr .align 1 _Z21pf_kernel_with_paramsPKfPK6float2S3_S0_PfS0_S0_S0_S0_S0_S0_S0_S0_S0_S0_S0_PKiffiifffffff_param_10,
	.param .u64 .ptr .align 1 _Z21pf_kernel_with_paramsPKfPK6float2S3_S0_PfS0_S0_S0_S0_S0_S0_S0_S0_S0_S0_S0_PKiffiifffffff_param_11,
	.param .u64 .ptr .align 1 _Z21pf_kernel_with_paramsPKfPK6float2S3_S0_PfS0_S0_S0_S0_S0_S0_S0_S0_S0_S0_S0_PKiffiifffffff_param_12,
	.param .u64 .ptr .align 1 _Z21pf_kernel_with_paramsPKfPK6float2S3_S0_PfS0_S0_S0_S0_S0_S0_S0_S0_S0_S0_S0_PKiffiifffffff_param_13,
	.param .u64 .ptr .align 1 _Z21pf_kernel_with_paramsPKfPK6float2S3_S0_PfS0_S0_S0_S0_S0_S0_S0_S0_S0_S0_S0_PKiffiifffffff_param_14,
	.param .u64 .ptr .align 1 _Z21pf_kernel_with_paramsPKfPK6float2S3_S0_PfS0_S0_S0_S0_S0_S0_S0_S0_S0_S0_S0_PKiffiifffffff_param_15,
	.param .u64 .ptr .align 1 _Z21pf_kernel_with_paramsPKfPK6float2S3_S0_PfS0_S0_S0_S0_S0_S0_S0_S0_S0_S0_S0_PKiffiifffffff_param_16,
	.param .f32 _Z21pf_kernel_with_paramsPKfPK6float2S3_S0_PfS0_S0_S0_S0_S0_S0_S0_S0_S0_S0_S0_PKiffiifffffff_param_17,
	.param .f32 _Z21pf_kernel_with_paramsPKfPK6float2S3_S0_PfS0_S0_S0_S0_S0_S0_S0_S0_S0_S0_S0_PKiffiifffffff_param_18,
	.param .u32 _Z21pf_kernel_with_paramsPKfPK6float2S3_S0_PfS0_S0_S0_S0_S0_S0_S0_S0_S0_S0_S0_PKiffiifffffff_param_19,
	.param .u32 _Z21pf_kernel_with_paramsPKfPK6float2S3_S0_PfS0_S0_S0_S0_S0_S0_S0_S0_S0_S0_S0_PKiffiifffffff_param_20,
	.param .f32 _Z21pf_kernel_with_paramsPKfPK6float2S3_S0_PfS0_S0_S0_S0_S0_S0_S0_S0_S0_S0_S0_PKiffiifffffff_param_21,
	.param .f32 _Z21pf_kernel_with_paramsPKfPK6float2S3_S0_PfS0_S0_S0_S0_S0_S0_S0_S0_S0_S0_S0_PKiffiifffffff_param_22,
	.param .f32 _Z21pf_kernel_with_paramsPKfPK6float2S3_S0_PfS0_S0_S0_S0_S0_S0_S0_S0_S0_S0_S0_PKiffiifffffff_param_23,
	.param .f32 _Z21pf_kernel_with_paramsPKfPK6float2S3_S0_PfS0_S0_S0_S0_S0_S0_S0_S0_S0_S0_S0_PKiffiifffffff_param_24,
	.param .f32 _Z21pf_kernel_with_paramsPKfPK6float2S3_S0_PfS0_S0_S0_S0_S0_S0_S0_S0_S0_S0_S0_PKiffiifffffff_param_25,
	.param .f32 _Z21pf_kernel_with_paramsPKfPK6float2S3_S0_PfS0_S0_S0_S0_S0_S0_S0_S0_S0_S0_S0_PKiffiifffffff_param_26,
	.param .f32 _Z21pf_kernel_with_paramsPKfPK6float2S3_S0_PfS0_S0_S0_S0_S0_S0_S0_S0_S0_S0_S0_PKiffiifffffff_param_27
)
{
	.reg .pred 	%p<68>;
	.reg .b32 	%r<287>;
	.reg .b32 	%f<435>;
	.reg .b64 	%rd<78>;
	// demoted variable
	.shared .align 4 .u32 _ZZ21pf_kernel_with_paramsPKfPK6float2S3_S0_PfS0_S0_S0_S0_S0_S0_S0_S0_S0_S0_S0_PKiffiifffffffE7s_valid;
	// demoted variable
	.shared .align 4 .f32 _ZZ21pf_kernel_with_paramsPKfPK6float2S3_S0_PfS0_S0_S0_S0_S0_S0_S0_S0_S0_S0_S0_PKiffiifffffffE5s_rho;
	// demoted variable
	.shared .align 4 .f32 _ZZ21pf_kernel_with_paramsPKfPK6float2S3_S0_PfS0_S0_S0_S0_S0_S0_S0_S0_S0_S0_S0_PKiffiifffffffE9s_sigma_z;
	// demoted variable
	.shared .align 4 .f32 _ZZ21pf_kernel_with_paramsPKfPK6float2S3_S0_PfS0_S0_S0_S0_S0_S0_S0_S0_S0_S0_S0_PKiffiifffffffE9s_mu_base;
	// demoted variable
	.shared .align 4 .f32 _ZZ21pf_kernel_with_paramsPKfPK6float2S3_S0_PfS0_S0_S0_S0_S0_S0_S0_S0_S0_S0_S0_PKiffiifffffffE10s_mu_scale;
	// demoted variable
	.shared .align 4 .f32 _ZZ21pf_kernel_with_paramsPKfPK6float2S3_S0_PfS0_S0_S0_S0_S0_S0_S0_S0_S0_S0_S0_PKiffiifffffffE9s_mu_rate;
	// demoted variable
	.shared .align 4 .f32 _ZZ21pf_kernel_with_paramsPKfPK6float2S3_S0_PfS0_S0_S0_S0_S0_S0_S0_S0_S0_S0_S0_PKiffiifffffffE12s_sigma_base;
	// demoted variable
	.shared .align 4 .f32 _ZZ21pf_kernel_with_paramsPKfPK6float2S3_S0_PfS0_S0_S0_S0_S0_S0_S0_S0_S0_S0_S0_PKiffiifffffffE13s_sigma_scale;
	// demoted variable
	.shared .align 4 .f32 _ZZ21pf_kernel_with_paramsPKfPK6float2S3_S0_PfS0_S0_S0_S0_S0_S0_S0_S0_S0_S0_S0_PKiffiifffffffE12s_sigma_rate;
	// demoted variable
	.shared .align 4 .f32 _ZZ21pf_kernel_with_paramsPKfPK6float2S3_S0_PfS0_S0_S0_S0_S0_S0_S0_S0_S0_S0_S0_PKiffiifffffffE12s_theta_base;
	// demoted variable
	.shared .align 4 .f32 _ZZ21pf_kernel_with_paramsPKfPK6float2S3_S0_PfS0_S0_S0_S0_S0_S0_S0_S0_S0_S0_S0_PKiffiifffffffE13s_theta_scale;
	// demoted variable
	.shared .align 4 .f32 _ZZ21pf_kernel_with_paramsPKfPK6float2S3_S0_PfS0_S0_S0_S0_S0_S0_S0_S0_S0_S0_S0_PKiffiifffffffE12s_theta_rate;
	// demoted variable
	.shared .align 16 .b8 _ZZ21pf_kernel_with_paramsPKfPK6float2S3_S0_PfS0_S0_S0_S0_S0_S0_S0_S0_S0_S0_S0_PKiffiifffffffE12cub_scan_tmp[1184];
	// demoted variable
	.shared .align 4 .b8 _ZZ21pf_kernel_with_paramsPKfPK6float2S3_S0_PfS0_S0_S0_S0_S0_S0_S0_S0_S0_S0_S0_PKiffiifffffffE3s_z[1024];
	// demoted variable
	.shared .align 4 .b8 _ZZ21pf_kernel_with_paramsPKfPK6float2S3_S0_PfS0_S0_S0_S0_S0_S0_S0_S0_S0_S0_S0_PKiffiifffffffE3s_h[1024];
	// demoted variable
	.shared .align 4 .b8 _ZZ21pf_kernel_with_paramsPKfPK6float2S3_S0_PfS0_S0_S0_S0_S0_S0_S0_S0_S0_S0_S0_PKiffiifffffffE7s_z_tmp[1024];
	// demoted variable
	.shared .align 4 .b8 _ZZ21pf_kernel_with_paramsPKfPK6float2S3_S0_PfS0_S0_S0_S0_S0_S0_S0_S0_S0_S0_S0_PKiffiifffffffE7s_h_tmp[1024];
	// demoted variable
	.shared .align 4 .b8 _ZZ21pf_kernel_with_paramsPKfPK6float2S3_S0_PfS0_S0_S0_S0_S0_S0_S0_S0_S0_S0_S0_PKiffiifffffffE5s_cdf[1024];
	// demoted variable
	.shared .align 4 .b8 _ZZ21pf_kernel_with_paramsPKfPK6float2S3_S0_PfS0_S0_S0_S0_S0_S0_S0_S0_S0_S0_S0_PKiffiifffffffE5s_red[128];
	// demoted variable
	.shared .align 4 .b8 _ZZ21pf_kernel_with_paramsPKfPK6float2S3_S0_PfS0_S0_S0_S0_S0_S0_S0_S0_S0_S0_S0_PKiffiifffffffE5s_anc[1024];
	// demoted variable
	.shared .align 4 .f32 _ZZ21pf_kernel_with_paramsPKfPK6float2S3_S0_PfS0_S0_S0_S0_S0_S0_S0_S0_S0_S0_S0_PKiffiifffffffE7s_bcast;
	// demoted variable
	.shared .align 4 .b8 _ZZ21pf_kernel_with_paramsPKfPK6float2S3_S0_PfS0_S0_S0_S0_S0_S0_S0_S0_S0_S0_S0_PKiffiifffffffE11s_bin_count[256];
	// demoted variable
	.shared .align 4 .b8 _ZZ21pf_kernel_with_paramsPKfPK6float2S3_S0_PfS0_S0_S0_S0_S0_S0_S0_S0_S0_S0_S0_PKiffiifffffffE12s_bin_offset[256];
	ld.param.u64 	%rd10, [_Z21pf_kernel_with_paramsPKfPK6float2S3_S0_PfS0_S0_S0_S0_S0_S0_S0_S0_S0_S0_S0_PKiffiifffffff_param_0];
	ld.param.u64 	%rd24, [_Z21pf_kernel_with_paramsPKfPK6float2S3_S0_PfS0_S0_S0_S0_S0_S0_S0_S0_S0_S0_S0_PKiffiifffffff_param_1];
	ld.param.u64 	%rd25, [_Z21pf_kernel_with_paramsPKfPK6float2S3_S0_PfS0_S0_S0_S0_S0_S0_S0_S0_S0_S0_S0_PKiffiifffffff_param_2];
	ld.param.u64 	%rd11, [_Z21pf_kernel_with_paramsPKfPK6float2S3_S0_PfS0_S0_S0_S0_S0_S0_S0_S0_S0_S0_S0_PKiffiifffffff_param_3];
	ld.param.u64 	%rd26, [_Z21pf_kernel_with_paramsPKfPK6float2S3_S0_PfS0_S0_S0_S0_S0_S0_S0_S0_S0_S0_S0_PKiffiifffffff_param_4];
	ld.param.u64 	%rd12, [_Z21pf_kernel_with_paramsPKfPK6float2S3_S0_PfS0_S0_S0_S0_S0_S0_S0_S0_S0_S0_S0_PKiffiifffffff_param_5];
	ld.param.u64 	%rd13, [_Z21pf_kernel_with_paramsPKfPK6float2S3_S0_PfS0_S0_S0_S0_S0_S0_S0_S0_S0_S0_S0_PKiffiifffffff_param_6];
	ld.param.u64 	%rd14, [_Z21pf_kernel_with_paramsPKfPK6float2S3_S0_PfS0_S0_S0_S0_S0_S0_S0_S0_S0_S0_S0_PKiffiifffffff_param_7];
	ld.param.u64 	%rd15, [_Z21pf_kernel_with_paramsPKfPK6float2S3_S0_PfS0_S0_S0_S0_S0_S0_S0_S0_S0_S0_S0_PKiffiifffffff_param_8];
	ld.param.u64 	%rd16, [_Z21pf_kernel_with_paramsPKfPK6float2S3_S0_PfS0_S0_S0_S0_S0_S0_S0_S0_S0_S0_S0_PKiffiifffffff_param_9];
	ld.param.u64 	%rd17, [_Z21pf_kernel_with_paramsPKfPK6float2S3_S0_PfS0_S0_S0_S0_S0_S0_S0_S0_S0_S0_S0_PKiffiifffffff_param_10];
	ld.param.u64 	%rd18, [_Z21pf_kernel_with_paramsPKfPK6float2S3_S0_PfS0_S0_S0_S0_S0_S0_S0_S0_S0_S0_S0_PKiffiifffffff_param_11];
	ld.param.u64 	%rd19, [_Z21pf_kernel_with_paramsPKfPK6float2S3_S0_PfS0_S0_S0_S0_S0_S0_S0_S0_S0_S0_S0_PKiffiifffffff_param_12];
	ld.param.u64 	%rd20, [_Z21pf_kernel_with_paramsPKfPK6float2S3_S0_PfS0_S0_S0_S0_S0_S0_S0_S0_S0_S0_S0_PKiffiifffffff_param_13];
	ld.param.u64 	%rd21, [_Z21pf_kernel_with_paramsPKfPK6float2S3_S0_PfS0_S0_S0_S0_S0_S0_S0_S0_S0_S0_S0_PKiffiifffffff_param_14];
	ld.param.u64 	%rd22, [_Z21pf_kernel_with_paramsPKfPK6float2S3_S0_PfS0_S0_S0_S0_S0_S0_S0_S0_S0_S0_S0_PKiffiifffffff_param_15];
	ld.param.u64 	%rd23, [_Z21pf_kernel_with_paramsPKfPK6float2S3_S0_PfS0_S0_S0_S0_S0_S0_S0_S0_S0_S0_S0_PKiffiifffffff_param_16];
	ld.param.f32 	%f101, [_Z21pf_kernel_with_paramsPKfPK6float2S3_S0_PfS0_S0_S0_S0_S0_S0_S0_S0_S0_S0_S0_PKiffiifffffff_param_17];
	ld.param.f32 	%f102, [_Z21pf_kernel_with_paramsPKfPK6float2S3_S0_PfS0_S0_S0_S0_S0_S0_S0_S0_S0_S0_S0_PKiffiifffffff_param_18];
	ld.param.u32 	%r22, [_Z21pf_kernel_with_paramsPKfPK6float2S3_S0_PfS0_S0_S0_S0_S0_S0_S0_S0_S0_S0_S0_PKiffiifffffff_param_19];
	ld.param.u32 	%r23, [_Z21pf_kernel_with_paramsPKfPK6float2S3_S0_PfS0_S0_S0_S0_S0_S0_S0_S0_S0_S0_S0_PKiffiifffffff_param_20];
	ld.param.f32 	%f103, [_Z21pf_kernel_with_paramsPKfPK6float2S3_S0_PfS0_S0_S0_S0_S0_S0_S0_S0_S0_S0_S0_PKiffiifffffff_param_21];
	ld.param.f32 	%f104, [_Z21pf_kernel_with_paramsPKfPK6float2S3_S0_PfS0_S0_S0_S0_S0_S0_S0_S0_S0_S0_S0_PKiffiifffffff_param_22];
	cvta.to.global.u64 	%rd1, %rd26;
	cvta.to.global.u64 	%rd2, %rd25;
	cvta.to.global.u64 	%rd3, %rd24;
	mov.u32 	%r1, %ctaid.x;
	mov.u32 	%r2, %tid.x;
	setp.ne.s32 	%p1, %r2, 0;
	@%p1 bra 	$L__BB3_2;
	cvta.to.global.u64 	%rd27, %rd23;
	mul.wide.u32 	%rd28, %r1, 4;
	add.s64 	%rd29, %rd27, %rd28;
	ld.global.nc.u32 	%r24, [%rd29];
	st.shared.u32 	[_ZZ21pf_kernel_with_paramsPKfPK6float2S3_S0_PfS0_S0_S0_S0_S0_S0_S0_S0_S0_S0_S0_PKiffiifffffffE7s_valid], %r24;
$L__BB3_2:
	bar.sync 	0;
	ld.shared.u32 	%r25, [_ZZ21pf_kernel_with_paramsPKfPK6float2S3_S0_PfS0_S0_S0_S0_S0_S0_S0_S0_S0_S0_S0_PKiffiifffffffE7s_valid];
	setp.ne.s32 	%p2, %r25, 0;
	@%p2 bra 	$L__BB3_5;
	setp.ne.s32 	%p67, %r2, 0;
	@%p67 bra 	$L__BB3_74;
	mul.wide.u32 	%rd76, %r1, 4;
	add.s64 	%rd77, %rd1, %rd76;
	mov.b32 	%r280, -8388608;
	st.global.u32 	[%rd77], %r280;
	bra.uni 	$L__BB3_74;
$L__BB3_5:
	setp.ne.s32 	%p3, %r2, 0;
	@%p3 bra 	$L__BB3_7;
	cvta.to.global.u64 	%rd30, %rd12;
	mul.wide.u32 	%rd31, %r1, 4;
	add.s64 	%rd32, %rd30, %rd31;
	ld.global.nc.f32 	%f106, [%rd32];
	st.shared.f32 	[_ZZ21pf_kernel_with_paramsPKfPK6float2S3_S0_PfS0_S0_S0_S0_S0_S0_S0_S0_S0_S0_S0_PKiffiifffffffE5s_rho], %f106;
	cvta.to.global.u64 	%rd33, %rd13;
	add.s64 	%rd34, %rd33, %rd31;
	ld.global.nc.f32 	%f107, [%rd34];
	st.shared.f32 	[_ZZ21pf_kernel_with_paramsPKfPK6float2S3_S0_PfS0_S0_S0_S0_S0_S0_S0_S0_S0_S0_S0_PKiffiifffffffE9s_sigma_z], %f107;
	cvta.to.global.u64 	%rd35, %rd14;
	add.s64 	%rd36, %rd35, %rd31;
	ld.global.nc.f32 	%f108, [%rd36];
	st.shared.f32 	[_ZZ21pf_kernel_with_paramsPKfPK6float2S3_S0_PfS0_S0_S0_S0_S0_S0_S0_S0_S0_S0_S0_PKiffiifffffffE9s_mu_base], %f108;
	cvta.to.global.u64 	%rd37, %rd15;
	add.s64 	%rd38, %rd37, %rd31;
	ld.global.nc.f32 	%f109, [%rd38];
	st.shared.f32 	[_ZZ21pf_kernel_with_paramsPKfPK6float2S3_S0_PfS0_S0_S0_S0_S0_S0_S0_S0_S0_S0_S0_PKiffiifffffffE10s_mu_scale], %f109;
	cvta.to.global.u64 	%rd39, %rd16;
	add.s64 	%rd40, %rd39, %rd31;
	ld.global.nc.f32 	%f110, [%rd40];
	st.shared.f32 	[_ZZ21pf_kernel_with_paramsPKfPK6float2S3_S0_PfS0_S0_S0_S0_S0_S0_S0_S0_S0_S0_S0_PKiffiifffffffE9s_mu_rate], %f110;
	cvta.to.global.u64 	%rd41, %rd17;
	add.s64 	%rd42, %rd41, %rd31;
	ld.global.nc.f32 	%f111, [%rd42];
	st.shared.f32 	[_ZZ21pf_kernel_with_paramsPKfPK6float2S3_S0_PfS0_S0_S0_S0_S0_S0_S0_S0_S0_S0_S0_PKiffiifffffffE12s_sigma_base], %f111;
	cvta.to.global.u64 	%rd43, %rd18;
	add.s64 	%rd44, %rd43, %rd31;
	ld.global.nc.f32 	%f112, [%rd44];
	st.shared.f32 	[_ZZ21pf_kernel_with_paramsPKfPK6float2S3_S0_PfS0_S0_S0_S0_S0_S0_S0_S0_S0_S0_S0_PKiffiifffffffE13s_sigma_scale], %f112;
	cvta.to.global.u64 	%rd45, %rd19;
	add.s64 	%rd46, %rd45, %rd31;
	ld.global.nc.f32 	%f113, [%rd46];
	st.shared.f32 	[_ZZ21pf_kernel_with_paramsPKfPK6float2S3_S0_PfS0_S0_S0_S0_S0_S0_S0_S0_S0_S0_S0_PKiffiifffffffE12s_sigma_rate], %f113;
	cvta.to.global.u64 	%rd47, %rd20;
	add.s64 	%rd48, %rd47, %rd31;
	ld.global.nc.f32 	%f114, [%rd48];
	st.shared.f32 	[_ZZ21pf_kernel_with_paramsPKfPK6float2S3_S0_PfS0_S0_S0_S0_S0_S0_S0_S0_S0_S0_S0_PKiffiifffffffE12s_theta_base], %f114;
	cvta.to.global.u64 	%rd49, %rd21;
	add.s64 	%rd50, %rd49, %rd31;
	ld.global.nc.f32 	%f115, [%rd50];
	st.shared.f32 	[_ZZ21pf_kernel_with_paramsPKfPK6float2S3_S0_PfS0_S0_S0_S0_S0_S0_S0_S0_S0_S0_S0_PKiffiifffffffE13s_theta_scale], %f115;
	cvta.to.global.u64 	%rd51, %rd22;
	add.s64 	%rd52, %rd51, %rd31;
	ld.global.nc.f32 	%f116, [%rd52];
	st.shared.f32 	[_ZZ21pf_kernel_with_paramsPKfPK6float2S3_S0_PfS0_S0_S0_S0_S0_S0_S0_S0_S0_S0_S0_PKiffiifffffffE12s_theta_rate], %f116;
$L__BB3_7:
	bar.sync 	0;
	add.s32 	%r26, %r22, 1;
	cvt.s64.s32 	%rd53, %r26;
	cvt.s64.s32 	%rd54, %r23;
	cvt.u64.u32 	%rd4, %r1;
	mul.lo.s64 	%rd55, %rd54, %rd4;
	mul.lo.s64 	%rd5, %rd55, %rd53;
	setp.ge.s32 	%p4, %r2, %r23;
	shl.b32 	%r27, %r2, 2;
	mov.u32 	%r28, _ZZ21pf_kernel_with_paramsPKfPK6float2S3_S0_PfS0_S0_S0_S0_S0_S0_S0_S0_S0_S0_S0_PKiffiifffffffE3s_z;
	add.s32 	%r3, %r28, %r27;
	@%p4 bra 	$L__BB3_9;
	ld.shared.f32 	%f117, [_ZZ21pf_kernel_with_paramsPKfPK6float2S3_S0_PfS0_S0_S0_S0_S0_S0_S0_S0_S0_S0_S0_PKiffiifffffffE5s_rho];
	mul.f32 	%f118, %f117, %f117;
	mov.f32 	%f119, 0f3F800000;
	sub.f32 	%f120, %f119, %f118;
	ld.shared.f32 	%f121, [_ZZ21pf_kernel_with_paramsPKfPK6float2S3_S0_PfS0_S0_S0_S0_S0_S0_S0_S0_S0_S0_S0_PKiffiifffffffE9s_sigma_z];
	cvt.u64.u32 	%rd56, %r2;
	add.s64 	%rd57, %rd5, %rd56;
	shl.b64 	%rd58, %rd57, 3;
	add.s64 	%rd59, %rd3, %rd58;
	ld.global.nc.v2.f32 	{%f122, %f123}, [%rd59];
	add.s64 	%rd60, %rd2, %rd58;
	ld.global.nc.v2.f32 	{%f124, %f125}, [%rd60];
	mul.f32 	%f126, %f102, %f124;
	fma.rn.f32 	%f127, %f101, %f122, %f126;
	mul.f32 	%f128, %f102, %f125;
	fma.rn.f32 	%f129, %f101, %f123, %f128;
	setp.lt.f32 	%p5, %f120, 0f358637BD;
	selp.f32 	%f130, 0f358637BD, %f120, %p5;
	sqrt.rn.f32 	%f131, %f130;
	div.rn.f32 	%f132, %f121, %f131;
	fma.rn.f32 	%f133, %f132, %f127, %f103;
	min.f32 	%f134, %f104, %f133;
	max.f32 	%f135, %f103, %f134;
	st.shared.f32 	[%r3], %f135;
	ld.shared.f32 	%f136, [_ZZ21pf_kernel_with_paramsPKfPK6float2S3_S0_PfS0_S0_S0_S0_S0_S0_S0_S0_S0_S0_S0_PKiffiifffffffE9s_mu_rate];
	neg.f32 	%f137, %f136;
	mul.f32 	%f138, %f135, %f137;
	mul.f32 	%f139, %f138, 0f3FB8AA3B;
	ex2.approx.f32 	%f140, %f139;
	sub.f32 	%f141, %f119, %f140;
	ld.shared.f32 	%f142, [_ZZ21pf_kernel_with_paramsPKfPK6float2S3_S0_PfS0_S0_S0_S0_S0_S0_S0_S0_S0_S0_S0_PKiffiifffffffE12s_sigma_rate];
	neg.f32 	%f143, %f142;
	mul.f32 	%f144, %f135, %f143;
	mul.f32 	%f145, %f144, 0f3FB8AA3B;
	ex2.approx.f32 	%f146, %f145;
	sub.f32 	%f147, %f119, %f146;
	ld.shared.f32 	%f148, [_ZZ21pf_kernel_with_paramsPKfPK6float2S3_S0_PfS0_S0_S0_S0_S0_S0_S0_S0_S0_S0_S0_PKiffiifffffffE12s_theta_rate];
	neg.f32 	%f149, %f148;
	mul.f32 	%f150, %f135, %f149;
	mul.f32 	%f151, %f150, 0f3FB8AA3B;
	ex2.approx.f32 	%f152, %f151;
	sub.f32 	%f153, %f119, %f152;
	ld.shared.f32 	%f154, [_ZZ21pf_kernel_with_paramsPKfPK6float2S3_S0_PfS0_S0_S0_S0_S0_S0_S0_S0_S0_S0_S0_PKiffiifffffffE9s_mu_base];
	ld.shared.f32 	%f155, [_ZZ21pf_kernel_with_paramsPKfPK6float2S3_S0_PfS0_S0_S0_S0_S0_S0_S0_S0_S0_S0_S0_PKiffiifffffffE10s_mu_scale];
	fma.rn.f32 	%f156, %f141, %f155, %f154;
	ld.shared.f32 	%f157, [_ZZ21pf_kernel_with_paramsPKfPK6float2S3_S0_PfS0_S0_S0_S0_S0_S0_S0_S0_S0_S0_S0_PKiffiifffffffE12s_sigma_base];
	ld.shared.f32 	%f158, [_ZZ21pf_kernel_with_paramsPKfPK6float2S3_S0_PfS0_S0_S0_S0_S0_S0_S0_S0_S0_S0_S0_PKiffiifffffffE13s_sigma_scale];
	fma.rn.f32 	%f159, %f147, %f158, %f157;
	ld.shared.f32 	%f160, [_ZZ21pf_kernel_with_paramsPKfPK6float2S3_S0_PfS0_S0_S0_S0_S0_S0_S0_S0_S0_S0_S0_PKiffiifffffffE12s_theta_base];
	ld.shared.f32 	%f161, [_ZZ21pf_kernel_with_paramsPKfPK6float2S3_S0_PfS0_S0_S0_S0_S0_S0_S0_S0_S0_S0_S0_PKiffiifffffffE13s_theta_scale];
	fma.rn.f32 	%f162, %f153, %f161, %f160;
	sub.f32 	%f163, %f119, %f162;
	mul.f32 	%f164, %f163, %f163;
	sub.f32 	%f165, %f119, %f164;
	setp.lt.f32 	%p6, %f165, 0f358637BD;
	selp.f32 	%f166, 0f358637BD, %f165, %p6;
	sqrt.rn.f32 	%f167, %f166;
	div.rn.f32 	%f168, %f159, %f167;
	fma.rn.f32 	%f417, %f129, %f168, %f156;
	bra.uni 	$L__BB3_10;
$L__BB3_9:
	st.shared.f32 	[%r3], %f103;
	ld.shared.f32 	%f417, [_ZZ21pf_kernel_with_paramsPKfPK6float2S3_S0_PfS0_S0_S0_S0_S0_S0_S0_S0_S0_S0_S0_PKiffiifffffffE9s_mu_base];
$L__BB3_10:
	mov.u32 	%r30, _ZZ21pf_kernel_with_paramsPKfPK6float2S3_S0_PfS0_S0_S0_S0_S0_S0_S0_S0_S0_S0_S0_PKiffiifffffffE3s_h;
	add.s32 	%r4, %r30, %r27;
	st.shared.f32 	[%r4], %f417;
	bar.sync 	0;
	setp.lt.s32 	%p7, %r22, 1;
	mov.f32 	%f433, 0f00000000;
	@%p7 bra 	$L__BB3_72;
	cvt.u64.u32 	%rd61, %r2;
	add.s64 	%rd6, %rd5, %rd61;
	shr.u32 	%r32, %r2, 3;
	mov.u32 	%r33, _ZZ21pf_kernel_with_paramsPKfPK6float2S3_S0_PfS0_S0_S0_S0_S0_S0_S0_S0_S0_S0_S0_PKiffiifffffffE5s_red;
	add.s32 	%r5, %r33, %r32;
	shl.b32 	%r34, %r2, 2;
	add.s32 	%r6, %r33, %r34;
	add.s32 	%r35, %r32, %r2;
	shl.b32 	%r36, %r35, 2;
	mov.u32 	%r37, _ZZ21pf_kernel_with_paramsPKfPK6float2S3_S0_PfS0_S0_S0_S0_S0_S0_S0_S0_S0_S0_S0_PKiffiifffffffE12cub_scan_tmp;
	add.s32 	%r38, %r37, %r36;
	add.s32 	%r7, %r38, 16;
	cvt.u64.u32 	%rd62, %r22;
	mul.lo.s64 	%rd7, %rd62, %rd4;
	cvt.rn.f32.u32 	%f4, %r23;
	add.s32 	%r8, %r23, -1;
	mov.u32 	%r39, _ZZ21pf_kernel_with_paramsPKfPK6float2S3_S0_PfS0_S0_S0_S0_S0_S0_S0_S0_S0_S0_S0_PKiffiifffffffE5s_anc;
	add.s32 	%r9, %r39, %r34;
	mov.u32 	%r40, _ZZ21pf_kernel_with_paramsPKfPK6float2S3_S0_PfS0_S0_S0_S0_S0_S0_S0_S0_S0_S0_S0_PKiffiifffffffE11s_bin_count;
	add.s32 	%r10, %r40, %r34;
	ld.const.f32 	%f5, [c_OCSN_MEANS];
	ld.const.f32 	%f6, [c_OCSN_LOG_WEIGHT_NORM];
	ld.const.f32 	%f7, [c_OCSN_HALF_INV_VARS];
	ld.const.f32 	%f8, [c_OCSN_MEANS+4];
	ld.const.f32 	%f9, [c_OCSN_LOG_WEIGHT_NORM+4];
	ld.const.f32 	%f10, [c_OCSN_HALF_INV_VARS+4];
	ld.const.f32 	%f11, [c_OCSN_MEANS+8];
	ld.const.f32 	%f12, [c_OCSN_LOG_WEIGHT_NORM+8];
	ld.const.f32 	%f13, [c_OCSN_HALF_INV_VARS+8];
	ld.const.f32 	%f14, [c_OCSN_MEANS+12];
	ld.const.f32 	%f15, [c_OCSN_LOG_WEIGHT_NORM+12];
	ld.const.f32 	%f16, [c_OCSN_HALF_INV_VARS+12];
	ld.const.f32 	%f17, [c_OCSN_MEANS+16];
	ld.const.f32 	%f18, [c_OCSN_LOG_WEIGHT_NORM+16];
	ld.const.f32 	%f19, [c_OCSN_HALF_INV_VARS+16];
	ld.const.f32 	%f20, [c_OCSN_MEANS+20];
	ld.const.f32 	%f21, [c_OCSN_LOG_WEIGHT_NORM+20];
	ld.const.f32 	%f22, [c_OCSN_HALF_INV_VARS+20];
	ld.const.f32 	%f23, [c_OCSN_MEANS+24];
	ld.const.f32 	%f24, [c_OCSN_LOG_WEIGHT_NORM+24];
	ld.const.f32 	%f25, [c_OCSN_HALF_INV_VARS+24];
	ld.const.f32 	%f26, [c_OCSN_MEANS+28];
	ld.const.f32 	%f27, [c_OCSN_LOG_WEIGHT_NORM+28];
	ld.const.f32 	%f28, [c_OCSN_HALF_INV_VARS+28];
	ld.const.f32 	%f29, [c_OCSN_MEANS+32];
	ld.const.f32 	%f30, [c_OCSN_LOG_WEIGHT_NORM+32];
	ld.const.f32 	%f31, [c_OCSN_HALF_INV_VARS+32];
	ld.const.f32 	%f32, [c_OCSN_MEANS+36];
	ld.const.f32 	%f33, [c_OCSN_LOG_WEIGHT_NORM+36];
	ld.const.f32 	%f34, [c_OCSN_HALF_INV_VARS+36];
	cvta.to.global.u64 	%rd8, %rd10;
	cvta.to.global.u64 	%rd9, %rd11;
	mov.f32 	%f433, 0f00000000;
	mov.b32 	%r281, 0;
$L__BB3_12:
	setp.ge.s32 	%p8, %r2, %r23;
	mov.f32 	%f429, 0fF149F2CA;
	@%p8 bra 	$L__BB3_34;
	add.s32 	%r41, %r281, 1;
	mul.wide.u32 	%rd63, %r41, %r23;
	add.s64 	%rd64, %rd6, %rd63;
	shl.b64 	%rd65, %rd64, 3;
	add.s64 	%rd66, %rd3, %rd65;
	ld.global.nc.v2.f32 	{%f173, %f174}, [%rd66];
	add.s64 	%rd67, %rd2, %rd65;
	ld.global.nc.v2.f32 	{%f175, %f176}, [%rd67];
	mul.f32 	%f177, %f102, %f175;
	fma.rn.f32 	%f178, %f101, %f173, %f177;
	mul.f32 	%f179, %f102, %f176;
	fma.rn.f32 	%f180, %f101, %f174, %f179;
	ld.shared.f32 	%f181, [_ZZ21pf_kernel_with_paramsPKfPK6float2S3_S0_PfS0_S0_S0_S0_S0_S0_S0_S0_S0_S0_S0_PKiffiifffffffE5s_rho];
	ld.shared.f32 	%f182, [%r3];
	sub.f32 	%f183, %f182, %f103;
	fma.rn.f32 	%f184, %f181, %f183, %f103;
	ld.shared.f32 	%f185, [_ZZ21pf_kernel_with_paramsPKfPK6float2S3_S0_PfS0_S0_S0_S0_S0_S0_S0_S0_S0_S0_S0_PKiffiifffffffE9s_sigma_z];
	fma.rn.f32 	%f186, %f178, %f185, %f184;
	min.f32 	%f187, %f104, %f186;
	max.f32 	%f188, %f103, %f187;
	ld.shared.f32 	%f189, [_ZZ21pf_kernel_with_paramsPKfPK6float2S3_S0_PfS0_S0_S0_S0_S0_S0_S0_S0_S0_S0_S0_PKiffiifffffffE9s_mu_rate];
	neg.f32 	%f190, %f189;
	mul.f32 	%f191, %f188, %f190;
	mul.f32 	%f192, %f191, 0f3FB8AA3B;
	ex2.approx.f32 	%f193, %f192;
	mov.f32 	%f194, 0f3F800000;
	sub.f32 	%f195, %f194, %f193;
	ld.shared.f32 	%f196, [_ZZ21pf_kernel_with_paramsPKfPK6float2S3_S0_PfS0_S0_S0_S0_S0_S0_S0_S0_S0_S0_S0_PKiffiifffffffE12s_sigma_rate];
	neg.f32 	%f197, %f196;
	mul.f32 	%f198, %f188, %f197;
	mul.f32 	%f199, %f198, 0f3FB8AA3B;
	ex2.approx.f32 	%f200, %f199;
	sub.f32 	%f201, %f194, %f200;
	ld.shared.f32 	%f202, [_ZZ21pf_kernel_with_paramsPKfPK6float2S3_S0_PfS0_S0_S0_S0_S0_S0_S0_S0_S0_S0_S0_PKiffiifffffffE12s_theta_rate];
	neg.f32 	%f203, %f202;
	mul.f32 	%f204, %f188, %f203;
	mul.f32 	%f205, %f204, 0f3FB8AA3B;
	ex2.approx.f32 	%f206, %f205;
	sub.f32 	%f207, %f194, %f206;
	ld.shared.f32 	%f208, [_ZZ21pf_kernel_with_paramsPKfPK6float2S3_S0_PfS0_S0_S0_S0_S0_S0_S0_S0_S0_S0_S0_PKiffiifffffffE9s_mu_base];
	ld.shared.f32 	%f209, [_ZZ21pf_kernel_with_paramsPKfPK6float2S3_S0_PfS0_S0_S0_S0_S0_S0_S0_S0_S0_S0_S0_PKiffiifffffffE10s_mu_scale];
	fma.rn.f32 	%f210, %f195, %f209, %f208;
	ld.shared.f32 	%f211, [_ZZ21pf_kernel_with_paramsPKfPK6float2S3_S0_PfS0_S0_S0_S0_S0_S0_S0_S0_S0_S0_S0_PKiffiifffffffE12s_sigma_base];
	ld.shared.f32 	%f212, [_ZZ21pf_kernel_with_paramsPKfPK6float2S3_S0_PfS0_S0_S0_S0_S0_S0_S0_S0_S0_S0_S0_PKiffiifffffffE13s_sigma_scale];
	fma.rn.f32 	%f213, %f201, %f212, %f211;
	ld.shared.f32 	%f214, [_ZZ21pf_kernel_with_paramsPKfPK6float2S3_S0_PfS0_S0_S0_S0_S0_S0_S0_S0_S0_S0_S0_PKiffiifffffffE12s_theta_base];
	ld.shared.f32 	%f215, [_ZZ21pf_kernel_with_paramsPKfPK6float2S3_S0_PfS0_S0_S0_S0_S0_S0_S0_S0_S0_S0_S0_PKiffiifffffffE13s_theta_scale];
	fma.rn.f32 	%f216, %f207, %f215, %f214;
	sub.f32 	%f217, %f194, %f216;
	ld.shared.f32 	%f218, [%r4];
	mul.f32 	%f219, %f218, %f217;
	fma.rn.f32 	%f220, %f210, %f216, %f219;
	fma.rn.f32 	%f221, %f180, %f213, %f220;
	st.shared.f32 	[%r3], %f188;
	st.shared.f32 	[%r4], %f221;
	mul.wide.u32 	%rd68, %r281, 4;
	add.s64 	%rd69, %rd8, %rd68;
	ld.global.nc.f32 	%f222, [%rd69];
	sub.f32 	%f223, %f222, %f221;
	sub.f32 	%f224, %f223, %f5;
	mul.f32 	%f225, %f224, %f224;
	mul.f32 	%f226, %f225, %f7;
	sub.f32 	%f227, %f6, %f226;
	max.f32 	%f228, %f227, 0fF149F2CA;
	sub.f32 	%f229, %f223, %f8;
	mul.f32 	%f230, %f229, %f229;
	mul.f32 	%f231, %f230, %f10;
	sub.f32 	%f36, %f9, %f231;
	max.f32 	%f232, %f228, %f36;
	sub.f32 	%f233, %f223, %f11;
	mul.f32 	%f234, %f233, %f233;
	mul.f32 	%f235, %f234, %f13;
	sub.f32 	%f37, %f12, %f235;
	max.f32 	%f236, %f232, %f37;
	sub.f32 	%f237, %f223, %f14;
	mul.f32 	%f238, %f237, %f237;
	mul.f32 	%f239, %f238, %f16;
	sub.f32 	%f38, %f15, %f239;
	max.f32 	%f240, %f236, %f38;
	sub.f32 	%f241, %f223, %f17;
	mul.f32 	%f242, %f241, %f241;
	mul.f32 	%f243, %f242, %f19;
	sub.f32 	%f39, %f18, %f243;
	max.f32 	%f244, %f240, %f39;
	sub.f32 	%f245, %f223, %f20;
	mul.f32 	%f246, %f245, %f245;
	mul.f32 	%f247, %f246, %f22;
	sub.f32 	%f40, %f21, %f247;
	max.f32 	%f248, %f244, %f40;
	sub.f32 	%f249, %f223, %f23;
	mul.f32 	%f250, %f249, %f249;
	mul.f32 	%f251, %f250, %f25;
	sub.f32 	%f41, %f24, %f251;
	max.f32 	%f252, %f248, %f41;
	sub.f32 	%f253, %f223, %f26;
	mul.f32 	%f254, %f253, %f253;
	mul.f32 	%f255, %f254, %f28;
	sub.f32 	%f42, %f27, %f255;
	max.f32 	%f256, %f252, %f42;
	sub.f32 	%f257, %f223, %f29;
	mul.f32 	%f258, %f257, %f257;
	mul.f32 	%f259, %f258, %f31;
	sub.f32 	%f43, %f30, %f259;
	max.f32 	%f260, %f256, %f43;
	sub.f32 	%f261, %f223, %f32;
	mul.f32 	%f262, %f261, %f261;
	mul.f32 	%f263, %f262, %f34;
	sub.f32 	%f44, %f33, %f263;
	max.f32 	%f45, %f260, %f44;
	sub.f32 	%f46, %f227, %f45;
	setp.leu.f32 	%p9, %f46, 0fC2AE0000;
	mov.f32 	%f419, 0f00000000;
	@%p9 bra 	$L__BB3_15;
	mul.f32 	%f264, %f46, 0f3FB8AA3B;
	ex2.approx.f32 	%f265, %f264;
	add.f32 	%f419, %f265, 0f00000000;
$L__BB3_15:
	sub.f32 	%f49, %f36, %f45;
	setp.leu.f32 	%p10, %f49, 0fC2AE0000;
	mov.f32 	%f420, 0f00000000;
	@%p10 bra 	$L__BB3_17;
	mul.f32 	%f267, %f49, 0f3FB8AA3B;
	ex2.approx.f32 	%f420, %f267;
$L__BB3_17:
	add.f32 	%f52, %f419, %f420;
	sub.f32 	%f53, %f37, %f45;
	setp.leu.f32 	%p11, %f53, 0fC2AE0000;
	mov.f32 	%f421, 0f00000000;
	@%p11 bra 	$L__BB3_19;
	mul.f32 	%f269, %f53, 0f3FB8AA3B;
	ex2.approx.f32 	%f421, %f269;
$L__BB3_19:
	add.f32 	%f56, %f52, %f421;
	sub.f32 	%f57, %f38, %f45;
	setp.leu.f32 	%p12, %f57, 0fC2AE0000;
	mov.f32 	%f422, 0f00000000;
	@%p12 bra 	$L__BB3_21;
	mul.f32 	%f271, %f57, 0f3FB8AA3B;
	ex2.approx.f32 	%f422, %f271;
$L__BB3_21:
	add.f32 	%f60, %f56, %f422;
	sub.f32 	%f61, %f39, %f45;
	setp.leu.f32 	%p13, %f61, 0fC2AE0000;
	mov.f32 	%f423, 0f00000000;
	@%p13 bra 	$L__BB3_23;
	mul.f32 	%f273, %f61, 0f3FB8AA3B;
	ex2.approx.f32 	%f423, %f273;
$L__BB3_23:
	add.f32 	%f64, %f60, %f423;
	sub.f32 	%f65, %f40, %f45;
	setp.leu.f32 	%p14, %f65, 0fC2AE0000;
	mov.f32 	%f424, 0f00000000;
	@%p14 bra 	$L__BB3_25;
	mul.f32 	%f275, %f65, 0f3FB8AA3B;
	ex2.approx.f32 	%f424, %f275;
$L__BB3_25:
	add.f32 	%f68, %f64, %f424;
	sub.f32 	%f69, %f41, %f45;
	setp.leu.f32 	%p15, %f69, 0fC2AE0000;
	mov.f32 	%f425, 0f00000000;
	@%p15 bra 	$L__BB3_27;
	mul.f32 	%f277, %f69, 0f3FB8AA3B;
	ex2.approx.f32 	%f425, %f277;
$L__BB3_27:
	add.f32 	%f72, %f68, %f425;
	sub.f32 	%f73, %f42, %f45;
	setp.leu.f32 	%p16, %f73, 0fC2AE0000;
	mov.f32 	%f426, 0f00000000;
	@%p16 bra 	$L__BB3_29;
	mul.f32 	%f279, %f73, 0f3FB8AA3B;
	ex2.approx.f32 	%f426, %f279;
$L__BB3_29:
	add.f32 	%f76, %f72, %f426;
	sub.f32 	%f77, %f43, %f45;
	setp.leu.f32 	%p17, %f77, 0fC2AE0000;
	mov.f32 	%f427, 0f00000000;
	@%p17 bra 	$L__BB3_31;
	mul.f32 	%f281, %f77, 0f3FB8AA3B;
	ex2.approx.f32 	%f427, %f281;
$L__BB3_31:
	add.f32 	%f80, %f76, %f427;
	sub.f32 	%f81, %f44, %f45;
	setp.leu.f32 	%p18, %f81, 0fC2AE0000;
	mov.f32 	%f428, 0f00000000;
	@%p18 bra 	$L__BB3_33;
	mul.f32 	%f283, %f81, 0f3FB8AA3B;
	ex2.approx.f32 	%f428, %f283;
$L__BB3_33:
	add.f32 	%f284, %f80, %f428;
	lg2.approx.f32 	%f285, %f284;
	fma.rn.f32 	%f429, %f285, 0f3F317218, %f45;
$L__BB3_34:
	and.b32  	%r42, %r2, 31;
	setp.ne.s32 	%p19, %r42, 0;
	mov.b32 	%r43, %f429;
	shfl.sync.down.b32	%r44|%p20, %r43, 16, 31, -1;
	mov.b32 	%f286, %r44;
	max.f32 	%f287, %f429, %f286;
	mov.b32 	%r45, %f287;
	shfl.sync.down.b32	%r46|%p21, %r45, 8, 31, -1;
	mov.b32 	%f288, %r46;
	max.f32 	%f289, %f287, %f288;
	mov.b32 	%r47, %f289;
	shfl.sync.down.b32	%r48|%p22, %r47, 4, 31, -1;
	mov.b32 	%f290, %r48;
	max.f32 	%f291, %f289, %f290;
	mov.b32 	%r49, %f291;
	shfl.sync.down.b32	%r50|%p23, %r49, 2, 31, -1;
	mov.b32 	%f292, %r50;
	max.f32 	%f293, %f291, %f292;
	mov.b32 	%r51, %f293;
	shfl.sync.down.b32	%r52|%p24, %r51, 1, 31, -1;
	mov.b32 	%f294, %r52;
	max.f32 	%f86, %f293, %f294;
	@%p19 bra 	$L__BB3_36;
	st.volatile.shared.f32 	[%r5], %f86;
$L__BB3_36:
	setp.gt.u32 	%p25, %r2, 31;
	bar.sync 	0;
	@%p25 bra 	$L__BB3_41;
	setp.gt.u32 	%p26, %r2, 7;
	mov.f32 	%f430, 0fF149F2CA;
	@%p26 bra 	$L__BB3_39;
	ld.volatile.shared.f32 	%f430, [%r6];
$L__BB3_39:
	setp.ne.s32 	%p27, %r2, 0;
	mov.b32 	%r53, %f430;
	shfl.sync.down.b32	%r54|%p28, %r53, 16, 31, -1;
	mov.b32 	%f296, %r54;
	max.f32 	%f297, %f430, %f296;
	mov.b32 	%r55, %f297;
	shfl.sync.down.b32	%r56|%p29, %r55, 8, 31, -1;
	mov.b32 	%f298, %r56;
	max.f32 	%f299, %f297, %f298;
	mov.b32 	%r57, %f299;
	shfl.sync.down.b32	%r58|%p30, %r57, 4, 31, -1;
	mov.b32 	%f300, %r58;
	max.f32 	%f301, %f299, %f300;
	mov.b32 	%r59, %f301;
	shfl.sync.down.b32	%r60|%p31, %r59, 2, 31, -1;
	mov.b32 	%f302, %r60;
	max.f32 	%f303, %f301, %f302;
	mov.b32 	%r61, %f303;
	shfl.sync.down.b32	%r62|%p32, %r61, 1, 31, -1;
	mov.b32 	%f304, %r62;
	max.f32 	%f89, %f303, %f304;
	@%p27 bra 	$L__BB3_41;
	st.shared.f32 	[_ZZ21pf_kernel_with_paramsPKfPK6float2S3_S0_PfS0_S0_S0_S0_S0_S0_S0_S0_S0_S0_S0_PKiffiifffffffE7s_bcast], %f89;
$L__BB3_41:
	bar.sync 	0;
	mov.f32 	%f431, 0f00000000;
	ld.shared.f32 	%f90, [_ZZ21pf_kernel_with_paramsPKfPK6float2S3_S0_PfS0_S0_S0_S0_S0_S0_S0_S0_S0_S0_S0_PKiffiifffffffE7s_bcast];
	@%p8 bra 	$L__BB3_43;
	sub.f32 	%f306, %f429, %f90;
	mul.f32 	%f307, %f306, 0f3FB8AA3B;
	ex2.approx.f32 	%f431, %f307;
$L__BB3_43:
	and.b32  	%r63, %r2, 31;
	setp.ne.s32 	%p34, %r63, 0;
	mov.b32 	%r64, %f431;
	shfl.sync.down.b32	%r65|%p35, %r64, 16, 31, -1;
	mov.b32 	%f308, %r65;
	add.f32 	%f309, %f431, %f308;
	mov.b32 	%r66, %f309;
	shfl.sync.down.b32	%r67|%p36, %r66, 8, 31, -1;
	mov.b32 	%f310, %r67;
	add.f32 	%f311, %f309, %f310;
	mov.b32 	%r68, %f311;
	shfl.sync.down.b32	%r69|%p37, %r68, 4, 31, -1;
	mov.b32 	%f312, %r69;
	add.f32 	%f313, %f311, %f312;
	mov.b32 	%r70, %f313;
	shfl.sync.down.b32	%r71|%p38, %r70, 2, 31, -1;
	mov.b32 	%f314, %r71;
	add.f32 	%f315, %f313, %f314;
	mov.b32 	%r72, %f315;
	shfl.sync.down.b32	%r73|%p39, %r72, 1, 31, -1;
	mov.b32 	%f316, %r73;
	add.f32 	%f93, %f315, %f316;
	@%p34 bra 	$L__BB3_45;
	st.volatile.shared.f32 	[%r5], %f93;
$L__BB3_45:
	setp.gt.u32 	%p40, %r2, 31;
	bar.sync 	0;
	@%p40 bra 	$L__BB3_50;
	setp.gt.u32 	%p41, %r2, 7;
	mov.f32 	%f432, 0f00000000;
	@%p41 bra 	$L__BB3_48;
	ld.volatile.shared.f32 	%f432, [%r6];
$L__BB3_48:
	setp.ne.s32 	%p42, %r2, 0;
	mov.b32 	%r74, %f432;
	shfl.sync.down.b32	%r75|%p43, %r74, 16, 31, -1;
	mov.b32 	%f318, %r75;
	add.f32 	%f319, %f432, %f318;
	mov.b32 	%r76, %f319;
	shfl.sync.down.b32	%r77|%p44, %r76, 8, 31, -1;
	mov.b32 	%f320, %r77;
	add.f32 	%f321, %f319, %f320;
	mov.b32 	%r78, %f321;
	shfl.sync.down.b32	%r79|%p45, %r78, 4, 31, -1;
	mov.b32 	%f322, %r79;
	add.f32 	%f323, %f321, %f322;
	mov.b32 	%r80, %f323;
	shfl.sync.down.b32	%r81|%p46, %r80, 2, 31, -1;
	mov.b32 	%f324, %r81;
	add.f32 	%f325, %f323, %f324;
	mov.b32 	%r82, %f325;
	shfl.sync.down.b32	%r83|%p47, %r82, 1, 31, -1;
	mov.b32 	%f326, %r83;
	add.f32 	%f96, %f325, %f326;
	@%p42 bra 	$L__BB3_50;
	ld.param.f32 	%f416, [_Z21pf_kernel_with_paramsPKfPK6float2S3_S0_PfS0_S0_S0_S0_S0_S0_S0_S0_S0_S0_S0_PKiffiifffffff_param_27];
	st.shared.f32 	[_ZZ21pf_kernel_with_paramsPKfPK6float2S3_S0_PfS0_S0_S0_S0_S0_S0_S0_S0_S0_S0_S0_PKiffiifffffffE7s_bcast], %f96;
	setp.lt.f32 	%p48, %f96, 0f00800000;
	mul.f32 	%f327, %f96, 0f4B000000;
	selp.f32 	%f328, %f327, %f96, %p48;
	selp.f32 	%f329, 0fC1B80000, 0f00000000, %p48;
	mov.b32 	%r84, %f328;
	add.s32 	%r85, %r84, -1059760811;
	and.b32  	%r86, %r85, -8388608;
	sub.s32 	%r87, %r84, %r86;
	mov.b32 	%f330, %r87;
	cvt.rn.f32.s32 	%f331, %r86;
	fma.rn.f32 	%f332, %f331, 0f34000000, %f329;
	add.f32 	%f333, %f330, 0fBF800000;
	fma.rn.f32 	%f334, %f333, 0fBE055027, 0f3E1039F6;
	fma.rn.f32 	%f335, %f334, %f333, 0fBDF8CDCC;
	fma.rn.f32 	%f336, %f335, %f333, 0f3E0F2955;
	fma.rn.f32 	%f337, %f336, %f333, 0fBE2AD8B9;
	fma.rn.f32 	%f338, %f337, %f333, 0f3E4CED0B;
	fma.rn.f32 	%f339, %f338, %f333, 0fBE7FFF22;
	fma.rn.f32 	%f340, %f339, %f333, 0f3EAAAA78;
	fma.rn.f32 	%f341, %f340, %f333, 0fBF000000;
	mul.f32 	%f342, %f333, %f341;
	fma.rn.f32 	%f343, %f342, %f333, %f333;
	fma.rn.f32 	%f344, %f332, 0f3F317218, %f343;
	setp.gt.u32 	%p49, %r84, 2139095039;
	fma.rn.f32 	%f345, %f328, 0f7F800000, 0f7F800000;
	selp.f32 	%f346, %f345, %f344, %p49;
	setp.eq.f32 	%p50, %f328, 0f00000000;
	selp.f32 	%f347, 0fFF800000, %f346, %p50;
	add.f32 	%f348, %f90, %f347;
	sub.f32 	%f349, %f348, %f416;
	add.f32 	%f433, %f433, %f349;
$L__BB3_50:
	setp.lt.s32 	%p52, %r2, %r23;
	bar.sync 	0;
	ld.shared.f32 	%f350, [_ZZ21pf_kernel_with_paramsPKfPK6float2S3_S0_PfS0_S0_S0_S0_S0_S0_S0_S0_S0_S0_S0_PKiffiifffffffE7s_bcast];
	div.rn.f32 	%f351, %f431, %f350;
	selp.f32 	%f352, %f351, 0f00000000, %p52;
	st.shared.f32 	[%r7], %f352;
	bar.sync 	0;
	@%p40 bra 	$L__BB3_52;
	setp.eq.s32 	%p53, %r2, 0;
	mov.u32 	%r108, _ZZ21pf_kernel_with_paramsPKfPK6float2S3_S0_PfS0_S0_S0_S0_S0_S0_S0_S0_S0_S0_S0_PKiffiifffffffE12cub_scan_tmp;
	mad.lo.s32 	%r109, %r2, 36, %r108;
	ld.shared.f32 	%f368, [%r109+16];
	ld.shared.f32 	%f369, [%r109+20];
	ld.shared.f32 	%f370, [%r109+24];
	ld.shared.f32 	%f371, [%r109+28];
	ld.shared.f32 	%f372, [%r109+32];
	ld.shared.f32 	%f373, [%r109+36];
	ld.shared.f32 	%f374, [%r109+40];
	ld.shared.f32 	%f375, [%r109+44];
	add.f32 	%f376, %f368, %f369;
	add.f32 	%f377, %f376, %f370;
	add.f32 	%f378, %f377, %f371;
	add.f32 	%f379, %f378, %f372;
	add.f32 	%f380, %f379, %f373;
	add.f32 	%f381, %f380, %f374;
	add.f32 	%f355, %f381, %f375;
	mov.b32 	%r105, 1;
	mov.b32 	%r106, 0;
	mov.b32 	%r107, -1;
	// begin inline asm
	{  .reg .f32 r0;  .reg .pred p;  shfl.sync.up.b32 r0|p, %f355, %r105, %r106, %r107;  @p add.f32 r0, r0, %f355;  mov.f32 %f353, r0;}
	// end inline asm
	mov.b32 	%r91, 2;
	// begin inline asm
	{  .reg .f32 r0;  .reg .pred p;  shfl.sync.up.b32 r0|p, %f353, %r91, %r106, %r107;  @p add.f32 r0, r0, %f353;  mov.f32 %f356, r0;}
	// end inline asm
	mov.b32 	%r94, 4;
	// begin inline asm
	{  .reg .f32 r0;  .reg .pred p;  shfl.sync.up.b32 r0|p, %f356, %r94, %r106, %r107;  @p add.f32 r0, r0, %f356;  mov.f32 %f359, r0;}
	// end inline asm
	mov.b32 	%r97, 8;
	// begin inline asm
	{  .reg .f32 r0;  .reg .pred p;  shfl.sync.up.b32 r0|p, %f359, %r97, %r106, %r107;  @p add.f32 r0, r0, %f359;  mov.f32 %f362, r0;}
	// end inline asm
	mov.b32 	%r100, 16;
	// begin inline asm
	{  .reg .f32 r0;  .reg .pred p;  shfl.sync.up.b32 r0|p, %f362, %r100, %r106, %r107;  @p add.f32 r0, r0, %f362;  mov.f32 %f365, r0;}
	// end inline asm
	mov.b32 	%r104, %f365;
	// begin inline asm
	shfl.sync.up.b32 %r103, %r104, %r105, %r106, %r107;
	// end inline asm
	ld.shared.f32 	%f382, [%r109+16];
	ld.shared.f32 	%f383, [%r109+20];
	ld.shared.f32 	%f384, [%r109+24];
	ld.shared.f32 	%f385, [%r109+28];
	ld.shared.f32 	%f386, [%r109+32];
	ld.shared.f32 	%f387, [%r109+36];
	ld.shared.f32 	%f388, [%r109+40];
	ld.shared.f32 	%f389, [%r109+44];
	mov.b32 	%f390, %r103;
	add.f32 	%f391, %f382, %f390;
	selp.f32 	%f392, %f382, %f391, %p53;
	add.f32 	%f393, %f392, %f383;
	add.f32 	%f394, %f393, %f384;
	add.f32 	%f395, %f394, %f385;
	add.f32 	%f396, %f395, %f386;
	add.f32 	%f397, %f396, %f387;
	add.f32 	%f398, %f397, %f388;
	add.f32 	%f399, %f398, %f389;
	st.shared.f32 	[%r109+16], %f392;
	st.shared.f32 	[%r109+20], %f393;
	st.shared.f32 	[%r109+24], %f394;
	st.shared.f32 	[%r109+28], %f395;
	st.shared.f32 	[%r109+32], %f396;
	st.shared.f32 	[%r109+36], %f397;
	st.shared.f32 	[%r109+40], %f398;
	st.shared.f32 	[%r109+44], %f399;
$L__BB3_52:
	setp.ge.s32 	%p54, %r2, %r23;
	bar.sync 	0;
	ld.shared.f32 	%f400, [%r7];
	bar.sync 	0;
	shl.b32 	%r110, %r2, 2;
	mov.u32 	%r111, _ZZ21pf_kernel_with_paramsPKfPK6float2S3_S0_PfS0_S0_S0_S0_S0_S0_S0_S0_S0_S0_S0_PKiffiifffffffE5s_cdf;
	add.s32 	%r112, %r111, %r110;
	st.shared.f32 	[%r112], %f400;
	bar.sync 	0;
	@%p54 bra 	$L__BB3_57;
	setp.lt.s32 	%p55, %r23, 2;
	mov.b32 	%r284, 0;
	@%p55 bra 	$L__BB3_56;
	cvt.u64.u32 	%rd70, %r281;
	add.s64 	%rd71, %rd7, %rd70;
	shl.b64 	%rd72, %rd71, 2;
	add.s64 	%rd73, %rd9, %rd72;
	ld.global.nc.f32 	%f401, [%rd73];
	min.f32 	%f402, %f401, 0f3F7FFFFE;
	max.f32 	%f403, %f402, 0f33D6BF95;
	cvt.rn.f32.u32 	%f404, %r2;
	add.f32 	%f405, %f403, %f404;
	div.rn.f32 	%f99, %f405, %f4;
	mov.b32 	%r284, 0;
	mov.u32 	%r282, %r8;
$L__BB3_55:
	add.s32 	%r115, %r282, %r284;
	shr.u32 	%r116, %r115, 1;
	shl.b32 	%r117, %r116, 2;
	mov.u32 	%r118, _ZZ21pf_kernel_with_paramsPKfPK6float2S3_S0_PfS0_S0_S0_S0_S0_S0_S0_S0_S0_S0_S0_PKiffiifffffffE5s_cdf;
	add.s32 	%r119, %r118, %r117;
	ld.shared.f32 	%f406, [%r119];
	setp.lt.f32 	%p56, %f406, %f99;
	add.s32 	%r120, %r116, 1;
	selp.b32 	%r284, %r120, %r284, %p56;
	selp.b32 	%r282, %r282, %r116, %p56;
	setp.lt.s32 	%p57, %r284, %r282;
	@%p57 bra 	$L__BB3_55;
$L__BB3_56:
	st.shared.u32 	[%r9], %r284;
$L__BB3_57:
	bar.sync 	0;
	ld.shared.f32 	%f407, [%r3];
	shl.b32 	%r121, %r2, 2;
	mov.u32 	%r122, _ZZ21pf_kernel_with_paramsPKfPK6float2S3_S0_PfS0_S0_S0_S0_S0_S0_S0_S0_S0_S0_S0_PKiffiifffffffE7s_z_tmp;
	add.s32 	%r123, %r122, %r121;
	st.shared.f32 	[%r123], %f407;
	ld.shared.f32 	%f408, [%r4];
	mov.u32 	%r124, _ZZ21pf_kernel_with_paramsPKfPK6float2S3_S0_PfS0_S0_S0_S0_S0_S0_S0_S0_S0_S0_S0_PKiffiifffffffE7s_h_tmp;
	add.s32 	%r125, %r124, %r121;
	st.shared.f32 	[%r125], %f408;
	bar.sync 	0;
	@%p54 bra 	$L__BB3_59;
	ld.shared.u32 	%r126, [%r9];
	shl.b32 	%r127, %r126, 2;
	mov.u32 	%r128, _ZZ21pf_kernel_with_paramsPKfPK6float2S3_S0_PfS0_S0_S0_S0_S0_S0_S0_S0_S0_S0_S0_PKiffiifffffffE7s_z_tmp;
	add.s32 	%r129, %r128, %r127;
	ld.shared.f32 	%f409, [%r129];
	st.shared.f32 	[%r3], %f409;
	mov.u32 	%r130, _ZZ21pf_kernel_with_paramsPKfPK6float2S3_S0_PfS0_S0_S0_S0_S0_S0_S0_S0_S0_S0_S0_PKiffiifffffffE7s_h_tmp;
	add.s32 	%r131, %r130, %r127;
	ld.shared.f32 	%f410, [%r131];
	st.shared.f32 	[%r4], %f410;
$L__BB3_59:
	bar.sync 	0;
	mul.lo.s32 	%r132, %r281, -1227133513;
	setp.gt.u32 	%p59, %r132, 613566756;
	@%p59 bra 	$L__BB3_71;
	setp.gt.u32 	%p60, %r2, 63;
	@%p60 bra 	$L__BB3_62;
	mov.b32 	%r133, 0;
	st.shared.u32 	[%r10], %r133;
$L__BB3_62:
	bar.sync 	0;
	mov.b32 	%r285, 0;
	@%p54 bra 	$L__BB3_64;
	ld.shared.f32 	%f411, [%r4];
	add.f32 	%f412, %f411, 0f41A00000;
	mul.f32 	%f413, %f412, 0f3FCCCCCD;
	cvt.rzi.s32.f32 	%r135, %f413;
	max.s32 	%r136, %r135, 0;
	min.s32 	%r285, %r136, 63;
	shl.b32 	%r137, %r285, 2;
	mov.u32 	%r138, _ZZ21pf_kernel_with_paramsPKfPK6float2S3_S0_PfS0_S0_S0_S0_S0_S0_S0_S0_S0_S0_S0_PKiffiifffffffE11s_bin_count;
	add.s32 	%r139, %r138, %r137;
	atom.shared.add.u32 	%r140, [%r139], 1;
$L__BB3_64:
	setp.ne.s32 	%p62, %r2, 0;
	bar.sync 	0;
	@%p62 bra 	$L__BB3_66;
	mov.b32 	%r141, 0;
	st.shared.u32 	[_ZZ21pf_kernel_with_paramsPKfPK6float2S3_S0_PfS0_S0_S0_S0_S0_S0_S0_S0_S0_S0_S0_PKiffiifffffffE12s_bin_offset], %r141;
	ld.shared.u32 	%r142, [_ZZ21pf_kernel_with_paramsPKfPK6float2S3_S0_PfS0_S0_S0_S0_S0_S0_S0_S0_S0_S0_S0_PKiffiifffffffE11s_bin_count];
	st.shared.u32 	[_ZZ21pf_kernel_with_paramsPKfPK6float2S3_S0_PfS0_S0_S0_S0_S0_S0_S0_S0_S0_S0_S0_PKiffiifffffffE12s_bin_offset+4], %r142;
	ld.shared.u32 	%r143, [_ZZ21pf_kernel_with_paramsPKfPK6float2S3_S0_PfS0_S0_S0_S0_S0_S0_S0_S0_S0_S0_S0_PKiffiifffffffE11s_bin_count+4];
	add.s32 	%r144, %r143, %r142;
	st.shared.u32 	[_ZZ21pf_kernel_with_paramsPKfPK6float2S3_S0_PfS0_S0_S0_S0_S0_S0_S0_S0_S0_S0_S0_PKiffiifffffffE12s_bin_offset+8], %r144;
	ld.shared.u32 	%r145, [_ZZ21pf_kernel_with_paramsPKfPK6float2S3_S0_PfS0_S0_S0_S0_S0_S0_S0_S0_S0_S0_S0_PKiffiifffffffE11s_bin_count+8];
	add.s32 	%r146, %r145, %r144;
	st.shared.u32 	[_ZZ21pf_kernel_with_paramsPKfPK6float2S3_S0_PfS0_S0_S0_S0_S0_S0_S0_S0_S0_S0_S0_PKiffiifffffffE12s_bin_offset+12], %r146;
	ld.shared.u32 	%r147, [_ZZ21pf_kernel_with_paramsPKfPK6float2S3_S0_PfS0_S0_S0_S0_S0_S0_S0_S0_S0_S0_S0_PKiffiifffffffE11s_bin_count+12];
	add.s32 	%r148, %r147, %r146;
	st.shared.u32 	[_ZZ21pf_kernel_with_paramsPKfPK6float2S3_S0_PfS0_S0_S0_S0_S0_S0_S0_S0_S0_S0_S0_PKiffiifffffffE12s_bin_offset+16], %r148;
	ld.shared.u32 	%r149, [_ZZ21pf_kernel_with_paramsPKfPK6float2S3_S0_PfS0_S0_S0_S0_S0_S0_S0_S0_S0_S0_S0_PKiffiifffffffE11s_bin_count+16];
	add.s32 	%r150, %r149, %r148;
	st.shared.u32 	[_ZZ21pf_kernel_with_paramsPKfPK6float2S3_S0_PfS0_S0_S0_S0_S0_S0_S0_S0_S0_S0_S0_PKiffiifffffffE12s_bin_offset+20], %r150;
	ld.shared.u32 	%r151, [_ZZ21pf_kernel_with_paramsPKfPK6float2S3_S0_PfS0_S0_S0_S0_S0_S0_S0_S0_S0_S0_S0_PKiffiifffffffE11s_bin_count+20];
	add.s32 	%r152, %r151, %r150;
	st.shared.u32 	[_ZZ21pf_kernel_with_paramsPKfPK6float2S3_S0_PfS0_S0_S0_S0_S0_S0_S0_S0_S0_S0_S0_PKiffiifffffffE12s_bin_offset+24], %r152;
	ld.shared.u32 	%r153, [_ZZ21pf_kernel_with_paramsPKfPK6float2S3_S0_PfS0_S0_S0_S0_S0_S0_S0_S0_S0_S0_S0_PKiffiifffffffE11s_bin_count+24];
	add.s32 	%r154, %r153, %r152;
	st.shared.u32 	[_ZZ21pf_kernel_with_paramsPKfPK6float2S3_S0_PfS0_S0_S0_S0_S0_S0_S0_S0_S0_S0_S0_PKiffiifffffffE12s_bin_offset+28], %r154;
	ld.shared.u32 	%r155, [_ZZ21pf_kernel_with_paramsPKfPK6float2S3_S0_PfS0_S0_S0_S0_S0_S0_S0_S0_S0_S0_S0_PKiffiifffffffE11s_bin_count+28];
	add.s32 	%r156, %r155, %r154;
	st.shared.u32 	[_ZZ21pf_kernel_with_paramsPKfPK6float2S3_S0_PfS0_S0_S0_S0_S0_S0_S0_S0_S0_S0_S0_PKiffiifffffffE12s_bin_offset+32], %r156;
	ld.shared.u32 	%r157, [_ZZ21pf_kernel_with_paramsPKfPK6float2S3_S0_PfS0_S0_S0_S0_S0_S0_S0_S0_S0_S0_S0_PKiffiifffffffE11s_bin_count+32];
	add.s32 	%r158, %r157, %r156;
	st.shared.u32 	[_ZZ21pf_kernel_with_paramsPKfPK6float2S3_S0_PfS0_S0_S0_S0_S0_S0_S0_S0_S0_S0_S0_PKiffiifffffffE12s_bin_offset+36], %r158;
	ld.shared.u32 	%r159, [_ZZ21pf_kernel_with_paramsPKfPK6float2S3_S0_PfS0_S0_S0_S0_S0_S0_S0_S0_S0_S0_S0_PKiffiifffffffE11s_bin_count+36];
	add.s32 	%r160, %r159, %r158;
	st.shared.u32 	[_ZZ21pf_kernel_with_paramsPKfPK6float2S3_S0_PfS0_S0_S0_S0_S0_S0_S0_S0_S0_S0_S0_PKiffiifffffffE12s_bin_offset+40], %r160;
	ld.shared.u32 	%r161, [_ZZ21pf_kernel_with_paramsPKfPK6float2S3_S0_PfS0_S0_S0_S0_S0_S0_S0_S0_S0_S0_S0_PKiffiifffffffE11s_bin_count+40];
	add.s32 	%r162, %r161, %r160;
	st.shared.u32 	[_ZZ21pf_kernel_with_paramsPKfPK6float2S3_S0_PfS0_S0_S0_S0_S0_S0_S0_S0_S0_S0_S0_PKiffiifffffffE12s_bin_offset+44], %r162;
	ld.shared.u32 	%r163, [_ZZ21pf_kernel_with_paramsPKfPK6float2S3_S0_PfS0_S0_S0_S0_S0_S0_S0_S0_S0_S0_S0_PKiffiifffffffE11s_bin_count+44];
	add.s32 	%r164, %r163, %r162;
	st.shared.u32 	[_ZZ21pf_kernel_with_paramsPKfPK6float2S3_S0_PfS0_S0_S0_S0_S0_S0_S0_S0_S0_S0_S0_PKiffiifffffffE12s_bin_offset+48], %r164;
	ld.shared.u32 	%r165, [_ZZ21pf_kernel_with_paramsPKfPK6float2S3_S0_PfS0_S0_S0_S0_S0_S0_S0_S0_S0_S0_S0_PKiffiifffffffE11s_bin_count+48];
	add.s32 	%r166, %r165, %r164;
	st.shared.u32 	[_ZZ21pf_kernel_with_paramsPKfPK6float2S3_S0_PfS0_S0_S0_S0_S0_S0_S0_S0_S0_S0_S0_PKiffiifffffffE12s_bin_offset+52], %r166;
	ld.shared.u32 	%r167, [_ZZ21pf_kernel_with_paramsPKfPK6float2S3_S0_PfS0_S0_S0_S0_S0_S0_S0_S0_S0_S0_S0_PKiffiifffffffE11s_bin_count+52];
	add.s32 	%r168, %r167, %r166;
	st.shared.u32 	[_ZZ21pf_kernel_with_paramsPKfPK6float2S3_S0_PfS0_S0_S0_S0_S0_S0_S0_S0_S0_S0_S0_PKiffiifffffffE12s_bin_offset+56], %r168;
	ld.shared.u32 	%r169, [_ZZ21pf_kernel_with_paramsPKfPK6float2S3_S0_PfS0_S0_S0_S0_S0_S0_S0_S0_S0_S0_S0_PKiffiifffffffE11s_bin_count+56];
	add.s32 	%r170, %r169, %r168;
	st.shared.u32 	[_ZZ21pf_kernel_with_paramsPKfPK6float2S3_S0_PfS0_S0_S0_S0_S0_S0_S0_S0_S0_S0_S0_PKiffiifffffffE12s_bin_offset+60], %r170;
	ld.shared.u32 	%r171, [_ZZ21pf_kernel_with_paramsPKfPK6float2S3_S0_PfS0_S0_S0_S0_S0_S0_S0_S0_S0_S0_S0_PKiffiifffffffE11s_bin_count+60];
	add.s32 	%r172, %r171, %r170;
	st.shared.u32 	[_ZZ21pf_kernel_with_paramsPKfPK6float2S3_S0_PfS0_S0_S0_S0_S0_S0_S0_S0_S0_S0_S0_PKiffiifffffffE12s_bin_offset+64], %r172;
	ld.shared.u32 	%r173, [_ZZ21pf_kernel_with_paramsPKfPK6float2S3_S0_PfS0_S0_S0_S0_S0_S0_S0_S0_S0_S0_S0_PKiffiifffffffE11s_bin_count+64];
	add.s32 	%r174, %r173, %r172;
	st.shared.u32 	[_ZZ21pf_kernel_with_paramsPKfPK6float2S3_S0_PfS0_S0_S0_S0_S0_S0_S0_S0_S0_S0_S0_PKiffiifffffffE12s_bin_offset+68], %r174;
	ld.shared.u32 	%r175, [_ZZ21pf_kernel_with_paramsPKfPK6float2S3_S0_PfS0_S0_S0_S0_S0_S0_S0_S0_S0_S0_S0_PKiffiifffffffE11s_bin_count+68];
	add.s32 	%r176, %r175, %r174;
	st.shared.u32 	[_ZZ21pf_kernel_with_paramsPKfPK6float2S3_S0_PfS0_S0_S0_S0_S0_S0_S0_S0_S0_S0_S0_PKiffiifffffffE12s_bin_offset+72], %r176;
	ld.shared.u32 	%r177, [_ZZ21pf_kernel_with_paramsPKfPK6float2S3_S0_PfS0_S0_S0_S0_S0_S0_S0_S0_S0_S0_S0_PKiffiifffffffE11s_bin_count+72];
	add.s32 	%r178, %r177, %r176;
	st.shared.u32 	[_ZZ21pf_kernel_with_paramsPKfPK6float2S3_S0_PfS0_S0_S0_S0_S0_S0_S0_S0_S0_S0_S0_PKiffiifffffffE12s_bin_offset+76], %r178;
	ld.shared.u32 	%r179, [_ZZ21pf_kernel_with_paramsPKfPK6float2S3_S0_PfS0_S0_S0_S0_S0_S0_S0_S0_S0_S0_S0_PKiffiifffffffE11s_bin_count+76];
	add.s32 	%r180, %r179, %r178;
	st.shared.u32 	[_ZZ21pf_kernel_with_paramsPKfPK6float2S3_S0_PfS0_S0_S0_S0_S0_S0_S0_S0_S0_S0_S0_PKiffiifffffffE12s_bin_offset+80], %r180;
	ld.shared.u32 	%r181, [_ZZ21pf_kernel_with_paramsPKfPK6float2S3_S0_PfS0_S0_S0_S0_S0_S0_S0_S0_S0_S0_S0_PKiffiifffffffE11s_bin_count+80];
	add.s32 	%r182, %r181, %r180;
	st.shared.u32 	[_ZZ21pf_kernel_with_paramsPKfPK6float2S3_S0_PfS0_S0_S0_S0_S0_S0_S0_S0_S0_S0_S0_PKiffiifffffffE12s_bin_offset+84], %r182;
	ld.shared.u32 	%r183, [_ZZ21pf_kernel_with_paramsPKfPK6float2S3_S0_PfS0_S0_S0_S0_S0_S0_S0_S0_S0_S0_S0_PKiffiifffffffE11s_bin_count+84];
	add.s32 	%r184, %r183, %r182;
	st.shared.u32 	[_ZZ21pf_kernel_with_paramsPKfPK6float2S3_S0_PfS0_S0_S0_S0_S0_S0_S0_S0_S0_S0_S0_PKiffiifffffffE12s_bin_offset+88], %r184;
	ld.shared.u32 	%r185, [_ZZ21pf_kernel_with_paramsPKfPK6float2S3_S0_PfS0_S0_S0_S0_S0_S0_S0_S0_S0_S0_S0_PKiffiifffffffE11s_bin_count+88];
	add.s32 	%r186, %r185, %r184;
	st.shared.u32 	[_ZZ21pf_kernel_with_paramsPKfPK6float2S3_S0_PfS0_S0_S0_S0_S0_S0_S0_S0_S0_S0_S0_PKiffiifffffffE12s_bin_offset+92], %r186;
	ld.shared.u32 	%r187, [_ZZ21pf_kernel_with_paramsPKfPK6float2S3_S0_PfS0_S0_S0_S0_S0_S0_S0_S0_S0_S0_S0_PKiffiifffffffE11s_bin_count+92];
	add.s32 	%r188, %r187, %r186;
	st.shared.u32 	[_ZZ21pf_kernel_with_paramsPKfPK6float2S3_S0_PfS0_S0_S0_S0_S0_S0_S0_S0_S0_S0_S0_PKiffiifffffffE12s_bin_offset+96], %r188;
	ld.shared.u32 	%r189, [_ZZ21pf_kernel_with_paramsPKfPK6float2S3_S0_PfS0_S0_S0_S0_S0_S0_S0_S0_S0_S0_S0_PKiffiifffffffE11s_bin_count+96];
	add.s32 	%r190, %r189, %r188;
	st.shared.u32 	[_ZZ21pf_kernel_with_paramsPKfPK6float2S3_S0_PfS0_S0_S0_S0_S0_S0_S0_S0_S0_S0_S0_PKiffiifffffffE12s_bin_offset+100], %r190;
	ld.shared.u32 	%r191, [_ZZ21pf_kernel_with_paramsPKfPK6float2S3_S0_PfS0_S0_S0_S0_S0_S0_S0_S0_S0_S0_S0_PKiffiifffffffE11s_bin_count+100];
	add.s32 	%r192, %r191, %r190;
	st.shared.u32 	[_ZZ21pf_kernel_with_paramsPKfPK6float2S3_S0_PfS0_S0_S0_S0_S0_S0_S0_S0_S0_S0_S0_PKiffiifffffffE12s_bin_offset+104], %r192;
	ld.shared.u32 	%r193, [_ZZ21pf_kernel_with_paramsPKfPK6float2S3_S0_PfS0_S0_S0_S0_S0_S0_S0_S0_S0_S0_S0_PKiffiifffffffE11s_bin_count+104];
	add.s32 	%r194, %r193, %r192;
	st.shared.u32 	[_ZZ21pf_kernel_with_paramsPKfPK6float2S3_S0_PfS0_S0_S0_S0_S0_S0_S0_S0_S0_S0_S0_PKiffiifffffffE12s_bin_offset+108], %r194;
	ld.shared.u32 	%r195, [_ZZ21pf_kernel_with_paramsPKfPK6float2S3_S0_PfS0_S0_S0_S0_S0_S0_S0_S0_S0_S0_S0_PKiffiifffffffE11s_bin_count+108];
	add.s32 	%r196, %r195, %r194;
	st.shared.u32 	[_ZZ21pf_kernel_with_paramsPKfPK6float2S3_S0_PfS0_S0_S0_S0_S0_S0_S0_S0_S0_S0_S0_PKiffiifffffffE12s_bin_offset+112], %r196;
	ld.shared.u32 	%r197, [_ZZ21pf_kernel_with_paramsPKfPK6float2S3_S0_PfS0_S0_S0_S0_S0_S0_S0_S0_S0_S0_S0_PKiffiifffffffE11s_bin_count+112];
	add.s32 	%r198, %r197, %r196;
	st.shared.u32 	[_ZZ21pf_kernel_with_paramsPKfPK6float2S3_S0_PfS0_S0_S0_S0_S0_S0_S0_S0_S0_S0_S0_PKiffiifffffffE12s_bin_offset+116], %r198;
	ld.shared.u32 	%r199, [_ZZ21pf_kernel_with_paramsPKfPK6float2S3_S0_PfS0_S0_S0_S0_S0_S0_S0_S0_S0_S0_S0_PKiffiifffffffE11s_bin_count+116];
	add.s32 	%r200, %r199, %r198;
	st.shared.u32 	[_ZZ21pf_kernel_with_paramsPKfPK6float2S3_S0_PfS0_S0_S0_S0_S0_S0_S0_S0_S0_S0_S0_PKiffiifffffffE12s_bin_offset+120], %r200;
	ld.shared.u32 	%r201, [_ZZ21pf_kernel_with_paramsPKfPK6float2S3_S0_PfS0_S0_S0_S0_S0_S0_S0_S0_S0_S0_S0_PKiffiifffffffE11s_bin_count+120];
	add.s32 	%r202, %r201, %r200;
	st.shared.u32 	[_ZZ21pf_kernel_with_paramsPKfPK6float2S3_S0_PfS0_S0_S0_S0_S0_S0_S0_S0_S0_S0_S0_PKiffiifffffffE12s_bin_offset+124], %r202;
	ld.shared.u32 	%r203, [_ZZ21pf_kernel_with_paramsPKfPK6float2S3_S0_PfS0_S0_S0_S0_S0_S0_S0_S0_S0_S0_S0_PKiffiifffffffE11s_bin_count+124];
	add.s32 	%r204, %r203, %r202;
	st.shared.u32 	[_ZZ21pf_kernel_with_paramsPKfPK6float2S3_S0_PfS0_S0_S0_S0_S0_S0_S0_S0_S0_S0_S0_PKiffiifffffffE12s_bin_offset+128], %r204;
	ld.shared.u32 	%r205, [_ZZ21pf_kernel_with_paramsPKfPK6float2S3_S0_PfS0_S0_S0_S0_S0_S0_S0_S0_S0_S0_S0_PKiffiifffffffE11s_bin_count+128];
	add.s32 	%r206, %r205, %r204;
	st.shared.u32 	[_ZZ21pf_kernel_with_paramsPKfPK6float2S3_S0_PfS0_S0_S0_S0_S0_S0_S0_S0_S0_S0_S0_PKiffiifffffffE12s_bin_offset+132], %r206;
	ld.shared.u32 	%r207, [_ZZ21pf_kernel_with_paramsPKfPK6float2S3_S0_PfS0_S0_S0_S0_S0_S0_S0_S0_S0_S0_S0_PKiffiifffffffE11s_bin_count+132];
	add.s32 	%r208, %r207, %r206;
	st.shared.u32 	[_ZZ21pf_kernel_with_paramsPKfPK6float2S3_S0_PfS0_S0_S0_S0_S0_S0_S0_S0_S0_S0_S0_PKiffiifffffffE12s_bin_offset+136], %r208;
	ld.shared.u32 	%r209, [_ZZ21pf_kernel_with_paramsPKfPK6float2S3_S0_PfS0_S0_S0_S0_S0_S0_S0_S0_S0_S0_S0_PKiffiifffffffE11s_bin_count+136];
	add.s32 	%r210, %r209, %r208;
	st.shared.u32 	[_ZZ21pf_kernel_with_paramsPKfPK6float2S3_S0_PfS0_S0_S0_S0_S0_S0_S0_S0_S0_S0_S0_PKiffiifffffffE12s_bin_offset+140], %r210;
	ld.shared.u32 	%r211, [_ZZ21pf_kernel_with_paramsPKfPK6float2S3_S0_PfS0_S0_S0_S0_S0_S0_S0_S0_S0_S0_S0_PKiffiifffffffE11s_bin_count+140];
	add.s32 	%r212, %r211, %r210;
	st.shared.u32 	[_ZZ21pf_kernel_with_paramsPKfPK6float2S3_S0_PfS0_S0_S0_S0_S0_S0_S0_S0_S0_S0_S0_PKiffiifffffffE12s_bin_offset+144], %r212;
	ld.shared.u32 	%r213, [_ZZ21pf_kernel_with_paramsPKfPK6float2S3_S0_PfS0_S0_S0_S0_S0_S0_S0_S0_S0_S0_S0_PKiffiifffffffE11s_bin_count+144];
	add.s32 	%r214, %r213, %r212;
	st.shared.u32 	[_ZZ21pf_kernel_with_paramsPKfPK6float2S3_S0_PfS0_S0_S0_S0_S0_S0_S0_S0_S0_S0_S0_PKiffiifffffffE12s_bin_offset+148], %r214;
	ld.shared.u32 	%r215, [_ZZ21pf_kernel_with_paramsPKfPK6float2S3_S0_PfS0_S0_S0_S0_S0_S0_S0_S0_S0_S0_S0_PKiffiifffffffE11s_bin_count+148];
	add.s32 	%r216, %r215, %r214;
	st.shared.u32 	[_ZZ21pf_kernel_with_paramsPKfPK6float2S3_S0_PfS0_S0_S0_S0_S0_S0_S0_S0_S0_S0_S0_PKiffiifffffffE12s_bin_offset+152], %r216;
	ld.shared.u32 	%r217, [_ZZ21pf_kernel_with_paramsPKfPK6float2S3_S0_PfS0_S0_S0_S0_S0_S0_S0_S0_S0_S0_S0_PKiffiifffffffE11s_bin_count+152];
	add.s32 	%r218, %r217, %r216;
	st.shared.u32 	[_ZZ21pf_kernel_with_paramsPKfPK6float2S3_S0_PfS0_S0_S0_S0_S0_S0_S0_S0_S0_S0_S0_PKiffiifffffffE12s_bin_offset+156], %r218;
	ld.shared.u32 	%r219, [_ZZ21pf_kernel_with_paramsPKfPK6float2S3_S0_PfS0_S0_S0_S0_S0_S0_S0_S0_S0_S0_S0_PKiffiifffffffE11s_bin_count+156];
	add.s32 	%r220, %r219, %r218;
	st.shared.u32 	[_ZZ21pf_kernel_with_paramsPKfPK6float2S3_S0_PfS0_S0_S0_S0_S0_S0_S0_S0_S0_S0_S0_PKiffiifffffffE12s_bin_offset+160], %r220;
	ld.shared.u32 	%r221, [_ZZ21pf_kernel_with_paramsPKfPK6float2S3_S0_PfS0_S0_S0_S0_S0_S0_S0_S0_S0_S0_S0_PKiffiifffffffE11s_bin_count+160];
	add.s32 	%r222, %r221, %r220;
	st.shared.u32 	[_ZZ21pf_kernel_with_paramsPKfPK6float2S3_S0_PfS0_S0_S0_S0_S0_S0_S0_S0_S0_S0_S0_PKiffiifffffffE12s_bin_offset+164], %r222;
	ld.shared.u32 	%r223, [_ZZ21pf_kernel_with_paramsPKfPK6float2S3_S0_PfS0_S0_S0_S0_S0_S0_S0_S0_S0_S0_S0_PKiffiifffffffE11s_bin_count+164];
	add.s32 	%r224, %r223, %r222;
	st.shared.u32 	[_ZZ21pf_kernel_with_paramsPKfPK6float2S3_S0_PfS0_S0_S0_S0_S0_S0_S0_S0_S0_S0_S0_PKiffiifffffffE12s_bin_offset+168], %r224;
	ld.shared.u32 	%r225, [_ZZ21pf_kernel_with_paramsPKfPK6float2S3_S0_PfS0_S0_S0_S0_S0_S0_S0_S0_S0_S0_S0_PKiffiifffffffE11s_bin_count+168];
	add.s32 	%r226, %r225, %r224;
	st.shared.u32 	[_ZZ21pf_kernel_with_paramsPKfPK6float2S3_S0_PfS0_S0_S0_S0_S0_S0_S0_S0_S0_S0_S0_PKiffiifffffffE12s_bin_offset+172], %r226;
	ld.shared.u32 	%r227, [_ZZ21pf_kernel_with_paramsPKfPK6float2S3_S0_PfS0_S0_S0_S0_S0_S0_S0_S0_S0_S0_S0_PKiffiifffffffE11s_bin_count+172];
	add.s32 	%r228, %r227, %r226;
	st.shared.u32 	[_ZZ21pf_kernel_with_paramsPKfPK6float2S3_S0_PfS0_S0_S0_S0_S0_S0_S0_S0_S0_S0_S0_PKiffiifffffffE12s_bin_offset+176], %r228;
	ld.shared.u32 	%r229, [_ZZ21pf_kernel_with_paramsPKfPK6float2S3_S0_PfS0_S0_S0_S0_S0_S0_S0_S0_S0_S0_S0_PKiffiifffffffE11s_bin_count+176];
	add.s32 	%r230, %r229, %r228;
	st.shared.u32 	[_ZZ21pf_kernel_with_paramsPKfPK6float2S3_S0_PfS0_S0_S0_S0_S0_S0_S0_S0_S0_S0_S0_PKiffiifffffffE12s_bin_offset+180], %r230;
	ld.shared.u32 	%r231, [_ZZ21pf_kernel_with_paramsPKfPK6float2S3_S0_PfS0_S0_S0_S0_S0_S0_S0_S0_S0_S0_S0_PKiffiifffffffE11s_bin_count+180];
	add.s32 	%r232, %r231, %r230;
	st.shared.u32 	[_ZZ21pf_kernel_with_paramsPKfPK6float2S3_S0_PfS0_S0_S0_S0_S0_S0_S0_S0_S0_S0_S0_PKiffiifffffffE12s_bin_offset+184], %r232;
	ld.shared.u32 	%r233, [_ZZ21pf_kernel_with_paramsPKfPK6float2S3_S0_PfS0_S0_S0_S0_S0_S0_S0_S0_S0_S0_S0_PKiffiifffffffE11s_bin_count+184];
	add.s32 	%r234, %r233, %r232;
	st.shared.u32 	[_ZZ21pf_kernel_with_paramsPKfPK6float2S3_S0_PfS0_S0_S0_S0_S0_S0_S0_S0_S0_S0_S0_PKiffiifffffffE12s_bin_offset+188], %r234;
	ld.shared.u32 	%r235, [_ZZ21pf_kernel_with_paramsPKfPK6float2S3_S0_PfS0_S0_S0_S0_S0_S0_S0_S0_S0_S0_S0_PKiffiifffffffE11s_bin_count+188];
	add.s32 	%r236, %r235, %r234;
	st.shared.u32 	[_ZZ21pf_kernel_with_paramsPKfPK6float2S3_S0_PfS0_S0_S0_S0_S0_S0_S0_S0_S0_S0_S0_PKiffiifffffffE12s_bin_offset+192], %r236;
	ld.shared.u32 	%r237, [_ZZ21pf_kernel_with_paramsPKfPK6float2S3_S0_PfS0_S0_S0_S0_S0_S0_S0_S0_S0_S0_S0_PKiffiifffffffE11s_bin_count+192];
	add.s32 	%r238, %r237, %r236;
	st.shared.u32 	[_ZZ21pf_kernel_with_paramsPKfPK6float2S3_S0_PfS0_S0_S0_S0_S0_S0_S0_S0_S0_S0_S0_PKiffiifffffffE12s_bin_offset+196], %r238;
	ld.shared.u32 	%r239, [_ZZ21pf_kernel_with_paramsPKfPK6float2S3_S0_PfS0_S0_S0_S0_S0_S0_S0_S0_S0_S0_S0_PKiffiifffffffE11s_bin_count+196];
	add.s32 	%r240, %r239, %r238;
	st.shared.u32 	[_ZZ21pf_kernel_with_paramsPKfPK6float2S3_S0_PfS0_S0_S0_S0_S0_S0_S0_S0_S0_S0_S0_PKiffiifffffffE12s_bin_offset+200], %r240;
	ld.shared.u32 	%r241, [_ZZ21pf_kernel_with_paramsPKfPK6float2S3_S0_PfS0_S0_S0_S0_S0_S0_S0_S0_S0_S0_S0_PKiffiifffffffE11s_bin_count+200];
	add.s32 	%r242, %r241, %r240;
	st.shared.u32 	[_ZZ21pf_kernel_with_paramsPKfPK6float2S3_S0_PfS0_S0_S0_S0_S0_S0_S0_S0_S0_S0_S0_PKiffiifffffffE12s_bin_offset+204], %r242;
	ld.shared.u32 	%r243, [_ZZ21pf_kernel_with_paramsPKfPK6float2S3_S0_PfS0_S0_S0_S0_S0_S0_S0_S0_S0_S0_S0_PKiffiifffffffE11s_bin_count+204];
	add.s32 	%r244, %r243, %r242;
	st.shared.u32 	[_ZZ21pf_kernel_with_paramsPKfPK6float2S3_S0_PfS0_S0_S0_S0_S0_S0_S0_S0_S0_S0_S0_PKiffiifffffffE12s_bin_offset+208], %r244;
	ld.shared.u32 	%r245, [_ZZ21pf_kernel_with_paramsPKfPK6float2S3_S0_PfS0_S0_S0_S0_S0_S0_S0_S0_S0_S0_S0_PKiffiifffffffE11s_bin_count+208];
	add.s32 	%r246, %r245, %r244;
	st.shared.u32 	[_ZZ21pf_kernel_with_paramsPKfPK6float2S3_S0_PfS0_S0_S0_S0_S0_S0_S0_S0_S0_S0_S0_PKiffiifffffffE12s_bin_offset+212], %r246;
	ld.shared.u32 	%r247, [_ZZ21pf_kernel_with_paramsPKfPK6float2S3_S0_PfS0_S0_S0_S0_S0_S0_S0_S0_S0_S0_S0_PKiffiifffffffE11s_bin_count+212];
	add.s32 	%r248, %r247, %r246;
	st.shared.u32 	[_ZZ21pf_kernel_with_paramsPKfPK6float2S3_S0_PfS0_S0_S0_S0_S0_S0_S0_S0_S0_S0_S0_PKiffiifffffffE12s_bin_offset+216], %r248;
	ld.shared.u32 	%r249, [_ZZ21pf_kernel_with_paramsPKfPK6float2S3_S0_PfS0_S0_S0_S0_S0_S0_S0_S0_S0_S0_S0_PKiffiifffffffE11s_bin_count+216];
	add.s32 	%r250, %r249, %r248;
	st.shared.u32 	[_ZZ21pf_kernel_with_paramsPKfPK6float2S3_S0_PfS0_S0_S0_S0_S0_S0_S0_S0_S0_S0_S0_PKiffiifffffffE12s_bin_offset+220], %r250;
	ld.shared.u32 	%r251, [_ZZ21pf_kernel_with_paramsPKfPK6float2S3_S0_PfS0_S0_S0_S0_S0_S0_S0_S0_S0_S0_S0_PKiffiifffffffE11s_bin_count+220];
	add.s32 	%r252, %r251, %r250;
	st.shared.u32 	[_ZZ21pf_kernel_with_paramsPKfPK6float2S3_S0_PfS0_S0_S0_S0_S0_S0_S0_S0_S0_S0_S0_PKiffiifffffffE12s_bin_offset+224], %r252;
	ld.shared.u32 	%r253, [_ZZ21pf_kernel_with_paramsPKfPK6float2S3_S0_PfS0_S0_S0_S0_S0_S0_S0_S0_S0_S0_S0_PKiffiifffffffE11s_bin_count+224];
	add.s32 	%r254, %r253, %r252;
	st.shared.u32 	[_ZZ21pf_kernel_with_paramsPKfPK6float2S3_S0_PfS0_S0_S0_S0_S0_S0_S0_S0_S0_S0_S0_PKiffiifffffffE12s_bin_offset+228], %r254;
	ld.shared.u32 	%r255, [_ZZ21pf_kernel_with_paramsPKfPK6float2S3_S0_PfS0_S0_S0_S0_S0_S0_S0_S0_S0_S0_S0_PKiffiifffffffE11s_bin_count+228];
	add.s32 	%r256, %r255, %r254;
	st.shared.u32 	[_ZZ21pf_kernel_with_paramsPKfPK6float2S3_S0_PfS0_S0_S0_S0_S0_S0_S0_S0_S0_S0_S0_PKiffiifffffffE12s_bin_offset+232], %r256;
	ld.shared.u32 	%r257, [_ZZ21pf_kernel_with_paramsPKfPK6float2S3_S0_PfS0_S0_S0_S0_S0_S0_S0_S0_S0_S0_S0_PKiffiifffffffE11s_bin_count+232];
	add.s32 	%r258, %r257, %r256;
	st.shared.u32 	[_ZZ21pf_kernel_with_paramsPKfPK6float2S3_S0_PfS0_S0_S0_S0_S0_S0_S0_S0_S0_S0_S0_PKiffiifffffffE12s_bin_offset+236], %r258;
	ld.shared.u32 	%r259, [_ZZ21pf_kernel_with_paramsPKfPK6float2S3_S0_PfS0_S0_S0_S0_S0_S0_S0_S0_S0_S0_S0_PKiffiifffffffE11s_bin_count+236];
	add.s32 	%r260, %r259, %r258;
	st.shared.u32 	[_ZZ21pf_kernel_with_paramsPKfPK6float2S3_S0_PfS0_S0_S0_S0_S0_S0_S0_S0_S0_S0_S0_PKiffiifffffffE12s_bin_offset+240], %r260;
	ld.shared.u32 	%r261, [_ZZ21pf_kernel_with_paramsPKfPK6float2S3_S0_PfS0_S0_S0_S0_S0_S0_S0_S0_S0_S0_S0_PKiffiifffffffE11s_bin_count+240];
	add.s32 	%r262, %r261, %r260;
	st.shared.u32 	[_ZZ21pf_kernel_with_paramsPKfPK6float2S3_S0_PfS0_S0_S0_S0_S0_S0_S0_S0_S0_S0_S0_PKiffiifffffffE12s_bin_offset+244], %r262;
	ld.shared.u32 	%r263, [_ZZ21pf_kernel_with_paramsPKfPK6float2S3_S0_PfS0_S0_S0_S0_S0_S0_S0_S0_S0_S0_S0_PKiffiifffffffE11s_bin_count+244];
	add.s32 	%r264, %r263, %r262;
	st.shared.u32 	[_ZZ21pf_kernel_with_paramsPKfPK6float2S3_S0_PfS0_S0_S0_S0_S0_S0_S0_S0_S0_S0_S0_PKiffiifffffffE12s_bin_offset+248], %r264;
	ld.shared.u32 	%r265, [_ZZ21pf_kernel_with_paramsPKfPK6float2S3_S0_PfS0_S0_S0_S0_S0_S0_S0_S0_S0_S0_S0_PKiffiifffffffE11s_bin_count+248];
	add.s32 	%r266, %r265, %r264;
	st.shared.u32 	[_ZZ21pf_kernel_with_paramsPKfPK6float2S3_S0_PfS0_S0_S0_S0_S0_S0_S0_S0_S0_S0_S0_PKiffiifffffffE12s_bin_offset+252], %r266;
$L__BB3_66:
	bar.sync 	0;
	@%p60 bra 	$L__BB3_68;
	mov.b32 	%r267, 0;
	st.shared.u32 	[%r10], %r267;
$L__BB3_68:
	bar.sync 	0;
	mov.u32 	%r286, %r2;
	@%p54 bra 	$L__BB3_70;
	shl.b32 	%r268, %r285, 2;
	mov.u32 	%r269, _ZZ21pf_kernel_with_paramsPKfPK6float2S3_S0_PfS0_S0_S0_S0_S0_S0_S0_S0_S0_S0_S0_PKiffiifffffffE11s_bin_count;
	add.s32 	%r270, %r269, %r268;
	atom.shared.add.u32 	%r271, [%r270], 1;
	mov.u32 	%r272, _ZZ21pf_kernel_with_paramsPKfPK6float2S3_S0_PfS0_S0_S0_S0_S0_S0_S0_S0_S0_S0_S0_PKiffiifffffffE12s_bin_offset;
	add.s32 	%r273, %r272, %r268;
	ld.shared.u32 	%r274, [%r273];
	add.s32 	%r286, %r274, %r271;
$L__BB3_70:
	ld.shared.f32 	%f414, [%r3];
	ld.shared.f32 	%f415, [%r4];
	bar.sync 	0;
	shl.b32 	%r275, %r286, 2;
	mov.u32 	%r276, _ZZ21pf_kernel_with_paramsPKfPK6float2S3_S0_PfS0_S0_S0_S0_S0_S0_S0_S0_S0_S0_S0_PKiffiifffffffE3s_z;
	add.s32 	%r277, %r276, %r275;
	st.shared.f32 	[%r277], %f414;
	mov.u32 	%r278, _ZZ21pf_kernel_with_paramsPKfPK6float2S3_S0_PfS0_S0_S0_S0_S0_S0_S0_S0_S0_S0_S0_PKiffiifffffffE3s_h;
	add.s32 	%r279, %r278, %r275;
	st.shared.f32 	[%r279], %f415;
	bar.sync 	0;
$L__BB3_71:
	add.s32 	%r281, %r281, 1;
	setp.ne.s32 	%p65, %r281, %r22;
	@%p65 bra 	$L__BB3_12;
$L__BB3_72:
	setp.ne.s32 	%p66, %r2, 0;
	@%p66 bra 	$L__BB3_74;
	shl.b64 	%rd74, %rd4, 2;
	add.s64 	%rd75, %rd1, %rd74;
	st.global.f32 	[%rd75], %f433;
$L__BB3_74:
	ret;

}
	// .globl	_Z23mh_accept_reject_kernelPKfPfS0_PKiS1_S1_S1_S1_S1_S1_S1_S1_S1_S1_S1_S0_S0_S0_S0_S0_S0_S0_S0_S0_S0_S0_PiS4_S1_iii
.visible .entry _Z23mh_accept_reject_kernelPKfPfS0_PKiS1_S1_S1_S1_S1_S1_S1_S1_S1_S1_S1_S0_S0_S0_S0_S0_S0_S0_S0_S0_S0_S0_PiS4_S1_iii(
	.param .u64 .ptr .align 1 _Z23mh_accept_reject_kernelPKfPfS0_PKiS1_S1_S1_S1_S1_S1_S1_S1_S1_S1_S1_S0_S0_S0_S0_S0_S0_S0_S0_S0_S0_S0_PiS4_S1_iii_param_0,
	.param .u64 .ptr .align 1 _Z23mh_accept_reject_kernelPKfPfS0_PKiS1_S1_S1_S1_S1_S1_S1_S1_S1_S1_S1_S0_S0_S0_S0_S0_S0_S0_S0_S0_S0_S0_PiS4_S1_iii_param_1,
	.param .u64 .ptr .align 1 _Z23mh_accept_reject_kernelPKfPfS0_PKiS1_S1_S1_S1_S1_S1_S1_S1_S1_S1_S1_S0_S0_S0_S0_S0_S0_S0_S0_S0_S0_S0_PiS4_S1_iii_param_2,
	.param .u64 .ptr .align 1 _Z23mh_accept_reject_kernelPKfPfS0_PKiS1_S1_S1_S1_S1_S1_S1_S1_S1_S1_S1_S0_S0_S0_S0_S0_S0_S0_S0_S0_S0_S0_PiS4_S1_iii_param_3,
	.param .u64 .ptr .align 1 _Z23mh_accept_reject_kernelPKfPfS0_PKiS1_S1_S1_S1_S1_S1_S1_S1_S1_S1_S1_S0_S0_S0_S0_S0_S0_S0_S0_S0_S0_S0_PiS4_S1_iii_param_4,
	.param .u64 .ptr .align 1 _Z23mh_accept_reject_kernelPKfPfS0_PKiS1_S1_S1_S1_S1_S1_S1_S1_S1_S1_S1_S0_S0_S0_S0_S0_S0_S0_S0_S0_S0_S0_PiS4_S1_iii_param_5,
	.param .u64 .ptr .align 1 _Z23mh_accept_reject_kernelPKfPfS0_PKiS1_S1_S1_S1_S1_S1_S1_S1_S1_S1_S1_S0_S0_S0_S0_S0_S0_S0_S0_S0_S0_S0_PiS4_S1_iii_param_6,
	.param .u64 .ptr .align 1 _Z23mh_accept_reject_kernelPKfPfS0_PKiS1_S1_S1_S1_S1_S1_S1_S1_S1_S1_S1_S0_S0_S0_S0_S0_S0_S0_S0_S0_S0_S0_PiS4_S1_iii_param_7,
	.param .u64 .ptr .align 1 _Z23mh_accept_reject_kernelPKfPfS0_PKiS1_S1_S1_S1_S1_S1_S1_S1_S1_S1_S1_S0_S0_S0_S0_S0_S0_S0_S0_S0_S0_S0_PiS4_S1_iii_param_8,
	.param .u64 .ptr .align 1 _Z23mh_accept_reject_kernelPKfPfS0_PKiS1_S1_S1_S1_S1_S1_S1_S1_S1_S1_S1_S0_S0_S0_S0_S0_S0_S0_S0_S0_S0_S0_PiS4_S1_iii_param_9,
	.param .u64 .ptr .align 1 _Z23mh_accept_reject_kernelPKfPfS0_PKiS1_S1_S1_S1_S1_S1_S1_S1_S1_S1_S1_S0_S0_S0_S0_S0_S0_S0_S0_S0_S0_S0_PiS4_S1_iii_param_10,
	.param .u64 .ptr .align 1 _Z23mh_accept_reject_kernelPKfPfS0_PKiS1_S1_S1_S1_S1_S1_S1_S1_S1_S1_S1_S0_S0_S0_S0_S0_S0_S0_S0_S0_S0_S0_PiS4_S1_iii_param_11,
	.param .u64 .ptr .align 1 _Z23mh_accept_reject_kernelPKfPfS0_PKiS1_S1_S1_S1_S1_S1_S1_S1_S1_S1_S1_S0_S0_S0_S0_S0_S0_S0_S0_S0_S0_S0_PiS4_S1_iii_param_12,
	.param .u64 .ptr .align 1 _Z23mh_accept_reject_kernelPKfPfS0_PKiS1_S1_S1_S1_S1_S1_S1_S1_S1_S1_S1_S0_S0_S0_S0_S0_S0_S0_S0_S0_S0_S0_PiS4_S1_iii_param_13,
	.param .u64 .ptr .align 1 _Z23mh_accept_reject_kernelPKfPfS0_PKiS1_S1_S1_S1_S1_S1_S1_S1_S1_S1_S1_S0_S0_S0_S0_S0_S0_S0_S0_S0_S0_S0_PiS4_S1_iii_param_14,
	.param .u64 .ptr .align 1 _Z23mh_accept_reject_kernelPKfPfS0_PKiS1_S1_S1_S1_S1_S1_S1_S1_S1_S1_S1_S0_S0_S0_S0_S0_S0_S0_S0_S0_S0_S0_PiS4_S1_iii_param_15,
	.param .u64 .ptr .align 1 _Z23mh_accept_reject_kernelPKfPfS0_PKiS1_S1_S1_S1_S1_S1_S1_S1_S1_S1_S1_S0_S0_S0_S0_S0_S0_S0_S0_S0_S0_S0_PiS4_S1_iii_param_16,
	.param .u64 .ptr .align 1 _Z23mh_accept_reject_kernelPKfPfS0_PKiS1_S1_S1_S1_S1_S1_S1_S1_S1_S1_S1_S0_S0_S0_S0_S0_S0_S0_S0_S0_S0_S0_PiS4_S1_iii_param_17,
	.param .u64 .ptr .align 1 _Z23mh_accept_reject_kernelPKfPfS0_PKiS1_S1_S1_S1_S1_S1_S1_S1_S1_S1_S1_S0_S0_S0_S0_S0_S0_S0_S0_S0_S0_S0_PiS4_S1_iii_param_18,
	.param .u64 .ptr .align 1 _Z23mh_accept_reject_kernelPKfPfS0_PKiS1_S1_S1_S1_S1_S1_S1_S1_S1_S1_S1_S0_S0_S0_S0_S0_S0_S0_S0_S0_S0_S0_PiS4_S1_iii_param_19,
	.param .u64 .ptr .align 1 _Z23mh_accept_reject_kernelPKfPfS0_PKiS1_S1_S1_S1_S1_S1_S1_S1_S1_S1_S1_S0_S0_S0_S0_S0_S0_S0_S0_S0_S0_S0_PiS4_S1_iii_param_20,
	.param .u64 .ptr .align 1 _Z23mh_accept_reject_kernelPKfPfS0_PKiS1_S1_S1_S1_S1_S1_S1_S1_S1_S1_S1_S0_S0_S0_S0_S0_S0_S0_S0_S0_S0_S0_PiS4_S1_iii_param_21,
	.param .u64 .ptr .align 1 _Z23mh_accept_reject_kernelPKfPfS0_PKiS1_S1_S1_S1_S1_S1_S1_S1_S1_S1_S1_S0_S0_S0_S0_S0_S0_S0_S0_S0_S0_S0_PiS4_S1_iii_param_22,
	.param .u64 .ptr .align 1 _Z23mh_accept_reject_kernelPKfPfS0_PKiS1_S1_S1_S1_S1_S1_S1_S1_S1_S1_S1_S0_S0_S0_S0_S0_S0_S0_S0_S0_S0_S0_PiS4_S1_iii_param_23,
	.param .u64 .ptr .align 1 _Z23mh_accept_reject_kernelPKfPfS0_PKiS1_S1_S1_S1_S1_S1_S1_S1_S1_S1_S1_S0_S0_S0_S0_S0_S0_S0_S0_S0_S0_S0_PiS4_S1_iii_param_24,
	.param .u64 .ptr .align 1 _Z23mh_accept_reject_kernelPKfPfS0_PKiS1_S1_S1_S1_S1_S1_S1_S1_S1_S1_S1_S0_S0_S0_S0_S0_S0_S0_S0_S0_S0_S0_PiS4_S1_iii_param_25,
	.param .u64 .ptr .align 1 _Z23mh_accept_reject_kernelPKfPfS0_PKiS1_S1_S1_S1_S1_S1_S1_S1_S1_S1_S1_S0_S0_S0_S0_S0_S0_S0_S0_S0_S0_S0_PiS4_S1_iii_param_26,
	.param .u64 .ptr .align 1 _Z23mh_accept_reject_kernelPKfPfS0_PKiS1_S1_S1_S1_S1_S1_S1_S1_S1_S1_S1_S0_S0_S0_S0_S0_S0_S0_S0_S0_S0_S0_PiS4_S1_iii_param_27,
	.param .u64 .ptr .align 1 _Z23mh_accept_reject_kernelPKfPfS0_PKiS1_S1_S1_S1_S1_S1_S1_S1_S1_S1_S1_S0_S0_S0_S0_S0_S0_S0_S0_S0_S0_S0_PiS4_S1_iii_param_28,
	.param .u32 _Z23mh_accept_reject_kernelPKfPfS0_PKiS1_S1_S1_S1_S1_S1_S1_S1_S1_S1_S1_S0_S0_S0_S0_S0_S0_S0_S0_S0_S0_S0_PiS4_S1_iii_param_29,
	.param .u32 _Z23mh_accept_reject_kernelPKfPfS0_PKiS1_S1_S1_S1_S1_S1_S1_S1_S1_S1_S1_S0_S0_S0_S0_S0_S0_S0_S0_S0_S0_S0_PiS4_S1_iii_param_30,
	.param .u32 _Z23mh_accept_reject_kernelPKfPfS0_PKiS1_S1_S1_S1_S1_S1_S1_S1_S1_S1_S1_S0_S0_S0_S0_S0_S0_S0_S0_S0_S0_S0_PiS4_S1_iii_param_31
)
{
	.reg .pred 	%p<8>;
	.reg .b32 	%r<18>;
	.reg .b32 	%f<44>;
	.reg .b64 	%rd<114>;

	ld.param.u64 	%rd31, [_Z23mh_accept_reject_kernelPKfPfS0_PKiS1_S1_S1_S1_S1_S1_S1_S1_S1_S1_S1_S0_S0_S0_S0_S0_S0_S0_S0_S0_S0_S0_PiS4_S1_iii_param_0];
	ld.param.u64 	%rd32, [_Z23mh_accept_reject_kernelPKfPfS0_PKiS1_S1_S1_S1_S1_S1_S1_S1_S1_S1_S1_S0_S0_S0_S0_S0_S0_S0_S0_S0_S0_S0_PiS4_S1_iii_param_1];
	ld.param.u64 	%rd14, [_Z23mh_accept_reject_kernelPKfPfS0_PKiS1_S1_S1_S1_S1_S1_S1_S1_S1_S1_S1_S0_S0_S0_S0_S0_S0_S0_S0_S0_S0_S0_PiS4_S1_iii_param_3];
	ld.param.u64 	%rd33, [_Z23mh_accept_reject_kernelPKfPfS0_PKiS1_S1_S1_S1_S1_S1_S1_S1_S1_S1_S1_S0_S0_S0_S0_S0_S0_S0_S0_S0_S0_S0_PiS4_S1_iii_param_4];
	ld.param.u64 	%rd34, [_Z23mh_accept_reject_kernelPKfPfS0_PKiS1_S1_S1_S1_S1_S1_S1_S1_S1_S1_S1_S0_S0_S0_S0_S0_S0_S0_S0_S0_S0_S0_PiS4_S1_iii_param_6];
	ld.param.u64 	%rd35, [_Z23mh_accept_reject_kernelPKfPfS0_PKiS1_S1_S1_S1_S1_S1_S1_S1_S1_S1_S1_S0_S0_S0_S0_S0_S0_S0_S0_S0_S0_S0_PiS4_S1_iii_param_7];
	ld.param.u64 	%rd36, [_Z23mh_accept_reject_kernelPKfPfS0_PKiS1_S1_S1_S1_S1_S1_S1_S1_S1_S1_S1_S0_S0_S0_S0_S0_S0_S0_S0_S0_S0_S0_PiS4_S1_iii_param_8];
	ld.param.u64 	%rd37, [_Z23mh_accept_reject_kernelPKfPfS0_PKiS1_S1_S1_S1_S1_S1_S1_S1_S1_S1_S1_S0_S0_S0_S0_S0_S0_S0_S0_S0_S0_S0_PiS4_S1_iii_param_9];
	ld.param.u64 	%rd38, [_Z23mh_accept_reject_kernelPKfPfS0_PKiS1_S1_S1_S1_S1_S1_S1_S1_S1_S1_S1_S0_S0_S0_S0_S0_S0_S0_S0_S0_S0_S0_PiS4_S1_iii_param_10];
	ld.param.u64 	%rd39, [_Z23mh_accept_reject_kernelPKfPfS0_PKiS1_S1_S1_S1_S1_S1_S1_S1_S1_S1_S1_S0_S0_S0_S0_S0_S0_S0_S0_S0_S0_S0_PiS4_S1_iii_param_11];
	ld.param.u64 	%rd16, [_Z23mh_accept_reject_kernelPKfPfS0_PKiS1_S1_S1_S1_S1_S1_S1_S1_S1_S1_S1_S0_S0_S0_S0_S0_S0_S0_S0_S0_S0_S0_PiS4_S1_iii_param_12];
	ld.param.u64 	%rd18, [_Z23mh_accept_reject_kernelPKfPfS0_PKiS1_S1_S1_S1_S1_S1_S1_S1_S1_S1_S1_S0_S0_S0_S0_S0_S0_S0_S0_S0_S0_S0_PiS4_S1_iii_param_14];
	ld.param.u64 	%rd19, [_Z23mh_accept_reject_kernelPKfPfS0_PKiS1_S1_S1_S1_S1_S1_S1_S1_S1_S1_S1_S0_S0_S0_S0_S0_S0_S0_S0_S0_S0_S0_PiS4_S1_iii_param_15];
	ld.param.u64 	%rd20, [_Z23mh_accept_reject_kernelPKfPfS0_PKiS1_S1_S1_S1_S1_S1_S1_S1_S1_S1_S1_S0_S0_S0_S0_S0_S0_S0_S0_S0_S0_S0_PiS4_S1_iii_param_16];
	ld.param.u64 	%rd21, [_Z23mh_accept_reject_kernelPKfPfS0_PKiS1_S1_S1_S1_S1_S1_S1_S1_S1_S1_S1_S0_S0_S0_S0_S0_S0_S0_S0_S0_S0_S0_PiS4_S1_iii_param_17];
	ld.param.u64 	%rd22, [_Z23mh_accept_reject_kernelPKfPfS0_PKiS1_S1_S1_S1_S1_S1_S1_S1_S1_S1_S1_S0_S0_S0_S0_S0_S0_S0_S0_S0_S0_S0_PiS4_S1_iii_param_18];
	ld.param.u64 	%rd23, [_Z23mh_accept_reject_kernelPKfPfS0_PKiS1_S1_S1_S1_S1_S1_S1_S1_S1_S1_S1_S0_S0_S0_S0_S0_S0_S0_S0_S0_S0_S0_PiS4_S1_iii_param_19];
	ld.param.u64 	%rd24, [_Z23mh_accept_reject_kernelPKfPfS0_PKiS1_S1_S1_S1_S1_S1_S1_S1_S1_S1_S1_S0_S0_S0_S0_S0_S0_S0_S0_S0_S0_S0_PiS4_S1_iii_param_20];
	ld.param.u64 	%rd25, [_Z23mh_accept_reject_kernelPKfPfS0_PKiS1_S1_S1_S1_S1_S1_S1_S1_S1_S1_S1_S0_S0_S0_S0_S0_S0_S0_S0_S0_S0_S0_PiS4_S1_iii_param_21];
	ld.param.u64 	%rd26, [_Z23mh_accept_reject_kernelPKfPfS0_PKiS1_S1_S1_S1_S1_S1_S1_S1_S1_S1_S1_S0_S0_S0_S0_S0_S0_S0_S0_S0_S0_S0_PiS4_S1_iii_param_22];
	ld.param.u64 	%rd27, [_Z23mh_accept_reject_kernelPKfPfS0_PKiS1_S1_S1_S1_S1_S1_S1_S1_S1_S1_S1_S0_S0_S0_S0_S0_S0_S0_S0_S0_S0_S0_PiS4_S1_iii_param_23];
	ld.param.u64 	%rd28, [_Z23mh_accept_reject_kernelPKfPfS0_PKiS1_S1_S1_S1_S1_S1_S1_S1_S1_S1_S1_S0_S0_S0_S0_S0_S0_S0_S0_S0_S0_S0_PiS4_S1_iii_param_24];
	ld.param.u64 	%rd29, [_Z23mh_accept_reject_kernelPKfPfS0_PKiS1_S1_S1_S1_S1_S1_S1_S1_S1_S1_S1_S0_S0_S0_S0_S0_S0_S0_S0_S0_S0_S0_PiS4_S1_iii_param_25];
	ld.param.u64 	%rd40, [_Z23mh_accept_reject_kernelPKfPfS0_PKiS1_S1_S1_S1_S1_S1_S1_S1_S1_S1_S1_S0_S0_S0_S0_S0_S0_S0_S0_S0_S0_S0_PiS4_S1_iii_param_26];
	ld.param.u64 	%rd41, [_Z23mh_accept_reject_kernelPKfPfS0_PKiS1_S1_S1_S1_S1_S1_S1_S1_S1_S1_S1_S0_S0_S0_S0_S0_S0_S0_S0_S0_S0_S0_PiS4_S1_iii_param_27];
	ld.param.u64 	%rd30, [_Z23mh_accept_reject_kernelPKfPfS0_PKiS1_S1_S1_S1_S1_S1_S1_S1_S1_S1_S1_S0_S0_S0_S0_S0_S0_S0_S0_S0_S0_S0_PiS4_S1_iii_param_28];
	ld.param.u32 	%r2, [_Z23mh_accept_reject_kernelPKfPfS0_PKiS1_S1_S1_S1_S1_S1_S1_S1_S1_S1_S1_S0_S0_S0_S0_S0_S0_S0_S0_S0_S0_S0_PiS4_S1_iii_param_29];
	ld.param.u32 	%r3, [_Z23mh_accept_reject_kernelPKfPfS0_PKiS1_S1_S1_S1_S1_S1_S1_S1_S1_S1_S1_S0_S0_S0_S0_S0_S0_S0_S0_S0_S0_S0_PiS4_S1_iii_param_30];
	cvta.to.global.u64 	%rd1, %rd39;
	cvta.to.global.u64 	%rd2, %rd38;
	cvta.to.global.u64 	%rd3, %rd37;
	cvta.to.global.u64 	%rd4, %rd36;
	cvta.to.global.u64 	%rd5, %rd35;
	cvta.to.global.u64 	%rd6, %rd34;
	cvta.to.global.u64 	%rd7, %rd33;
	cvta.to.global.u64 	%rd8, %rd41;
	cvta.to.global.u64 	%rd9, %rd40;
	cvta.to.global.u64 	%rd10, %rd32;
	cvta.to.global.u64 	%rd11, %rd31;
	mov.u32 	%r4, %ctaid.x;
	mov.u32 	%r5, %ntid.x;
	mov.u32 	%r6, %tid.x;
	mad.lo.s32 	%r1, %r4, %r5, %r6;
	setp.ge.s32 	%p1, %r1, %r3;
	@%p1 bra 	$L__BB4_10;
	setp.ne.s32 	%p2, %r2, 0;
	@%p2 bra 	$L__BB4_3;
	mul.wide.s32 	%rd54, %r1, 4;
	add.s64 	%rd55, %rd11, %rd54;
	ld.global.nc.f32 	%f25, [%rd55];
	add.s64 	%rd56, %rd10, %rd54;
	st.global.f32 	[%rd56], %f25;
	add.s64 	%rd57, %rd9, %rd54;
	mov.b32 	%r15, 1;
	st.global.u32 	[%rd57], %r15;
	bra.uni 	$L__BB4_7;
$L__BB4_3:
	cvta.to.global.u64 	%rd42, %rd14;
	mul.wide.s32 	%rd43, %r1, 4;
	add.s64 	%rd44, %rd42, %rd43;
	ld.global.nc.u32 	%r7, [%rd44];
	setp.eq.s32 	%p3, %r7, 0;
	@%p3 bra 	$L__BB4_11;
	mul.wide.s32 	%rd45, %r1, 4;
	add.s64 	%rd46, %rd11, %rd45;
	ld.global.nc.f32 	%f1, [%rd46];
	add.s64 	%rd12, %rd10, %rd45;
	abs.f32 	%f2, %f1;
	setp.equ.f32 	%p4, %f2, 0f7F800000;
	@%p4 bra 	$L__BB4_11;
	ld.param.u64 	%rd111, [_Z23mh_accept_reject_kernelPKfPfS0_PKiS1_S1_S1_S1_S1_S1_S1_S1_S1_S1_S1_S0_S0_S0_S0_S0_S0_S0_S0_S0_S0_S0_PiS4_S1_iii_param_2];
	ld.global.f32 	%f3, [%rd12];
	sub.f32 	%f4, %f1, %f3;
	cvta.to.global.u64 	%rd47, %rd111;
	mul.wide.s32 	%rd48, %r1, 4;
	add.s64 	%rd49, %rd47, %rd48;
	ld.global.nc.f32 	%f5, [%rd49];
	min.f32 	%f6, %f5, 0f3F7FFFFE;
	max.f32 	%f7, %f6, 0f33D6BF95;
	mov.b32 	%r8, %f7;
	add.s32 	%r9, %r8, -1059760811;
	and.b32  	%r10, %r9, -8388608;
	sub.s32 	%r11, %r8, %r10;
	mov.b32 	%f8, %r11;
	cvt.rn.f32.s32 	%f9, %r10;
	fma.rn.f32 	%f10, %f9, 0f34000000, 0f00000000;
	add.f32 	%f11, %f8, 0fBF800000;
	fma.rn.f32 	%f12, %f11, 0fBE055027, 0f3E1039F6;
	fma.rn.f32 	%f13, %f12, %f11, 0fBDF8CDCC;
	fma.rn.f32 	%f14, %f13, %f11, 0f3E0F2955;
	fma.rn.f32 	%f15, %f14, %f11, 0fBE2AD8B9;
	fma.rn.f32 	%f16, %f15, %f11, 0f3E4CED0B;
	fma.rn.f32 	%f17, %f16, %f11, 0fBE7FFF22;
	fma.rn.f32 	%f18, %f17, %f11, 0f3EAAAA78;
	fma.rn.f32 	%f19, %f18, %f11, 0fBF000000;
	mul.f32 	%f20, %f11, %f19;
	fma.rn.f32 	%f21, %f20, %f11, %f11;
	fma.rn.f32 	%f22, %f10, 0f3F317218, %f21;
	setp.gt.u32 	%p5, %r8, 2139095039;
	fma.rn.f32 	%f23, %f7, 0f7F800000, 0f7F800000;
	selp.f32 	%f24, %f23, %f22, %p5;
	setp.geu.f32 	%p6, %f24, %f4;
	@%p6 bra 	$L__BB4_11;
	st.global.f32 	[%rd12], %f1;
	mul.wide.s32 	%rd50, %r1, 4;
	add.s64 	%rd51, %rd9, %rd50;
	ld.global.u32 	%r12, [%rd51];
	add.s32 	%r13, %r12, 1;
	st.global.u32 	[%rd51], %r13;
$L__BB4_7:
	ld.param.u64 	%rd113, [_Z23mh_accept_reject_kernelPKfPfS0_PKiS1_S1_S1_S1_S1_S1_S1_S1_S1_S1_S1_S0_S0_S0_S0_S0_S0_S0_S0_S0_S0_S0_PiS4_S1_iii_param_13];
	ld.param.u64 	%rd112, [_Z23mh_accept_reject_kernelPKfPfS0_PKiS1_S1_S1_S1_S1_S1_S1_S1_S1_S1_S1_S0_S0_S0_S0_S0_S0_S0_S0_S0_S0_S0_PiS4_S1_iii_param_5];
	mul.wide.s32 	%rd58, %r1, 4;
	add.s64 	%rd59, %rd8, %rd58;
	mov.b32 	%r16, 1;
	st.global.u32 	[%rd59], %r16;
	cvta.to.global.u64 	%rd60, %rd19;
	add.s64 	%rd61, %rd60, %rd58;
	ld.global.nc.f32 	%f26, [%rd61];
	add.s64 	%rd62, %rd7, %rd58;
	st.global.f32 	[%rd62], %f26;
	cvta.to.global.u64 	%rd63, %rd20;
	add.s64 	%rd64, %rd63, %rd58;
	ld.global.nc.f32 	%f27, [%rd64];
	cvta.to.global.u64 	%rd65, %rd112;
	add.s64 	%rd66, %rd65, %rd58;
	st.global.f32 	[%rd66], %f27;
	cvta.to.global.u64 	%rd67, %rd21;
	add.s64 	%rd68, %rd67, %rd58;
	ld.global.nc.f32 	%f28, [%rd68];
	add.s64 	%rd69, %rd6, %rd58;
	st.global.f32 	[%rd69], %f28;
	cvta.to.global.u64 	%rd70, %rd22;
	add.s64 	%rd71, %rd70, %rd58;
	ld.global.nc.f32 	%f29, [%rd71];
	add.s64 	%rd72, %rd5, %rd58;
	st.global.f32 	[%rd72], %f29;
	cvta.to.global.u64 	%rd73, %rd23;
	add.s64 	%rd74, %rd73, %rd58;
	ld.global.nc.f32 	%f30, [%rd74];
	add.s64 	%rd75, %rd4, %rd58;
	st.global.f32 	[%rd75], %f30;
	cvta.to.global.u64 	%rd76, %rd24;
	add.s64 	%rd77, %rd76, %rd58;
	ld.global.nc.f32 	%f31, [%rd77];
	add.s64 	%rd78, %rd3, %rd58;
	st.global.f32 	[%rd78], %f31;
	cvta.to.global.u64 	%rd79, %rd25;
	add.s64 	%rd80, %rd79, %rd58;
	ld.global.nc.f32 	%f32, [%rd80];
	add.s64 	%rd81, %rd2, %rd58;
	st.global.f32 	[%rd81], %f32;
	cvta.to.global.u64 	%rd82, %rd26;
	add.s64 	%rd83, %rd82, %rd58;
	ld.global.nc.f32 	%f33, [%rd83];
	add.s64 	%rd84, %rd1, %rd58;
	st.global.f32 	[%rd84], %f33;
	cvta.to.global.u64 	%rd85, %rd27;
	add.s64 	%rd86, %rd85, %rd58;
	ld.global.nc.f32 	%f34, [%rd86];
	cvta.to.global.u64 	%rd87, %rd16;
	add.s64 	%rd88, %rd87, %rd58;
	st.global.f32 	[%rd88], %f34;
	cvta.to.global.u64 	%rd89, %rd28;
	add.s64 	%rd90, %rd89, %rd58;
	ld.global.nc.f32 	%f35, [%rd90];
	cvta.to.global.u64 	%rd91, %rd113;
	add.s64 	%rd92, %rd91, %rd58;
	st.global.f32 	[%rd92], %f35;
	cvta.to.global.u64 	%rd93, %rd29;
	add.s64 	%rd94, %rd93, %rd58;
	ld.global.nc.f32 	%f36, [%rd94];
	cvta.to.global.u64 	%rd95, %rd18;
	add.s64 	%rd96, %rd95, %rd58;
	st.global.f32 	[%rd96], %f36;
$L__BB4_8:
	setp.eq.s64 	%p7, %rd30, 0;
	@%p7 bra 	$L__BB4_10;
	mul.wide.s32 	%rd97, %r2, %r3;
	mul.lo.s32 	%r17, %r1, 7;
	cvt.s64.s32 	%rd98, %r17;
	mad.lo.s64 	%rd99, %rd97, 7, %rd98;
	mul.wide.s32 	%rd100, %r1, 4;
	add.s64 	%rd101, %rd7, %rd100;
	ld.global.f32 	%f37, [%rd101];
	cvta.to.global.u64 	%rd102, %rd30;
	shl.b64 	%rd103, %rd99, 2;
	add.s64 	%rd104, %rd102, %rd103;
	st.global.f32 	[%rd104], %f37;
	add.s64 	%rd105, %rd6, %rd100;
	ld.global.f32 	%f38, [%rd105];
	st.global.f32 	[%rd104+4], %f38;
	add.s64 	%rd106, %rd5, %rd100;
	ld.global.f32 	%f39, [%rd106];
	st.global.f32 	[%rd104+8], %f39;
	add.s64 	%rd107, %rd4, %rd100;
	ld.global.f32 	%f40, [%rd107];
	st.global.f32 	[%rd104+12], %f40;
	add.s64 	%rd108, %rd3, %rd100;
	ld.global.f32 	%f41, [%rd108];
	st.global.f32 	[%rd104+16], %f41;
	add.s64 	%rd109, %rd2, %rd100;
	ld.global.f32 	%f42, [%rd109];
	st.global.f32 	[%rd104+20], %f42;
	add.s64 	%rd110, %rd1, %rd100;
	ld.global.f32 	%f43, [%rd110];
	st.global.f32 	[%rd104+24], %f43;
$L__BB4_10:
	ret;
$L__BB4_11:
	mul.wide.s32 	%rd52, %r1, 4;
	add.s64 	%rd53, %rd8, %rd52;
	mov.b32 	%r14, 0;
	st.global.u32 	[%rd53], %r14;
	bra.uni 	$L__BB4_8;

}
	// .globl	_Z30update_curr_noise_if_accept_f2P6float2PKS_PKiffiii
.visible .entry _Z30update_curr_noise_if_accept_f2P6float2PKS_PKiffiii(
	.param .u64 .ptr .align 1 _Z30update_curr_noise_if_accept_f2P6float2PKS_PKiffiii_param_0,
	.param .u64 .ptr .align 1 _Z30update_curr_noise_if_accept_f2P6float2PKS_PKiffiii_param_1,
	.param .u64 .ptr .align 1 _Z30update_curr_noise_if_accept_f2P6float2PKS_PKiffiii_param_2,
	.param .f32 _Z30update_curr_noise_if_accept_f2P6float2PKS_PKiffiii_param_3,
	.param .f32 _Z30update_curr_noise_if_accept_f2P6float2PKS_PKiffiii_param_4,
	.param .u32 _Z30update_curr_noise_if_accept_f2P6float2PKS_PKiffiii_param_5,
	.param .u32 _Z30update_curr_noise_if_accept_f2P6float2PKS_PKiffiii_param_6,
	.param .u32 _Z30update_curr_noise_if_accept_f2P6float2PKS_PKiffiii_param_7
)
{
	.reg .pred 	%p<4>;
	.reg .b32 	%r<10>;
	.reg .b32 	%f<11>;
	.reg .b64 	%rd<25>;

	ld.param.u64 	%rd6, [_Z30update_curr_noise_if_accept_f2P6float2PKS_PKiffiii_param_0];
	ld.param.u64 	%rd7, [_Z30update_curr_noise_if_accept_f2P6float2PKS_PKiffiii_param_1];
	ld.param.u64 	%rd8, [_Z30update_curr_noise_if_accept_f2P6float2PKS_PKiffiii_param_2];
	ld.param.f32 	%f1, [_Z30update_curr_noise_if_accept_f2P6float2PKS_PKiffiii_param_3];
	ld.param.f32 	%f2, [_Z30update_curr_noise_if_accept_f2P6float2PKS_PKiffiii_param_4];
	ld.param.u32 	%r1, [_Z30update_curr_noise_if_accept_f2P6float2PKS_PKiffiii_param_5];
	ld.param.u32 	%r2, [_Z30update_curr_noise_if_accept_f2P6float2PKS_PKiffiii_param_6];
	ld.param.s32 	%rd9, [_Z30update_curr_noise_if_accept_f2P6float2PKS_PKiffiii_param_7];
	mov.u32 	%r3, %ctaid.x;
	mov.u32 	%r4, %ntid.x;
	mul.wide.u32 	%rd10, %r3, %r4;
	mov.u32 	%r5, %tid.x;
	cvt.u64.u32 	%rd11, %r5;
	add.s64 	%rd1, %rd10, %rd11;
	mul.wide.s32 	%rd2, %r2, %r1;
	mul.lo.s64 	%rd12, %rd2, %rd9;
	setp.ge.s64 	%p1, %rd1, %rd12;
	@%p1 bra 	$L__BB5_6;
	or.b64  	%rd13, %rd1, %rd2;
	and.b64  	%rd14, %rd13, -4294967296;
	setp.ne.s64 	%p2, %rd14, 0;
	@%p2 bra 	$L__BB5_3;
	cvt.u32.u64 	%r6, %rd2;
	cvt.u32.u64 	%r7, %rd1;
	div.u32 	%r8, %r7, %r6;
	cvt.u64.u32 	%rd24, %r8;
	bra.uni 	$L__BB5_4;
$L__BB5_3:
	div.s64 	%rd24, %rd1, %rd2;
$L__BB5_4:
	shl.b64 	%rd15, %rd24, 32;
	shr.s64 	%rd16, %rd15, 30;
	cvta.to.global.u64 	%rd17, %rd8;
	add.s64 	%rd18, %rd17, %rd16;
	ld.global.nc.u32 	%r9, [%rd18];
	setp.eq.s32 	%p3, %r9, 0;
	@%p3 bra 	$L__BB5_6;
	cvta.to.global.u64 	%rd19, %rd6;
	shl.b64 	%rd20, %rd1, 3;
	add.s64 	%rd21, %rd19, %rd20;
	ld.global.v2.f32 	{%f3, %f4}, [%rd21];
	cvta.to.global.u64 	%rd22, %rd7;
	add.s64 	%rd23, %rd22, %rd20;
	ld.global.nc.v2.f32 	{%f5, %f6}, [%rd23];
	mul.f32 	%f7, %f2, %f5;
	fma.rn.f32 	%f8, %f1, %f3, %f7;
	mul.f32 	%f9, %f2, %f6;
	fma.rn.f32 	%f10, %f1, %f4, %f9;
	st.global.v2.f32 	[%rd21], {%f8, %f10};
$L__BB5_6:
	ret;

}
	// .globl	_ZN3cub18CUB_300001_SM_10006detail11EmptyKernelIvEEvv
.visible .entry _ZN3cub18CUB_300001_SM_10006detail11EmptyKernelIvEEvv()
{


	ret;

}


// ===== COMPILED SASS (sm_100) =====

	.target	sm_100

	.elftype	@"ET_EXEC"


//--------------------- .note.nv.tkinfo           --------------------------
	.section	.note.nv.tkinfo,"",@"SHT_NOTE"
	.sectionflags	@"SHF_NOTE_NV_TKINFO"
	.tkinfo
        /*0018*/ 	.word	0x00000002
        /*0030*/ 	.string	""
        /*0030*/ 	.string	"ptxas"
        /*0030*/ 	.string	"Cuda compilation tools, release 13.0, V13.0.88"
        /*0030*/ 	.string	"Build cuda_13.0.r13.0/compiler.36424714_0"
        /*0030*/ 	.string	"-arch sm_100 -m 64 "



//--------------------- .note.nv.cuinfo           --------------------------
	.section	.note.nv.cuinfo,"",@"SHT_NOTE"
	.sectionflags	@"SHF_NOTE_NV_CUINFO"
        /*0018*/ 	.short	0x0002
        /*001a*/ 	.short	0x0064
        /*001c*/ 	.short	0x0082
	.zero		2


//--------------------- .nv.info                  --------------------------
	.section	.nv.info,"",@"SHT_CUDA_INFO"
	.align	4


	//----- nvinfo : EIATTR_REGCOUNT
	.align		4
        /*0000*/ 	.byte	0x04, 0x2f
        /*0002*/ 	.short	(.L_54 - .L_53)
	.align		4
.L_53:
        /*0004*/ 	.word	index@(_Z24compute_correlated_noisePK6float2PKfS1_S3_PS_Pffflii)
        /*0008*/ 	.word	0x0000000c


	//----- nvinfo : EIATTR_FRAME_SIZE
	.align		4
.L_54:
        /*000c*/ 	.byte	0x04, 0x11
        /*000e*/ 	.short	(.L_56 - .L_55)
	.align		4
.L_55:
        /*0010*/ 	.word	index@(_Z24compute_correlated_noisePK6float2PKfS1_S3_PS_Pffflii)
        /*0014*/ 	.word	0x00000000


	//----- nvinfo : EIATTR_REGCOUNT
	.align		4
.L_56:
        /*0018*/ 	.byte	0x04, 0x2f
        /*001a*/ 	.short	(.L_58 - .L_57)
	.align		4
.L_57:
        /*001c*/ 	.word	index@(_Z26compute_correlated_uniformPKfS0_Pfffii)
        /*0020*/ 	.word	0x0000000e


	//----- nvinfo : EIATTR_FRAME_SIZE
	.align		4
.L_58:
        /*0024*/ 	.byte	0x04, 0x11
        /*0026*/ 	.short	(.L_60 - .L_59)
	.align		4
.L_59:
        /*0028*/ 	.word	index@(_Z26compute_correlated_uniformPKfS0_Pfffii)
        /*002c*/ 	.word	0x00000000


	//----- nvinfo : EIATTR_REGCOUNT
	.align		4
.L_60:
        /*0030*/ 	.byte	0x04, 0x2f
        /*0032*/ 	.short	(.L_62 - .L_61)
	.align		4
.L_61:
        /*0034*/ 	.word	index@(_Z21propose_params_kernelPKfS0_S0_S0_S0_S0_S0_S0_S0_S0_S0_PfS1_S1_S1_S1_S1_S1_S1_S1_S1_S1_S0_Pii)
        /*0038*/ 	.word	0x00000020


	//----- nvinfo : EIATTR_FRAME_SIZE
	.align		4
.L_62:
        /*003c*/ 	.byte	0x04, 0x11
        /*003e*/ 	.short	(.L_64 - .L_63)
	.align		4
.L_63:
        /*0040*/ 	.word	index@(_Z21propose_params_kernelPKfS0_S0_S0_S0_S0_S0_S0_S0_S0_S0_PfS1_S1_S1_S1_S1_S1_S1_S1_S1_S1_S0_Pii)
        /*0044*/ 	.word	0x00000000


	//----- nvinfo : EIATTR_REGCOUNT
	.align		4
.L_64:
        /*0048*/ 	.byte	0x04, 0x2f
        /*004a*/ 	.short	(.L_66 - .L_65)
	.align		4
.L_65:
        /*004c*/ 	.word	index@(_Z21pf_kernel_with_paramsPKfPK6float2S3_S0_PfS0_S0_S0_S0_S0_S0_S0_S0_S0_S0_S0_PKiffiifffffff)
        /*0050*/ 	.word	0x00000024


	//----- nvinfo : EIATTR_FRAME_SIZE
	.align		4
.L_66:
        /*0054*/ 	.byte	0x04, 0x11
        /*0056*/ 	.short	(.L_68 - .L_67)
	.align		4
.L_67:
        /*0058*/ 	.word	index@($__internal_2_$__cuda_sm3x_div_rn_noftz_f32_slowpath)
        /*005c*/ 	.word	0x00000000


	//----- nvinfo : EIATTR_FRAME_SIZE
	.align		4
.L_68:
        /*0060*/ 	.byte	0x04, 0x11
        /*0062*/ 	.short	(.L_70 - .L_69)
	.align		4
.L_69:
        /*0064*/ 	.word	index@($__internal_1_$__cuda_sm20_sqrt_rn_f32_slowpath)
        /*0068*/ 	.word	0x00000000


	//----- nvinfo : EIATTR_FRAME_SIZE
	.align		4
.L_70:
        /*006c*/ 	.byte	0x04, 0x11
        /*006e*/ 	.short	(.L_72 - .L_71)
	.align		4
.L_71:
        /*0070*/ 	.word	index@(_Z21pf_kernel_with_paramsPKfPK6float2S3_S0_PfS0_S0_S0_S0_S0_S0_S0_S0_S0_S0_S0_PKiffiifffffff)
        /*0074*/ 	.word	0x00000000


	//----- nvinfo : EIATTR_REGCOUNT
	.align		4
.L_72:
        /*0078*/ 	.byte	0x04, 0x2f
        /*007a*/ 	.short	(.L_74 - .L_73)
	.align		4
.L_73:
        /*007c*/ 	.word	index@(_Z23mh_accept_reject_kernelPKfPfS0_PKiS1_S1_S1_S1_S1_S1_S1_S1_S1_S1_S1_S0_S0_S0_S0_S0_S0_S0_S0_S0_S0_S0_PiS4_S1_iii)
        /*0080*/ 	.word	0x00000020


	//----- nvinfo : EIATTR_FRAME_SIZE
	.align		4
.L_74:
        /*0084*/ 	.byte	0x04, 0x11
        /*0086*/ 	.short	(.L_76 - .L_75)
	.align		4
.L_75:
        /*0088*/ 	.word	index@(_Z23mh_accept_reject_kernelPKfPfS0_PKiS1_S1_S1_S1_S1_S1_S1_S1_S1_S1_S1_S0_S0_S0_S0_S0_S0_S0_S0_S0_S0_S0_PiS4_S1_iii)
        /*008c*/ 	.word	0x00000000


	//----- nvinfo : EIATTR_REGCOUNT
	.align		4
.L_76:
        /*0090*/ 	.byte	0x04, 0x2f
        /*0092*/ 	.short	(.L_78 - .L_77)
	.align		4
.L_77:
        /*0094*/ 	.word	index@(_Z30update_curr_noise_if_accept_f2P6float2PKS_PKiffiii)
        /*0098*/ 	.word	0x00000010


	//----- nvinfo : EIATTR_FRAME_SIZE
	.align		4
.L_78:
        /*009c*/ 	.byte	0x04, 0x11
        /*009e*/ 	.short	(.L_80 - .L_79)
	.align		4
.L_79:
        /*00a0*/ 	.word	index@($__internal_0_$__cuda_sm20_div_s64)
        /*00a4*/ 	.word	0x00000000


	//----- nvinfo : EIATTR_FRAME_SIZE
	.align		4
.L_80:
        /*00a8*/ 	.byte	0x04, 0x11
        /*00aa*/ 	.short	(.L_82 - .L_81)
	.align		4
.L_81:
        /*00ac*/ 	.word	index@(_Z30update_curr_noise_if_accept_f2P6float2PKS_PKiffiii)
        /*00b0*/ 	.word	0x00000000


	//----- nvinfo : EIATTR_REGCOUNT
	.align		4
.L_82:
        /*00b4*/ 	.byte	0x04, 0x2f
        /*00b6*/ 	.short	(.L_84 - .L_83)
	.align		4
.L_83:
        /*00b8*/ 	.word	index@(_ZN3cub18CUB_300001_SM_10006detail11EmptyKernelIvEEvv)
        /*00bc*/ 	.word	0x00000004


	//----- nvinfo : EIATTR_FRAME_SIZE
	.align		4
.L_84:
        /*00c0*/ 	.byte	0x04, 0x11
        /*00c2*/ 	.short	(.L_86 - .L_85)
	.align		4
.L_85:
        /*00c4*/ 	.word	index@(_ZN3cub18CUB_300001_SM_10006detail11EmptyKernelIvEEvv)
        /*00c8*/ 	.word	0x00000000


	//----- nvinfo : EIATTR_MIN_STACK_SIZE
	.align		4
.L_86:
        /*00cc*/ 	.byte	0x04, 0x12
        /*00ce*/ 	.short	(.L_88 - .L_87)
	.align		4
.L_87:
        /*00d0*/ 	.word	index@(_ZN3cub18CUB_300001_SM_10006detail11EmptyKernelIvEEvv)
        /*00d4*/ 	.word	0x00000000


	//----- nvinfo : EIATTR_MIN_STACK_SIZE
	.align		4
.L_88:
        /*00d8*/ 	.byte	0x04, 0x12
        /*00da*/ 	.short	(.L_90 - .L_89)
	.align		4
.L_89:
        /*00dc*/ 	.word	index@(_Z30update_curr_noise_if_accept_f2P6float2PKS_PKiffiii)
        /*00e0*/ 	.word	0x00000000


	//----- nvinfo : EIATTR_MIN_STACK_SIZE
	.align		4
.L_90:
        /*00e4*/ 	.byte	0x04, 0x12
        /*00e6*/ 	.short	(.L_92 - .L_91)
	.align		4
.L_91:
        /*00e8*/ 	.word	index@(_Z23mh_accept_reject_kernelPKfPfS0_PKiS1_S1_S1_S1_S1_S1_S1_S1_S1_S1_S1_S0_S0_S0_S0_S0_S0_S0_S0_S0_S0_S0_PiS4_S1_iii)
        /*00ec*/ 	.word	0x00000000


	//----- nvinfo : EIATTR_MIN_STACK_SIZE
	.align		4
.L_92:
        /*00f0*/ 	.byte	0x04, 0x12
        /*00f2*/ 	.short	(.L_94 - .L_93)
	.align		4
.L_93:
        /*00f4*/ 	.word	index@(_Z21pf_kernel_with_paramsPKfPK6float2S3_S0_PfS0_S0_S0_S0_S0_S0_S0_S0_S0_S0_S0_PKiffiifffffff)
        /*00f8*/ 	.word	0x00000000


	//----- nvinfo : EIATTR_MIN_STACK_SIZE
	.align		4
.L_94:
        /*00fc*/ 	.byte	0x04, 0x12
        /*00fe*/ 	.short	(.L_96 - .L_95)
	.align		4
.L_95:
        /*0100*/ 	.word	index@(_Z21propose_params_kernelPKfS0_S0_S0_S0_S0_S0_S0_S0_S0_S0_PfS1_S1_S1_S1_S1_S1_S1_S1_S1_S1_S0_Pii)
        /*0104*/ 	.word	0x00000000


	//----- nvinfo : EIATTR_MIN_STACK_SIZE
	.align		4
.L_96:
        /*0108*/ 	.byte	0x04, 0x12
        /*010a*/ 	.short	(.L_98 - .L_97)
	.align		4
.L_97:
        /*010c*/ 	.word	index@(_Z26compute_correlated_uniformPKfS0_Pfffii)
        /*0110*/ 	.word	0x00000000


	//----- nvinfo : EIATTR_MIN_STACK_SIZE
	.align		4
.L_98:
        /*0114*/ 	.byte	0x04, 0x12
        /*0116*/ 	.short	(.L_100 - .L_99)
	.align		4
.L_99:
        /*0118*/ 	.word	index@(_Z24compute_correlated_noisePK6float2PKfS1_S3_PS_Pffflii)
        /*011c*/ 	.word	0x00000000
.L_100:


//--------------------- .nv.compat                --------------------------
	.section	.nv.compat,"",@"SHT_CUDA_COMPAT_INFO"
	.align	4
        /*0000*/ 	.byte	0x02, 0x09, 0x00, 0x00, 0x02, 0x02, 0x01, 0x00, 0x02, 0x05, 0x05, 0x00, 0x03, 0x07, 0x01, 0x01
        /*0010*/ 	.byte	0x02, 0x03, 0x00, 0x00, 0x02, 0x06, 0x01, 0x00, 0x04, 0x0b, 0x08, 0x00, 0x01, 0x00, 0x00, 0x00
        /*0020*/ 	.byte	0x00, 0x00, 0x00, 0x00


//--------------------- .nv.info._ZN3cub18CUB_300001_SM_10006detail11EmptyKernelIvEEvv --------------------------
	.section	.nv.info._ZN3cub18CUB_300001_SM_10006detail11EmptyKernelIvEEvv,"",@"SHT_CUDA_INFO"
	.sectionflags	@""
	.align	4


	//----- nvinfo : EIATTR_CUDA_API_VERSION
	.align		4
        /*0000*/ 	.byte	0x04, 0x37
        /*0002*/ 	.short	(.L_102 - .L_101)
.L_101:
        /*0004*/ 	.word	0x00000082


	//----- nvinfo : EIATTR_SPARSE_MMA_MASK
	.align		4
.L_102:
        /*0008*/ 	.byte	0x03, 0x50
        /*000a*/ 	.short	0x0000


	//----- nvinfo : EIATTR_MAXREG_COUNT
	.align		4
        /*000c*/ 	.byte	0x03, 0x1b
        /*000e*/ 	.short	0x00ff


	//----- nvinfo : EIATTR_MERCURY_ISA_VERSION
	.align		4
        /*0010*/ 	.byte	0x03, 0x5f
        /*0012*/ 	.short	0x0101


	//----- nvinfo : EIATTR_VRC_CTA_INIT_COUNT
	.align		4
        /*0014*/ 	.byte	0x02, 0x4a
	.zero		1
	.zero		1


	//----- nvinfo : EIATTR_EXIT_INSTR_OFFSETS
	.align		4
        /*0018*/ 	.byte	0x04, 0x1c
        /*001a*/ 	.short	(.L_104 - .L_103)


	//   ....[0]....
.L_103:
        /*001c*/ 	.word	0x00000010


	//----- nvinfo : EIATTR_SW_WAR
	.align		4
.L_104:
        /*0020*/ 	.byte	0x04, 0x36
        /*0022*/ 	.short	(.L_106 - .L_105)
.L_105:
        /*0024*/ 	.word	0x00000008
.L_106:


//--------------------- .nv.info._Z30update_curr_noise_if_accept_f2P6float2PKS_PKiffiii --------------------------
	.section	.nv.info._Z30update_curr_noise_if_accept_f2P6float2PKS_PKiffiii,"",@"SHT_CUDA_INFO"
	.sectionflags	@""
	.align	4


	//----- nvinfo : EIATTR_CUDA_API_VERSION
	.align		4
        /*0000*/ 	.byte	0x04, 0x37
        /*0002*/ 	.short	(.L_108 - .L_107)
.L_107:
        /*0004*/ 	.word	0x00000082


	//----- nvinfo : EIATTR_KPARAM_INFO
	.align		4
.L_108:
        /*0008*/ 	.byte	0x04, 0x17
        /*000a*/ 	.short	(.L_110 - .L_109)
.L_109:
        /*000c*/ 	.word	0x00000000
        /*0010*/ 	.short	0x0007
        /*0012*/ 	.short	0x0028
        /*0014*/ 	.byte	0x00, 0xf0, 0x11, 0x00


	//----- nvinfo : EIATTR_KPARAM_INFO
	.align		4
.L_110:
        /*0018*/ 	.byte	0x04, 0x17
        /*001a*/ 	.short	(.L_112 - .L_111)
.L_111:
        /*001c*/ 	.word	0x00000000
        /*0020*/ 	.short	0x0006
        /*0022*/ 	.short	0x0024
        /*0024*/ 	.byte	0x00, 0xf0, 0x11, 0x00


	//----- nvinfo : EIATTR_KPARAM_INFO
	.align		4
.L_112:
        /*0028*/ 	.byte	0x04, 0x17
        /*002a*/ 	.short	(.L_114 - .L_113)
.L_113:
        /*002c*/ 	.word	0x00000000
        /*0030*/ 	.short	0x0005
        /*0032*/ 	.short	0x0020
        /*0034*/ 	.byte	0x00, 0xf0, 0x11, 0x00


	//----- nvinfo : EIATTR_KPARAM_INFO
	.align		4
.L_114:
        /*0038*/ 	.byte	0x04, 0x17
        /*003a*/ 	.short	(.L_116 - .L_115)
.L_115:
        /*003c*/ 	.word	0x00000000
        /*0040*/ 	.short	0x0004
        /*0042*/ 	.short	0x001c
        /*0044*/ 	.byte	0x00, 0xf0, 0x11, 0x00


	//----- nvinfo : EIATTR_KPARAM_INFO
	.align		4
.L_116:
        /*0048*/ 	.byte	0x04, 0x17
        /*004a*/ 	.short	(.L_118 - .L_117)
.L_117:
        /*004c*/ 	.word	0x00000000
        /*0050*/ 	.short	0x0003
        /*0052*/ 	.short	0x0018
        /*0054*/ 	.byte	0x00, 0xf0, 0x11, 0x00


	//----- nvinfo : EIATTR_KPARAM_INFO
	.align		4
.L_118:
        /*0058*/ 	.byte	0x04, 0x17
        /*005a*/ 	.short	(.L_120 - .L_119)
.L_119:
        /*005c*/ 	.word	0x00000000
        /*0060*/ 	.short	0x0002
        /*0062*/ 	.short	0x0010
        /*0064*/ 	.byte	0x00, 0xf5, 0x21, 0x00


	//----- nvinfo : EIATTR_KPARAM_INFO
	.align		4
.L_120:
        /*0068*/ 	.byte	0x04, 0x17
        /*006a*/ 	.short	(.L_122 - .L_121)
.L_121:
        /*006c*/ 	.word	0x00000000
        /*0070*/ 	.short	0x0001
        /*0072*/ 	.short	0x0008
        /*0074*/ 	.byte	0x00, 0xf5, 0x21, 0x00


	//----- nvinfo : EIATTR_KPARAM_INFO
	.align		4
.L_122:
        /*0078*/ 	.byte	0x04, 0x17
        /*007a*/ 	.short	(.L_124 - .L_123)
.L_123:
        /*007c*/ 	.word	0x00000000
        /*0080*/ 	.short	0x0000
        /*0082*/ 	.short	0x0000
        /*0084*/ 	.byte	0x00, 0xf5, 0x21, 0x00


	//----- nvinfo : EIATTR_SPARSE_MMA_MASK
	.align		4
.L_124:
        /*0088*/ 	.byte	0x03, 0x50
        /*008a*/ 	.short	0x0000


	//----- nvinfo : EIATTR_MAXREG_COUNT
	.align		4
        /*008c*/ 	.byte	0x03, 0x1b
        /*008e*/ 	.short	0x00ff


	//----- nvinfo : EIATTR_MERCURY_ISA_VERSION
	.align		4
        /*0090*/ 	.byte	0x03, 0x5f
        /*0092*/ 	.short	0x0101


	//----- nvinfo : EIATTR_VRC_CTA_INIT_COUNT
	.align		4
        /*0094*/ 	.byte	0x02, 0x4a
	.zero		1
	.zero		1


	//----- nvinfo : EIATTR_EXIT_INSTR_OFFSETS
	.align		4
        /*0098*/ 	.byte	0x04, 0x1c
        /*009a*/ 	.short	(.L_126 - .L_125)


	//   ....[0]....
.L_125:
        /*009c*/ 	.word	0x00000100


	//   ....[1]....
        /*00a0*/ 	.word	0x00000330


	//   ....[2]....
        /*00a4*/ 	.word	0x00000430


	//----- nvinfo : EIATTR_CRS_STACK_SIZE
	.align		4
.L_126:
        /*00a8*/ 	.byte	0x04, 0x1e
        /*00aa*/ 	.short	(.L_128 - .L_127)
.L_127:
        /*00ac*/ 	.word	0x00000000


	//----- nvinfo : EIATTR_CBANK_PARAM_SIZE
	.align		4
.L_128:
        /*00b0*/ 	.byte	0x03, 0x19
        /*00b2*/ 	.short	0x002c


	//----- nvinfo : EIATTR_PARAM_CBANK
	.align		4
        /*00b4*/ 	.byte	0x04, 0x0a
        /*00b6*/ 	.short	(.L_130 - .L_129)
	.align		4
.L_129:
        /*00b8*/ 	.word	index@(.nv.constant0._Z30update_curr_noise_if_accept_f2P6float2PKS_PKiffiii)
        /*00bc*/ 	.short	0x0380
        /*00be*/ 	.short	0x002c


	//----- nvinfo : EIATTR_SW_WAR
	.align		4
.L_130:
        /*00c0*/ 	.byte	0x04, 0x36
        /*00c2*/ 	.short	(.L_132 - .L_131)
.L_131:
        /*00c4*/ 	.word	0x00000008
.L_132:


//--------------------- .nv.info._Z23mh_accept_reject_kernelPKfPfS0_PKiS1_S1_S1_S1_S1_S1_S1_S1_S1_S1_S1_S0_S0_S0_S0_S0_S0_S0_S0_S0_S0_S0_PiS4_S1_iii --------------------------
	.section	.nv.info._Z23mh_accept_reject_kernelPKfPfS0_PKiS1_S1_S1_S1_S1_S1_S1_S1_S1_S1_S1_S0_S0_S0_S0_S0_S0_S0_S0_S0_S0_S0_PiS4_S1_iii,"",@"SHT_CUDA_INFO"
	.sectionflags	@""
	.align	4


	//----- nvinfo : EIATTR_CUDA_API_VERSION
	.align		4
        /*0000*/ 	.byte	0x04, 0x37
        /*0002*/ 	.short	(.L_134 - .L_133)
.L_133:
        /*0004*/ 	.word	0x00000082


	//----- nvinfo : EIATTR_KPARAM_INFO
	.align		4
.L_134:
        /*0008*/ 	.byte	0x04, 0x17
        /*000a*/ 	.short	(.L_136 - .L_135)
.L_135:
        /*000c*/ 	.word	0x00000000
        /*0010*/ 	.short	0x001f
        /*0012*/ 	.short	0x00f0
        /*0014*/ 	.byte	0x00, 0xf0, 0x11, 0x00


	//----- nvinfo : EIATTR_KPARAM_INFO
	.align		4
.L_136:
        /*0018*/ 	.byte	0x04, 0x17
        /*001a*/ 	.short	(.L_138 - .L_137)
.L_137:
        /*001c*/ 	.word	0x00000000
        /*0020*/ 	.short	0x001e
        /*0022*/ 	.short	0x00ec
        /*0024*/ 	.byte	0x00, 0xf0, 0x11, 0x00


	//----- nvinfo : EIATTR_KPARAM_INFO
	.align		4
.L_138:
        /*0028*/ 	.byte	0x04, 0x17
        /*002a*/ 	.short	(.L_140 - .L_139)
.L_139:
        /*002c*/ 	.word	0x00000000
        /*0030*/ 	.short	0x001d
        /*0032*/ 	.short	0x00e8
        /*0034*/ 	.byte	0x00, 0xf0, 0x11, 0x00


	//----- nvinfo : EIATTR_KPARAM_INFO
	.align		4
.L_140:
        /*0038*/ 	.byte	0x04, 0x17
        /*003a*/ 	.short	(.L_142 - .L_141)
.L_141:
        /*003c*/ 	.word	0x00000000
        /*0040*/ 	.short	0x001c
        /*0042*/ 	.short	0x00e0
        /*0044*/ 	.byte	0x00, 0xf5, 0x21, 0x00


	//----- nvinfo : EIATTR_KPARAM_INFO
	.align		4
.L_142:
        /*0048*/ 	.byte	0x04, 0x17
        /*004a*/ 	.short	(.L_144 - .L_143)
.L_143:
        /*004c*/ 	.word	0x00000000
        /*0050*/ 	.short	0x001b
        /*0052*/ 	.short	0x00d8
        /*0054*/ 	.byte	0x00, 0xf5, 0x21, 0x00


	//----- nvinfo : EIATTR_KPARAM_INFO
	.align		4
.L_144:
        /*0058*/ 	.byte	0x04, 0x17
        /*005a*/ 	.short	(.L_146 - .L_145)
.L_145:
        /*005c*/ 	.word	0x00000000
        /*0060*/ 	.short	0x001a
        /*0062*/ 	.short	0x00d0
        /*0064*/ 	.byte	0x00, 0xf5, 0x21, 0x00


	//----- nvinfo : EIATTR_KPARAM_INFO
	.align		4
.L_146:
        /*0068*/ 	.byte	0x04, 0x17
        /*006a*/ 	.short	(.L_148 - .L_147)
.L_147:
        /*006c*/ 	.word	0x00000000
        /*0070*/ 	.short	0x0019
        /*0072*/ 	.short	0x00c8
        /*0074*/ 	.byte	0x00, 0xf5, 0x21, 0x00


	//----- nvinfo : EIATTR_KPARAM_INFO
	.align		4
.L_148:
        /*0078*/ 	.byte	0x04, 0x17
        /*007a*/ 	.short	(.L_150 - .L_149)
.L_149:
        /*007c*/ 	.word	0x00000000
        /*0080*/ 	.short	0x0018
        /*0082*/ 	.short	0x00c0
        /*0084*/ 	.byte	0x00, 0xf5, 0x21, 0x00


	//----- nvinfo : EIATTR_KPARAM_INFO
	.align		4
.L_150:
        /*0088*/ 	.byte	0x04, 0x17
        /*008a*/ 	.short	(.L_152 - .L_151)
.L_151:
        /*008c*/ 	.word	0x00000000
        /*0090*/ 	.short	0x0017
        /*0092*/ 	.short	0x00b8
        /*0094*/ 	.byte	0x00, 0xf5, 0x21, 0x00


	//----- nvinfo : EIATTR_KPARAM_INFO
	.align		4
.L_152:
        /*0098*/ 	.byte	0x04, 0x17
        /*009a*/ 	.short	(.L_154 - .L_153)
.L_153:
        /*009c*/ 	.word	0x00000000
        /*00a0*/ 	.short	0x0016
        /*00a2*/ 	.short	0x00b0
        /*00a4*/ 	.byte	0x00, 0xf5, 0x21, 0x00


	//----- nvinfo : EIATTR_KPARAM_INFO
	.align		4
.L_154:
        /*00a8*/ 	.byte	0x04, 0x17
        /*00aa*/ 	.short	(.L_156 - .L_155)
.L_155:
        /*00ac*/ 	.word	0x00000000
        /*00b0*/ 	.short	0x0015
        /*00b2*/ 	.short	0x00a8
        /*00b4*/ 	.byte	0x00, 0xf5, 0x21, 0x00


	//----- nvinfo : EIATTR_KPARAM_INFO
	.align		4
.L_156:
        /*00b8*/ 	.byte	0x04, 0x17
        /*00ba*/ 	.short	(.L_158 - .L_157)
.L_157:
        /*00bc*/ 	.word	0x00000000
        /*00c0*/ 	.short	0x0014
        /*00c2*/ 	.short	0x00a0
        /*00c4*/ 	.byte	0x00, 0xf5, 0x21, 0x00


	//----- nvinfo : EIATTR_KPARAM_INFO
	.align		4
.L_158:
        /*00c8*/ 	.byte	0x04, 0x17
        /*00ca*/ 	.short	(.L_160 - .L_159)
.L_159:
        /*00cc*/ 	.word	0x00000000
        /*00d0*/ 	.short	0x0013
        /*00d2*/ 	.short	0x0098
        /*00d4*/ 	.byte	0x00, 0xf5, 0x21, 0x00


	//----- nvinfo : EIATTR_KPARAM_INFO
	.align		4
.L_160:
        /*00d8*/ 	.byte	0x04, 0x17
        /*00da*/ 	.short	(.L_162 - .L_161)
.L_161:
        /*00dc*/ 	.word	0x00000000
        /*00e0*/ 	.short	0x0012
        /*00e2*/ 	.short	0x0090
        /*00e4*/ 	.byte	0x00, 0xf5, 0x21, 0x00


	//----- nvinfo : EIATTR_KPARAM_INFO
	.align		4
.L_162:
        /*00e8*/ 	.byte	0x04, 0x17
        /*00ea*/ 	.short	(.L_164 - .L_163)
.L_163:
        /*00ec*/ 	.word	0x00000000
        /*00f0*/ 	.short	0x0011
        /*00f2*/ 	.short	0x0088
        /*00f4*/ 	.byte	0x00, 0xf5, 0x21, 0x00


	//----- nvinfo : EIATTR_KPARAM_INFO
	.align		4
.L_164:
        /*00f8*/ 	.byte	0x04, 0x17
        /*00fa*/ 	.short	(.L_166 - .L_165)
.L_165:
        /*00fc*/ 	.word	0x00000000
        /*0100*/ 	.short	0x0010
        /*0102*/ 	.short	0x0080
        /*0104*/ 	.byte	0x00, 0xf5, 0x21, 0x00


	//----- nvinfo : EIATTR_KPARAM_INFO
	.align		4
.L_166:
        /*0108*/ 	.byte	0x04, 0x17
        /*010a*/ 	.short	(.L_168 - .L_167)
.L_167:
        /*010c*/ 	.word	0x00000000
        /*0110*/ 	.short	0x000f
        /*0112*/ 	.short	0x0078
        /*0114*/ 	.byte	0x00, 0xf5, 0x21, 0x00


	//----- nvinfo : EIATTR_KPARAM_INFO
	.align		4
.L_168:
        /*0118*/ 	.byte	0x04, 0x17
        /*011a*/ 	.short	(.L_170 - .L_169)
.L_169:
        /*011c*/ 	.word	0x00000000
        /*0120*/ 	.short	0x000e
        /*0122*/ 	.short	0x0070
        /*0124*/ 	.byte	0x00, 0xf5, 0x21, 0x00


	//----- nvinfo : EIATTR_KPARAM_INFO
	.align		4
.L_170:
        /*0128*/ 	.byte	0x04, 0x17
        /*012a*/ 	.short	(.L_172 - .L_171)
.L_171:
        /*012c*/ 	.word	0x00000000
        /*0130*/ 	.short	0x000d
        /*0132*/ 	.short	0x0068
        /*0134*/ 	.byte	0x00, 0xf5, 0x21, 0x00


	//----- nvinfo : EIATTR_KPARAM_INFO
	.align		4
.L_172:
        /*0138*/ 	.byte	0x04, 0x17
        /*013a*/ 	.short	(.L_174 - .L_173)
.L_173:
        /*013c*/ 	.word	0x00000000
        /*0140*/ 	.short	0x000c
        /*0142*/ 	.short	0x0060
        /*0144*/ 	.byte	0x00, 0xf5, 0x21, 0x00


	//----- nvinfo : EIATTR_KPARAM_INFO
	.align		4
.L_174:
        /*0148*/ 	.byte	0x04, 0x17
        /*014a*/ 	.short	(.L_176 - .L_175)
.L_175:
        /*014c*/ 	.word	0x00000000
        /*0150*/ 	.short	0x000b
        /*0152*/ 	.short	0x0058
        /*0154*/ 	.byte	0x00, 0xf5, 0x21, 0x00


	//----- nvinfo : EIATTR_KPARAM_INFO
	.align		4
.L_176:
        /*0158*/ 	.byte	0x04, 0x17
        /*015a*/ 	.short	(.L_178 - .L_177)
.L_177:
        /*015c*/ 	.word	0x00000000
        /*0160*/ 	.short	0x000a
        /*0162*/ 	.short	0x0050
        /*0164*/ 	.byte	0x00, 0xf5, 0x21, 0x00


	//----- nvinfo : EIATTR_KPARAM_INFO
	.align		4
.L_178:
        /*0168*/ 	.byte	0x04, 0x17
        /*016a*/ 	.short	(.L_180 - .L_179)
.L_179:
        /*016c*/ 	.word	0x00000000
        /*0170*/ 	.short	0x0009
        /*0172*/ 	.short	0x0048
        /*0174*/ 	.byte	0x00, 0xf5, 0x21, 0x00


	//----- nvinfo : EIATTR_KPARAM_INFO
	.align		4
.L_180:
        /*0178*/ 	.byte	0x04, 0x17
        /*017a*/ 	.short	(.L_182 - .L_181)
.L_181:
        /*017c*/ 	.word	0x00000000
        /*0180*/ 	.short	0x0008
        /*0182*/ 	.short	0x0040
        /*0184*/ 	.byte	0x00, 0xf5, 0x21, 0x00


	//----- nvinfo : EIATTR_KPARAM_INFO
	.align		4
.L_182:
        /*0188*/ 	.byte	0x04, 0x17
        /*018a*/ 	.short	(.L_184 - .L_183)
.L_183:
        /*018c*/ 	.word	0x00000000
        /*0190*/ 	.short	0x0007
        /*0192*/ 	.short	0x0038
        /*0194*/ 	.byte	0x00, 0xf5, 0x21, 0x00


	//----- nvinfo : EIATTR_KPARAM_INFO
	.align		4
.L_184:
        /*0198*/ 	.byte	0x04, 0x17
        /*019a*/ 	.short	(.L_186 - .L_185)
.L_185:
        /*019c*/ 	.word	0x00000000
        /*01a0*/ 	.short	0x0006
        /*01a2*/ 	.short	0x0030
        /*01a4*/ 	.byte	0x00, 0xf5, 0x21, 0x00


	//----- nvinfo : EIATTR_KPARAM_INFO
	.align		4
.L_186:
        /*01a8*/ 	.byte	0x04, 0x17
        /*01aa*/ 	.short	(.L_188 - .L_187)
.L_187:
        /*01ac*/ 	.word	0x00000000
        /*01b0*/ 	.short	0x0005
        /*01b2*/ 	.short	0x0028
        /*01b4*/ 	.byte	0x00, 0xf5, 0x21, 0x00


	//----- nvinfo : EIATTR_KPARAM_INFO
	.align		4
.L_188:
        /*01b8*/ 	.byte	0x04, 0x17
        /*01ba*/ 	.short	(.L_190 - .L_189)
.L_189:
        /*01bc*/ 	.word	0x00000000
        /*01c0*/ 	.short	0x0004
        /*01c2*/ 	.short	0x0020
        /*01c4*/ 	.byte	0x00, 0xf5, 0x21, 0x00


	//----- nvinfo : EIATTR_KPARAM_INFO
	.align		4
.L_190:
        /*01c8*/ 	.byte	0x04, 0x17
        /*01ca*/ 	.short	(.L_192 - .L_191)
.L_191:
        /*01cc*/ 	.word	0x00000000
        /*01d0*/ 	.short	0x0003
        /*01d2*/ 	.short	0x0018
        /*01d4*/ 	.byte	0x00, 0xf5, 0x21, 0x00


	//----- nvinfo : EIATTR_KPARAM_INFO
	.align		4
.L_192:
        /*01d8*/ 	.byte	0x04, 0x17
        /*01da*/ 	.short	(.L_194 - .L_193)
.L_193:
        /*01dc*/ 	.word	0x00000000
        /*01e0*/ 	.short	0x0002
        /*01e2*/ 	.short	0x0010
        /*01e4*/ 	.byte	0x00, 0xf5, 0x21, 0x00


	//----- nvinfo : EIATTR_KPARAM_INFO
	.align		4
.L_194:
        /*01e8*/ 	.byte	0x04, 0x17
        /*01ea*/ 	.short	(.L_196 - .L_195)
.L_195:
        /*01ec*/ 	.word	0x00000000
        /*01f0*/ 	.short	0x0001
        /*01f2*/ 	.short	0x0008
        /*01f4*/ 	.byte	0x00, 0xf5, 0x21, 0x00


	//----- nvinfo : EIATTR_KPARAM_INFO
	.align		4
.L_196:
        /*01f8*/ 	.byte	0x04, 0x17
        /*01fa*/ 	.short	(.L_198 - .L_197)
.L_197:
        /*01fc*/ 	.word	0x00000000
        /*0200*/ 	.short	0x0000
        /*0202*/ 	.short	0x0000
        /*0204*/ 	.byte	0x00, 0xf5, 0x21, 0x00


	//----- nvinfo : EIATTR_SPARSE_MMA_MASK
	.align		4
.L_198:
        /*0208*/ 	.byte	0x03, 0x50
        /*020a*/ 	.short	0x0000


	//----- nvinfo : EIATTR_MAXREG_COUNT
	.align		4
        /*020c*/ 	.byte	0x03, 0x1b
        /*020e*/ 	.short	0x00ff


	//----- nvinfo : EIATTR_MERCURY_ISA_VERSION
	.align		4
        /*0210*/ 	.byte	0x03, 0x5f
        /*0212*/ 	.short	0x0101


	//----- nvinfo : EIATTR_VRC_CTA_INIT_COUNT
	.align		4
        /*0214*/ 	.byte	0x02, 0x4a
	.zero		1
	.zero		1


	//----- nvinfo : EIATTR_EXIT_INSTR_OFFSETS
	.align		4
        /*0218*/ 	.byte	0x04, 0x1c
        /*021a*/ 	.short	(.L_200 - .L_199)


	//   ....[0]....
.L_199:
        /*021c*/ 	.word	0x00000070


	//   ....[1]....
        /*0220*/ 	.word	0x00000960


	//   ....[2]....
        /*0224*/ 	.word	0x00000bb0


	//----- nvinfo : EIATTR_CRS_STACK_SIZE
	.align		4
.L_200:
        /*0228*/ 	.byte	0x04, 0x1e
        /*022a*/ 	.short	(.L_202 - .L_201)
.L_201:
        /*022c*/ 	.word	0x00000000


	//----- nvinfo : EIATTR_CBANK_PARAM_SIZE
	.align		4
.L_202:
        /*0230*/ 	.byte	0x03, 0x19
        /*0232*/ 	.short	0x00f4


	//----- nvinfo : EIATTR_PARAM_CBANK
	.align		4
        /*0234*/ 	.byte	0x04, 0x0a
        /*0236*/ 	.short	(.L_204 - .L_203)
	.align		4
.L_203:
        /*0238*/ 	.word	index@(.nv.constant0._Z23mh_accept_reject_kernelPKfPfS0_PKiS1_S1_S1_S1_S1_S1_S1_S1_S1_S1_S1_S0_S0_S0_S0_S0_S0_S0_S0_S0_S0_S0_PiS4_S1_iii)
        /*023c*/ 	.short	0x0380
        /*023e*/ 	.short	0x00f4


	//----- nvinfo : EIATTR_SW_WAR
	.align		4
.L_204:
        /*0240*/ 	.byte	0x04, 0x36
        /*0242*/ 	.short	(.L_206 - .L_205)
.L_205:
        /*0244*/ 	.word	0x00000008
.L_206:


//--------------------- .nv.info._Z21pf_kernel_with_paramsPKfPK6float2S3_S0_PfS0_S0_S0_S0_S0_S0_S0_S0_S0_S0_S0_PKiffiifffffff --------------------------
	.section	.nv.info._Z21pf_kernel_with_paramsPKfPK6float2S3_S0_PfS0_S0_S0_S0_S0_S0_S0_S0_S0_S0_S0_PKiffiifffffff,"",@"SHT_CUDA_INFO"
	.sectionflags	@""
	.align	4


	//----- nvinfo : EIATTR_CUDA_API_VERSION
	.align		4
        /*0000*/ 	.byte	0x04, 0x37
        /*0002*/ 	.short	(.L_208 - .L_207)
.L_207:
        /*0004*/ 	.word	0x00000082


	//----- nvinfo : EIATTR_KPARAM_INFO
	.align		4
.L_208:
        /*0008*/ 	.byte	0x04, 0x17
        /*000a*/ 	.short	(.L_210 - .L_209)
.L_209:
        /*000c*/ 	.word	0x00000000
        /*0010*/ 	.short	0x001b
        /*0012*/ 	.short	0x00b0
        /*0014*/ 	.byte	0x00, 0xf0, 0x11, 0x00


	//----- nvinfo : EIATTR_KPARAM_INFO
	.align		4
.L_210:
        /*0018*/ 	.byte	0x04, 0x17
        /*001a*/ 	.short	(.L_212 - .L_211)
.L_211:
        /*001c*/ 	.word	0x00000000
        /*0020*/ 	.short	0x001a
        /*0022*/ 	.short	0x00ac
        /*0024*/ 	.byte	0x00, 0xf0, 0x11, 0x00


	//----- nvinfo : EIATTR_KPARAM_INFO
	.align		4
.L_212:
        /*0028*/ 	.byte	0x04, 0x17
        /*002a*/ 	.short	(.L_214 - .L_213)
.L_213:
        /*002c*/ 	.word	0x00000000
        /*0030*/ 	.short	0x0019
        /*0032*/ 	.short	0x00a8
        /*0034*/ 	.byte	0x00, 0xf0, 0x11, 0x00


	//----- nvinfo : EIATTR_KPARAM_INFO
	.align		4
.L_214:
        /*0038*/ 	.byte	0x04, 0x17
        /*003a*/ 	.short	(.L_216 - .L_215)
.L_215:
        /*003c*/ 	.word	0x00000000
        /*0040*/ 	.short	0x0018
        /*0042*/ 	.short	0x00a4
        /*0044*/ 	.byte	0x00, 0xf0, 0x11, 0x00


	//----- nvinfo : EIATTR_KPARAM_INFO
	.align		4
.L_216:
        /*0048*/ 	.byte	0x04, 0x17
        /*004a*/ 	.short	(.L_218 - .L_217)
.L_217:
        /*004c*/ 	.word	0x00000000
        /*0050*/ 	.short	0x0017
        /*0052*/ 	.short	0x00a0
        /*0054*/ 	.byte	0x00, 0xf0, 0x11, 0x00


	//----- nvinfo : EIATTR_KPARAM_INFO
	.align		4
.L_218:
        /*0058*/ 	.byte	0x04, 0x17
        /*005a*/ 	.short	(.L_220 - .L_219)
.L_219:
        /*005c*/ 	.word	0x00000000
        /*0060*/ 	.short	0x0016
        /*0062*/ 	.short	0x009c
        /*0064*/ 	.byte	0x00, 0xf0, 0x11, 0x00


	//----- nvinfo : EIATTR_KPARAM_INFO
	.align		4
.L_220:
        /*0068*/ 	.byte	0x04, 0x17
        /*006a*/ 	.short	(.L_222 - .L_221)
.L_221:
        /*006c*/ 	.word	0x00000000
        /*0070*/ 	.short	0x0015
        /*0072*/ 	.short	0x0098
        /*0074*/ 	.byte	0x00, 0xf0, 0x11, 0x00


	//----- nvinfo : EIATTR_KPARAM_INFO
	.align		4
.L_222:
        /*0078*/ 	.byte	0x04, 0x17
        /*007a*/ 	.short	(.L_224 - .L_223)
.L_223:
        /*007c*/ 	.word	0x00000000
        /*0080*/ 	.short	0x0014
        /*0082*/ 	.short	0x0094
        /*0084*/ 	.byte	0x00, 0xf0, 0x11, 0x00


	//----- nvinfo : EIATTR_KPARAM_INFO
	.align		4
.L_224:
        /*0088*/ 	.byte	0x04, 0x17
        /*008a*/ 	.short	(.L_226 - .L_225)
.L_225:
        /*008c*/ 	.word	0x00000000
        /*0090*/ 	.short	0x0013
        /*0092*/ 	.short	0x0090
        /*0094*/ 	.byte	0x00, 0xf0, 0x11, 0x00


	//----- nvinfo : EIATTR_KPARAM_INFO
	.align		4
.L_226:
        /*0098*/ 	.byte	0x04, 0x17
        /*009a*/ 	.short	(.L_228 - .L_227)
.L_227:
        /*009c*/ 	.word	0x00000000
        /*00a0*/ 	.short	0x0012
        /*00a2*/ 	.short	0x008c
        /*00a4*/ 	.byte	0x00, 0xf0, 0x11, 0x00


	//----- nvinfo : EIATTR_KPARAM_INFO
	.align		4
.L_228:
        /*00a8*/ 	.byte	0x04, 0x17
        /*00aa*/ 	.short	(.L_230 - .L_229)
.L_229:
        /*00ac*/ 	.word	0x00000000
        /*00b0*/ 	.short	0x0011
        /*00b2*/ 	.short	0x0088
        /*00b4*/ 	.byte	0x00, 0xf0, 0x11, 0x00


	//----- nvinfo : EIATTR_KPARAM_INFO
	.align		4
.L_230:
        /*00b8*/ 	.byte	0x04, 0x17
        /*00ba*/ 	.short	(.L_232 - .L_231)
.L_231:
        /*00bc*/ 	.word	0x00000000
        /*00c0*/ 	.short	0x0010
        /*00c2*/ 	.short	0x0080
        /*00c4*/ 	.byte	0x00, 0xf5, 0x21, 0x00


	//----- nvinfo : EIATTR_KPARAM_INFO
	.align		4
.L_232:
        /*00c8*/ 	.byte	0x04, 0x17
        /*00ca*/ 	.short	(.L_234 - .L_233)
.L_233:
        /*00cc*/ 	.word	0x00000000
        /*00d0*/ 	.short	0x000f
        /*00d2*/ 	.short	0x0078
        /*00d4*/ 	.byte	0x00, 0xf5, 0x21, 0x00


	//----- nvinfo : EIATTR_KPARAM_INFO
	.align		4
.L_234:
        /*00d8*/ 	.byte	0x04, 0x17
        /*00da*/ 	.short	(.L_236 - .L_235)
.L_235:
        /*00dc*/ 	.word	0x00000000
        /*00e0*/ 	.short	0x000e
        /*00e2*/ 	.short	0x0070
        /*00e4*/ 	.byte	0x00, 0xf5, 0x21, 0x00


	//----- nvinfo : EIATTR_KPARAM_INFO
	.align		4
.L_236:
        /*00e8*/ 	.byte	0x04, 0x17
        /*00ea*/ 	.short	(.L_238 - .L_237)
.L_237:
        /*00ec*/ 	.word	0x00000000
        /*00f0*/ 	.short	0x000d
        /*00f2*/ 	.short	0x0068
        /*00f4*/ 	.byte	0x00, 0xf5, 0x21, 0x00


	//----- nvinfo : EIATTR_KPARAM_INFO
	.align		4
.L_238:
        /*00f8*/ 	.byte	0x04, 0x17
        /*00fa*/ 	.short	(.L_240 - .L_239)
.L_239:
        /*00fc*/ 	.word	0x00000000
        /*0100*/ 	.short	0x000c
        /*0102*/ 	.short	0x0060
        /*0104*/ 	.byte	0x00, 0xf5, 0x21, 0x00


	//----- nvinfo : EIATTR_KPARAM_INFO
	.align		4
.L_240:
        /*0108*/ 	.byte	0x04, 0x17
        /*010a*/ 	.short	(.L_242 - .L_241)
.L_241:
        /*010c*/ 	.word	0x00000000
        /*0110*/ 	.short	0x000b
        /*0112*/ 	.short	0x0058
        /*0114*/ 	.byte	0x00, 0xf5, 0x21, 0x00


	//----- nvinfo : EIATTR_KPARAM_INFO
	.align		4
.L_242:
        /*0118*/ 	.byte	0x04, 0x17
        /*011a*/ 	.short	(.L_244 - .L_243)
.L_243:
        /*011c*/ 	.word	0x00000000
        /*0120*/ 	.short	0x000a
        /*0122*/ 	.short	0x0050
        /*0124*/ 	.byte	0x00, 0xf5, 0x21, 0x00


	//----- nvinfo : EIATTR_KPARAM_INFO
	.align		4
.L_244:
        /*0128*/ 	.byte	0x04, 0x17
        /*012a*/ 	.short	(.L_246 - .L_245)
.L_245:
        /*012c*/ 	.word	0x00000000
        /*0130*/ 	.short	0x0009
        /*0132*/ 	.short	0x0048
        /*0134*/ 	.byte	0x00, 0xf5, 0x21, 0x00


	//----- nvinfo : EIATTR_KPARAM_INFO
	.align		4
.L_246:
        /*0138*/ 	.byte	0x04, 0x17
        /*013a*/ 	.short	(.L_248 - .L_247)
.L_247:
        /*013c*/ 	.word	0x00000000
        /*0140*/ 	.short	0x0008
        /*0142*/ 	.short	0x0040
        /*0144*/ 	.byte	0x00, 0xf5, 0x21, 0x00


	//----- nvinfo : EIATTR_KPARAM_INFO
	.align		4
.L_248:
        /*0148*/ 	.byte	0x04, 0x17
        /*014a*/ 	.short	(.L_250 - .L_249)
.L_249:
        /*014c*/ 	.word	0x00000000
        /*0150*/ 	.short	0x0007
        /*0152*/ 	.short	0x0038
        /*0154*/ 	.byte	0x00, 0xf5, 0x21, 0x00


	//----- nvinfo : EIATTR_KPARAM_INFO
	.align		4
.L_250:
        /*0158*/ 	.byte	0x04, 0x17
        /*015a*/ 	.short	(.L_252 - .L_251)
.L_251:
        /*015c*/ 	.word	0x00000000
        /*0160*/ 	.short	0x0006
        /*0162*/ 	.short	0x0030
        /*0164*/ 	.byte	0x00, 0xf5, 0x21, 0x00


	//----- nvinfo : EIATTR_KPARAM_INFO
	.align		4
.L_252:
        /*0168*/ 	.byte	0x04, 0x17
        /*016a*/ 	.short	(.L_254 - .L_253)
.L_253:
        /*016c*/ 	.word	0x00000000
        /*0170*/ 	.short	0x0005
        /*0172*/ 	.short	0x0028
        /*0174*/ 	.byte	0x00, 0xf5, 0x21, 0x00


	//----- nvinfo : EIATTR_KPARAM_INFO
	.align		4
.L_254:
        /*0178*/ 	.byte	0x04, 0x17
        /*017a*/ 	.short	(.L_256 - .L_255)
.L_255:
        /*017c*/ 	.word	0x00000000
        /*0180*/ 	.short	0x0004
        /*0182*/ 	.short	0x0020
        /*0184*/ 	.byte	0x00, 0xf5, 0x21, 0x00


	//----- nvinfo : EIATTR_KPARAM_INFO
	.align		4
.L_256:
        /*0188*/ 	.byte	0x04, 0x17
        /*018a*/ 	.short	(.L_258 - .L_257)
.L_257:
        /*018c*/ 	.word	0x00000000
        /*0190*/ 	.short	0x0003
        /*0192*/ 	.short	0x0018
        /*0194*/ 	.byte	0x00, 0xf5, 0x21, 0x00


	//----- nvinfo : EIATTR_KPARAM_INFO
	.align		4
.L_258:
        /*0198*/ 	.byte	0x04, 0x17
        /*019a*/ 	.short	(.L_260 - .L_259)
.L_259:
        /*019c*/ 	.word	0x00000000
        /*01a0*/ 	.short	0x0002
        /*01a2*/ 	.short	0x0010
        /*01a4*/ 	.byte	0x00, 0xf5, 0x21, 0x00


	//----- nvinfo : EIATTR_KPARAM_INFO
	.align		4
.L_260:
        /*01a8*/ 	.byte	0x04, 0x17
        /*01aa*/ 	.short	(.L_262 - .L_261)
.L_261:
        /*01ac*/ 	.word	0x00000000
        /*01b0*/ 	.short	0x0001
        /*01b2*/ 	.short	0x0008
        /*01b4*/ 	.byte	0x00, 0xf5, 0x21, 0x00


	//----- nvinfo : EIATTR_KPARAM_INFO
	.align		4
.L_262:
        /*01b8*/ 	.byte	0x04, 0x17
        /*01ba*/ 	.short	(.L_264 - .L_263)
.L_263:
        /*01bc*/ 	.word	0x00000000
        /*01c0*/ 	.short	0x0000
        /*01c2*/ 	.short	0x0000
        /*01c4*/ 	.byte	0x00, 0xf5, 0x21, 0x00


	//----- nvinfo : EIATTR_SPARSE_MMA_MASK
	.align		4
.L_264:
        /*01c8*/ 	.byte	0x03, 0x50
        /*01ca*/ 	.short	0x0000


	//----- nvinfo : EIATTR_MAXREG_COUNT
	.align		4
        /*01cc*/ 	.byte	0x03, 0x1b
        /*01ce*/ 	.short	0x00ff


	//----- nvinfo : EIATTR_NUM_BARRIERS
	.align		4
        /*01d0*/ 	.byte	0x02, 0x4c
        /*01d2*/ 	.byte	0x01
	.zero		1


	//----- nvinfo : EIATTR_MERCURY_ISA_VERSION
	.align		4
        /*01d4*/ 	.byte	0x03, 0x5f
        /*01d6*/ 	.short	0x0101


	//----- nvinfo : EIATTR_UNUSED_LOAD_BYTE_OFFSET
	.align		4
        /*01d8*/ 	.byte	0x04, 0x44
        /*01da*/ 	.short	(.L_266 - .L_265)


	//   ....[0]....
.L_265:
        /*01dc*/ 	.word	0x000012a0
        /*01e0*/ 	.word	0x0000fff0


	//----- nvinfo : EIATTR_COOP_GROUP_MASK_REGIDS
	.align		4
.L_266:
        /*01e4*/ 	.byte	0x04, 0x29
        /*01e6*/ 	.short	(.L_268 - .L_267)


	//   ....[0]....
.L_267:
        /*01e8*/ 	.word	0xffffffff


	//   ....[1]....
        /*01ec*/ 	.word	0xffffffff


	//   ....[2]....
        /*01f0*/ 	.word	0xffffffff


	//   ....[3]....
        /*01f4*/ 	.word	0xffffffff


	//   ....[4]....
        /*01f8*/ 	.word	0xffffffff


	//   ....[5]....
        /*01fc*/ 	.word	0xffffffff


	//   ....[6]....
        /*0200*/ 	.word	0xffffffff


	//   ....[7]....
        /*0204*/ 	.word	0xffffffff


	//   ....[8]....
        /*0208*/ 	.word	0xffffffff


	//   ....[9]....
        /*020c*/ 	.word	0xffffffff


	//   ....[10]....
        /*0210*/ 	.word	0xffffffff


	//   ....[11]....
        /*0214*/ 	.word	0xffffffff


	//   ....[12]....
        /*0218*/ 	.word	0xffffffff


	//   ....[13]....
        /*021c*/ 	.word	0xffffffff


	//   ....[14]....
        /*0220*/ 	.word	0xffffffff


	//   ....[15]....
        /*0224*/ 	.word	0xffffffff


	//   ....[16]....
        /*0228*/ 	.word	0xffffffff


	//   ....[17]....
        /*022c*/ 	.word	0xffffffff


	//   ....[18]....
        /*0230*/ 	.word	0xffffffff


	//   ....[19]....
        /*0234*/ 	.word	0xffffffff


	//   ....[20]....
        /*0238*/ 	.word	0xffffffff


	//   ....[21]....
        /*023c*/ 	.word	0xffffffff


	//   ....[22]....
        /*0240*/ 	.word	0xffffffff


	//   ....[23]....
        /*0244*/ 	.word	0xffffffff


	//   ....[24]....
        /*0248*/ 	.word	0xffffffff


	//   ....[25]....
        /*024c*/ 	.word	0xffffffff


	//   ....[26]....
        /*0250*/ 	.word	0x05000004


	//   ....[27]....
        /*0254*/ 	.word	0x05000004


	//   ....[28]....
        /*0258*/ 	.word	0x05000004


	//   ....[29]....
        /*025c*/ 	.word	0x05000004


	//   ....[30]....
        /*0260*/ 	.word	0x05000004


	//   ....[31]....
        /*0264*/ 	.word	0x05000004


	//   ....[32]....
        /*0268*/ 	.word	0x05000004


	//   ....[33]....
        /*026c*/ 	.word	0x05000004


	//   ....[34]....
        /*0270*/ 	.word	0x05000004


	//   ....[35]....
        /*0274*/ 	.word	0x05000004


	//   ....[36]....
        /*0278*/ 	.word	0x05000004


	//   ....[37]....
        /*027c*/ 	.word	0x05000004


	//   ....[38]....
        /*0280*/ 	.word	0x05000004


	//   ....[39]....
        /*0284*/ 	.word	0x05000004


	//   ....[40]....
        /*0288*/ 	.word	0x05000004


	//   ....[41]....
        /*028c*/ 	.word	0x05000004


	//----- nvinfo : EIATTR_COOP_GROUP_INSTR_OFFSETS
	.align		4
.L_268:
        /*0290*/ 	.byte	0x04, 0x28
        /*0292*/ 	.short	(.L_270 - .L_269)


	//   ....[0]....
.L_269:
        /*0294*/ 	.word	0x00001ff0


	//   ....[1]....
        /*0298*/ 	.word	0x00002030


	//   ....[2]....
        /*029c*/ 	.word	0x00002050


	//   ....[3]....
        /*02a0*/ 	.word	0x00002070


	//   ....[4]....
        /*02a4*/ 	.word	0x00002090


	//   ....[5]....
        /*02a8*/ 	.word	0x00002140


	//   ....[6]....
        /*02ac*/ 	.word	0x00002160


	//   ....[7]....
        /*02b0*/ 	.word	0x00002180


	//   ....[8]....
        /*02b4*/ 	.word	0x000021a0


	//   ....[9]....
        /*02b8*/ 	.word	0x000021c0


	//   ....[10]....
        /*02bc*/ 	.word	0x00002320


	//   ....[11]....
        /*02c0*/ 	.word	0x00002340


	//   ....[12]....
        /*02c4*/ 	.word	0x00002360


	//   ....[13]....
        /*02c8*/ 	.word	0x00002380


	//   ....[14]....
        /*02cc*/ 	.word	0x000023a0


	//   ....[15]....
        /*02d0*/ 	.word	0x00002450


	//   ....[16]....
        /*02d4*/ 	.word	0x00002470


	//   ....[17]....
        /*02d8*/ 	.word	0x00002490


	//   ....[18]....
        /*02dc*/ 	.word	0x000024b0


	//   ....[19]....
        /*02e0*/ 	.word	0x000024d0


	//   ....[20]....
        /*02e4*/ 	.word	0x000029d0


	//   ....[21]....
        /*02e8*/ 	.word	0x000029f0


	//   ....[22]....
        /*02ec*/ 	.word	0x00002a10


	//   ....[23]....
        /*02f0*/ 	.word	0x00002a30


	//   ....[24]....
        /*02f4*/ 	.word	0x00002a50


	//   ....[25]....
        /*02f8*/ 	.word	0x00002a70


	//   ....[26]....
        /*02fc*/ 	.word	0x00004150


	//   ....[27]....
        /*0300*/ 	.word	0x000041c0


	//   ....[28]....
        /*0304*/ 	.word	0x00004230


	//   ....[29]....
        /*0308*/ 	.word	0x000042a0


	//   ....[30]....
        /*030c*/ 	.word	0x00004310


	//   ....[31]....
        /*0310*/ 	.word	0x000043a0


	//   ....[32]....
        /*0314*/ 	.word	0x00004410


	//   ....[33]....
        /*0318*/ 	.word	0x00004480


	//   ....[34]....
        /*031c*/ 	.word	0x000044f0


	//   ....[35]....
        /*0320*/ 	.word	0x00004560


	//   ....[36]....
        /*0324*/ 	.word	0x000045e0


	//   ....[37]....
        /*0328*/ 	.word	0x00004650


	//   ....[38]....
        /*032c*/ 	.word	0x000046c0


	//   ....[39]....
        /*0330*/ 	.word	0x00004730


	//   ....[40]....
        /*0334*/ 	.word	0x000047a0


	//   ....[41]....
        /*0338*/ 	.word	0x00004800


	//----- nvinfo : EIATTR_VRC_CTA_INIT_COUNT
	.align		4
.L_270:
        /*033c*/ 	.byte	0x02, 0x4a
	.zero		1
	.zero		1


	//----- nvinfo : EIATTR_EXIT_INSTR_OFFSETS
	.align		4
        /*0340*/ 	.byte	0x04, 0x1c
        /*0342*/ 	.short	(.L_272 - .L_271)


	//   ....[0]....
.L_271:
        /*0344*/ 	.word	0x00000180


	//   ....[1]....
        /*0348*/ 	.word	0x000001f0


	//   ....[2]....
        /*034c*/ 	.word	0x00004080


	//   ....[3]....
        /*0350*/ 	.word	0x000040f0


	//----- nvinfo : EIATTR_CRS_STACK_SIZE
	.align		4
.L_272:
        /*0354*/ 	.byte	0x04, 0x1e
        /*0356*/ 	.short	(.L_274 - .L_273)
.L_273:
        /*0358*/ 	.word	0x00000000


	//----- nvinfo : EIATTR_CBANK_PARAM_SIZE
	.align		4
.L_274:
        /*035c*/ 	.byte	0x03, 0x19
        /*035e*/ 	.short	0x00b4


	//----- nvinfo : EIATTR_PARAM_CBANK
	.align		4
        /*0360*/ 	.byte	0x04, 0x0a
        /*0362*/ 	.short	(.L_276 - .L_275)
	.align		4
.L_275:
        /*0364*/ 	.word	index@(.nv.constant0._Z21pf_kernel_with_paramsPKfPK6float2S3_S0_PfS0_S0_S0_S0_S0_S0_S0_S0_S0_S0_S0_PKiffiifffffff)
        /*0368*/ 	.short	0x0380
        /*036a*/ 	.short	0x00b4


	//----- nvinfo : EIATTR_SW_WAR
	.align		4
.L_276:
        /*036c*/ 	.byte	0x04, 0x36
        /*036e*/ 	.short	(.L_278 - .L_277)
.L_277:
        /*0370*/ 	.word	0x00000008
.L_278:


//--------------------- .nv.info._Z21propose_params_kernelPKfS0_S0_S0_S0_S0_S0_S0_S0_S0_S0_PfS1_S1_S1_S1_S1_S1_S1_S1_S1_S1_S0_Pii --------------------------
	.section	.nv.info._Z21propose_params_kernelPKfS0_S0_S0_S0_S0_S0_S0_S0_S0_S0_PfS1_S1_S1_S1_S1_S1_S1_S1_S1_S1_S0_Pii,"",@"SHT_CUDA_INFO"
	.sectionflags	@""
	.align	4


	//----- nvinfo : EIATTR_CUDA_API_VERSION
	.align		4
        /*0000*/ 	.byte	0x04, 0x37
        /*0002*/ 	.short	(.L_280 - .L_279)
.L_279:
        /*0004*/ 	.word	0x00000082


	//----- nvinfo : EIATTR_KPARAM_INFO
	.align		4
.L_280:
        /*0008*/ 	.byte	0x04, 0x17
        /*000a*/ 	.short	(.L_282 - .L_281)
.L_281:
        /*000c*/ 	.word	0x00000000
        /*0010*/ 	.short	0x0018
        /*0012*/ 	.short	0x00c0
        /*0014*/ 	.byte	0x00, 0xf0, 0x11, 0x00


	//----- nvinfo : EIATTR_KPARAM_INFO
	.align		4
.L_282:
        /*0018*/ 	.byte	0x04, 0x17
        /*001a*/ 	.short	(.L_284 - .L_283)
.L_283:
        /*001c*/ 	.word	0x00000000
        /*0020*/ 	.short	0x0017
        /*0022*/ 	.short	0x00b8
        /*0024*/ 	.byte	0x00, 0xf5, 0x21, 0x00


	//----- nvinfo : EIATTR_KPARAM_INFO
	.align		4
.L_284:
        /*0028*/ 	.byte	0x04, 0x17
        /*002a*/ 	.short	(.L_286 - .L_285)
.L_285:
        /*002c*/ 	.word	0x00000000
        /*0030*/ 	.short	0x0016
        /*0032*/ 	.short	0x00b0
        /*0034*/ 	.byte	0x00, 0xf5, 0x21, 0x00


	//----- nvinfo : EIATTR_KPARAM_INFO
	.align		4
.L_286:
        /*0038*/ 	.byte	0x04, 0x17
        /*003a*/ 	.short	(.L_288 - .L_287)
.L_287:
        /*003c*/ 	.word	0x00000000
        /*0040*/ 	.short	0x0015
        /*0042*/ 	.short	0x00a8
        /*0044*/ 	.byte	0x00, 0xf5, 0x21, 0x00


	//----- nvinfo : EIATTR_KPARAM_INFO
	.align		4
.L_288:
        /*0048*/ 	.byte	0x04, 0x17
        /*004a*/ 	.short	(.L_290 - .L_289)
.L_289:
        /*004c*/ 	.word	0x00000000
        /*0050*/ 	.short	0x0014
        /*0052*/ 	.short	0x00a0
        /*0054*/ 	.byte	0x00, 0xf5, 0x21, 0x00


	//----- nvinfo : EIATTR_KPARAM_INFO
	.align		4
.L_290:
        /*0058*/ 	.byte	0x04, 0x17
        /*005a*/ 	.short	(.L_292 - .L_291)
.L_291:
        /*005c*/ 	.word	0x00000000
        /*0060*/ 	.short	0x0013
        /*0062*/ 	.short	0x0098
        /*0064*/ 	.byte	0x00, 0xf5, 0x21, 0x00


	//----- nvinfo : EIATTR_KPARAM_INFO
	.align		4
.L_292:
        /*0068*/ 	.byte	0x04, 0x17
        /*006a*/ 	.short	(.L_294 - .L_293)
.L_293:
        /*006c*/ 	.word	0x00000000
        /*0070*/ 	.short	0x0012
        /*0072*/ 	.short	0x0090
        /*0074*/ 	.byte	0x00, 0xf5, 0x21, 0x00


	//----- nvinfo : EIATTR_KPARAM_INFO
	.align		4
.L_294:
        /*0078*/ 	.byte	0x04, 0x17
        /*007a*/ 	.short	(.L_296 - .L_295)
.L_295:
        /*007c*/ 	.word	0x00000000
        /*0080*/ 	.short	0x0011
        /*0082*/ 	.short	0x0088
        /*0084*/ 	.byte	0x00, 0xf5, 0x21, 0x00


	//----- nvinfo : EIATTR_KPARAM_INFO
	.align		4
.L_296:
        /*0088*/ 	.byte	0x04, 0x17
        /*008a*/ 	.short	(.L_298 - .L_297)
.L_297:
        /*008c*/ 	.word	0x00000000
        /*0090*/ 	.short	0x0010
        /*0092*/ 	.short	0x0080
        /*0094*/ 	.byte	0x00, 0xf5, 0x21, 0x00


	//----- nvinfo : EIATTR_KPARAM_INFO
	.align		4
.L_298:
        /*0098*/ 	.byte	0x04, 0x17
        /*009a*/ 	.short	(.L_300 - .L_299)
.L_299:
        /*009c*/ 	.word	0x00000000
        /*00a0*/ 	.short	0x000f
        /*00a2*/ 	.short	0x0078
        /*00a4*/ 	.byte	0x00, 0xf5, 0x21, 0x00


	//----- nvinfo : EIATTR_KPARAM_INFO
	.align		4
.L_300:
        /*00a8*/ 	.byte	0x04, 0x17
        /*00aa*/ 	.short	(.L_302 - .L_301)
.L_301:
        /*00ac*/ 	.word	0x00000000
        /*00b0*/ 	.short	0x000e
        /*00b2*/ 	.short	0x0070
        /*00b4*/ 	.byte	0x00, 0xf5, 0x21, 0x00


	//----- nvinfo : EIATTR_KPARAM_INFO
	.align		4
.L_302:
        /*00b8*/ 	.byte	0x04, 0x17
        /*00ba*/ 	.short	(.L_304 - .L_303)
.L_303:
        /*00bc*/ 	.word	0x00000000
        /*00c0*/ 	.short	0x000d
        /*00c2*/ 	.short	0x0068
        /*00c4*/ 	.byte	0x00, 0xf5, 0x21, 0x00


	//----- nvinfo : EIATTR_KPARAM_INFO
	.align		4
.L_304:
        /*00c8*/ 	.byte	0x04, 0x17
        /*00ca*/ 	.short	(.L_306 - .L_305)
.L_305:
        /*00cc*/ 	.word	0x00000000
        /*00d0*/ 	.short	0x000c
        /*00d2*/ 	.short	0x0060
        /*00d4*/ 	.byte	0x00, 0xf5, 0x21, 0x00


	//----- nvinfo : EIATTR_KPARAM_INFO
	.align		4
.L_306:
        /*00d8*/ 	.byte	0x04, 0x17
        /*00da*/ 	.short	(.L_308 - .L_307)
.L_307:
        /*00dc*/ 	.word	0x00000000
        /*00e0*/ 	.short	0x000b
        /*00e2*/ 	.short	0x0058
        /*00e4*/ 	.byte	0x00, 0xf5, 0x21, 0x00


	//----- nvinfo : EIATTR_KPARAM_INFO
	.align		4
.L_308:
        /*00e8*/ 	.byte	0x04, 0x17
        /*00ea*/ 	.short	(.L_310 - .L_309)
.L_309:
        /*00ec*/ 	.word	0x00000000
        /*00f0*/ 	.short	0x000a
        /*00f2*/ 	.short	0x0050
        /*00f4*/ 	.byte	0x00, 0xf5, 0x21, 0x00


	//----- nvinfo : EIATTR_KPARAM_INFO
	.align		4
.L_310:
        /*00f8*/ 	.byte	0x04, 0x17
        /*00fa*/ 	.short	(.L_312 - .L_311)
.L_311:
        /*00fc*/ 	.word	0x00000000
        /*0100*/ 	.short	0x0009
        /*0102*/ 	.short	0x0048
        /*0104*/ 	.byte	0x00, 0xf5, 0x21, 0x00


	//----- nvinfo : EIATTR_KPARAM_INFO
	.align		4
.L_312:
        /*0108*/ 	.byte	0x04, 0x17
        /*010a*/ 	.short	(.L_314 - .L_313)
.L_313:
        /*010c*/ 	.word	0x00000000
        /*0110*/ 	.short	0x0008
        /*0112*/ 	.short	0x0040
        /*0114*/ 	.byte	0x00, 0xf5, 0x21, 0x00


	//----- nvinfo : EIATTR_KPARAM_INFO
	.align		4
.L_314:
        /*0118*/ 	.byte	0x04, 0x17
        /*011a*/ 	.short	(.L_316 - .L_315)
.L_315:
        /*011c*/ 	.word	0x00000000
        /*0120*/ 	.short	0x0007
        /*0122*/ 	.short	0x0038
        /*0124*/ 	.byte	0x00, 0xf5, 0x21, 0x00


	//----- nvinfo : EIATTR_KPARAM_INFO
	.align		4
.L_316:
        /*0128*/ 	.byte	0x04, 0x17
        /*012a*/ 	.short	(.L_318 - .L_317)
.L_317:
        /*012c*/ 	.word	0x00000000
        /*0130*/ 	.short	0x0006
        /*0132*/ 	.short	0x0030
        /*0134*/ 	.byte	0x00, 0xf5, 0x21, 0x00


	//----- nvinfo : EIATTR_KPARAM_INFO
	.align		4
.L_318:
        /*0138*/ 	.byte	0x04, 0x17
        /*013a*/ 	.short	(.L_320 - .L_319)
.L_319:
        /*013c*/ 	.word	0x00000000
        /*0140*/ 	.short	0x0005
        /*0142*/ 	.short	0x0028
        /*0144*/ 	.byte	0x00, 0xf5, 0x21, 0x00


	//----- nvinfo : EIATTR_KPARAM_INFO
	.align		4
.L_320:
        /*0148*/ 	.byte	0x04, 0x17
        /*014a*/ 	.short	(.L_322 - .L_321)
.L_321:
        /*014c*/ 	.word	0x00000000
        /*0150*/ 	.short	0x0004
        /*0152*/ 	.short	0x0020
        /*0154*/ 	.byte	0x00, 0xf5, 0x21, 0x00


	//----- nvinfo : EIATTR_KPARAM_INFO
	.align		4
.L_322:
        /*0158*/ 	.byte	0x04, 0x17
        /*015a*/ 	.short	(.L_324 - .L_323)
.L_323:
        /*015c*/ 	.word	0x00000000
        /*0160*/ 	.short	0x0003
        /*0162*/ 	.short	0x0018
        /*0164*/ 	.byte	0x00, 0xf5, 0x21, 0x00


	//----- nvinfo : EIATTR_KPARAM_INFO
	.align		4
.L_324:
        /*0168*/ 	.byte	0x04, 0x17
        /*016a*/ 	.short	(.L_326 - .L_325)
.L_325:
        /*016c*/ 	.word	0x00000000
        /*0170*/ 	.short	0x0002
        /*0172*/ 	.short	0x0010
        /*0174*/ 	.byte	0x00, 0xf5, 0x21, 0x00


	//----- nvinfo : EIATTR_KPARAM_INFO
	.align		4
.L_326:
        /*0178*/ 	.byte	0x04, 0x17
        /*017a*/ 	.short	(.L_328 - .L_327)
.L_327:
        /*017c*/ 	.word	0x00000000
        /*0180*/ 	.short	0x0001
        /*0182*/ 	.short	0x0008
        /*0184*/ 	.byte	0x00, 0xf5, 0x21, 0x00


	//----- nvinfo : EIATTR_KPARAM_INFO
	.align		4
.L_328:
        /*0188*/ 	.byte	0x04, 0x17
        /*018a*/ 	.short	(.L_330 - .L_329)
.L_329:
        /*018c*/ 	.word	0x00000000
        /*0190*/ 	.short	0x0000
        /*0192*/ 	.short	0x0000
        /*0194*/ 	.byte	0x00, 0xf5, 0x21, 0x00


	//----- nvinfo : EIATTR_SPARSE_MMA_MASK
	.align		4
.L_330:
        /*0198*/ 	.byte	0x03, 0x50
        /*019a*/ 	.short	0x0000


	//----- nvinfo : EIATTR_MAXREG_COUNT
	.align		4
        /*019c*/ 	.byte	0x03, 0x1b
        /*019e*/ 	.short	0x00ff


	//----- nvinfo : EIATTR_MERCURY_ISA_VERSION
	.align		4
        /*01a0*/ 	.byte	0x03, 0x5f
        /*01a2*/ 	.short	0x0101


	//----- nvinfo : EIATTR_VRC_CTA_INIT_COUNT
	.align		4
        /*01a4*/ 	.byte	0x02, 0x4a
	.zero		1
	.zero		1


	//----- nvinfo : EIATTR_EXIT_INSTR_OFFSETS
	.align		4
        /*01a8*/ 	.byte	0x04, 0x1c
        /*01aa*/ 	.short	(.L_332 - .L_331)


	//   ....[0]....
.L_331:
        /*01ac*/ 	.word	0x00000070


	//   ....[1]....
        /*01b0*/ 	.word	0x00000750


	//----- nvinfo : EIATTR_CBANK_PARAM_SIZE
	.align		4
.L_332:
        /*01b4*/ 	.byte	0x03, 0x19
        /*01b6*/ 	.short	0x00c4


	//----- nvinfo : EIATTR_PARAM_CBANK
	.align		4
        /*01b8*/ 	.byte	0x04, 0x0a
        /*01ba*/ 	.short	(.L_334 - .L_333)
	.align		4
.L_333:
        /*01bc*/ 	.word	index@(.nv.constant0._Z21propose_params_kernelPKfS0_S0_S0_S0_S0_S0_S0_S0_S0_S0_PfS1_S1_S1_S1_S1_S1_S1_S1_S1_S1_S0_Pii)
        /*01c0*/ 	.short	0x0380
        /*01c2*/ 	.short	0x00c4


	//----- nvinfo : EIATTR_SW_WAR
	.align		4
.L_334:
        /*01c4*/ 	.byte	0x04, 0x36
        /*01c6*/ 	.short	(.L_336 - .L_335)
.L_335:
        /*01c8*/ 	.word	0x00000008
.L_336:


//--------------------- .nv.info._Z26compute_correlated_uniformPKfS0_Pfffii --------------------------
	.section	.nv.info._Z26compute_correlated_uniformPKfS0_Pfffii,"",@"SHT_CUDA_INFO"
	.sectionflags	@""
	.align	4


	//----- nvinfo : EIATTR_CUDA_API_VERSION
	.align		4
        /*0000*/ 	.byte	0x04, 0x37
        /*0002*/ 	.short	(.L_338 - .L_337)
.L_337:
        /*0004*/ 	.word	0x00000082


	//----- nvinfo : EIATTR_KPARAM_INFO
	.align		4
.L_338:
        /*0008*/ 	.byte	0x04, 0x17
        /*000a*/ 	.short	(.L_340 - .L_339)
.L_339:
        /*000c*/ 	.word	0x00000000
        /*0010*/ 	.short	0x0006
        /*0012*/ 	.short	0x0024
        /*0014*/ 	.byte	0x00, 0xf0, 0x11, 0x00


	//----- nvinfo : EIATTR_KPARAM_INFO
	.align		4
.L_340:
        /*0018*/ 	.byte	0x04, 0x17
        /*001a*/ 	.short	(.L_342 - .L_341)
.L_341:
        /*001c*/ 	.word	0x00000000
        /*0020*/ 	.short	0x0005
        /*0022*/ 	.short	0x0020
        /*0024*/ 	.byte	0x00, 0xf0, 0x11, 0x00


	//----- nvinfo : EIATTR_KPARAM_INFO
	.align		4
.L_342:
        /*0028*/ 	.byte	0x04, 0x17
        /*002a*/ 	.short	(.L_344 - .L_343)
.L_343:
        /*002c*/ 	.word	0x00000000
        /*0030*/ 	.short	0x0004
        /*0032*/ 	.short	0x001c
        /*0034*/ 	.byte	0x00, 0xf0, 0x11, 0x00


	//----- nvinfo : EIATTR_KPARAM_INFO
	.align		4
.L_344:
        /*0038*/ 	.byte	0x04, 0x17
        /*003a*/ 	.short	(.L_346 - .L_345)
.L_345:
        /*003c*/ 	.word	0x00000000
        /*0040*/ 	.short	0x0003
        /*0042*/ 	.short	0x0018
        /*0044*/ 	.byte	0x00, 0xf0, 0x11, 0x00


	//----- nvinfo : EIATTR_KPARAM_INFO
	.align		4
.L_346:
        /*0048*/ 	.byte	0x04, 0x17
        /*004a*/ 	.short	(.L_348 - .L_347)
.L_347:
        /*004c*/ 	.word	0x00000000
        /*0050*/ 	.short	0x0002
        /*0052*/ 	.short	0x0010
        /*0054*/ 	.byte	0x00, 0xf5, 0x21, 0x00


	//----- nvinfo : EIATTR_KPARAM_INFO
	.align		4
.L_348:
        /*0058*/ 	.byte	0x04, 0x17
        /*005a*/ 	.short	(.L_350 - .L_349)
.L_349:
        /*005c*/ 	.word	0x00000000
        /*0060*/ 	.short	0x0001
        /*0062*/ 	.short	0x0008
        /*0064*/ 	.byte	0x00, 0xf5, 0x21, 0x00


	//----- nvinfo : EIATTR_KPARAM_INFO
	.align		4
.L_350:
        /*0068*/ 	.byte	0x04, 0x17
        /*006a*/ 	.short	(.L_352 - .L_351)
.L_351:
        /*006c*/ 	.word	0x00000000
        /*0070*/ 	.short	0x0000
        /*0072*/ 	.short	0x0000
        /*0074*/ 	.byte	0x00, 0xf5, 0x21, 0x00


	//----- nvinfo : EIATTR_SPARSE_MMA_MASK
	.align		4
.L_352:
        /*0078*/ 	.byte	0x03, 0x50
        /*007a*/ 	.short	0x0000


	//----- nvinfo : EIATTR_MAXREG_COUNT
	.align		4
        /*007c*/ 	.byte	0x03, 0x1b
        /*007e*/ 	.short	0x00ff


	//----- nvinfo : EIATTR_MERCURY_ISA_VERSION
	.align		4
        /*0080*/ 	.byte	0x03, 0x5f
        /*0082*/ 	.short	0x0101


	//----- nvinfo : EIATTR_VRC_CTA_INIT_COUNT
	.align		4
        /*0084*/ 	.byte	0x02, 0x4a
	.zero		1
	.zero		1


	//----- nvinfo : EIATTR_EXIT_INSTR_OFFSETS
	.align		4
        /*0088*/ 	.byte	0x04, 0x1c
        /*008a*/ 	.short	(.L_354 - .L_353)


	//   ....[0]....
.L_353:
        /*008c*/ 	.word	0x00000080


	//   ....[1]....
        /*0090*/ 	.word	0x00000180


	//----- nvinfo : EIATTR_CBANK_PARAM_SIZE
	.align		4
.L_354:
        /*0094*/ 	.byte	0x03, 0x19
        /*0096*/ 	.short	0x0028


	//----- nvinfo : EIATTR_PARAM_CBANK
	.align		4
        /*0098*/ 	.byte	0x04, 0x0a
        /*009a*/ 	.short	(.L_356 - .L_355)
	.align		4
.L_355:
        /*009c*/ 	.word	index@(.nv.constant0._Z26compute_correlated_uniformPKfS0_Pfffii)
        /*00a0*/ 	.short	0x0380
        /*00a2*/ 	.short	0x0028


	//----- nvinfo : EIATTR_SW_WAR
	.align		4
.L_356:
        /*00a4*/ 	.byte	0x04, 0x36
        /*00a6*/ 	.short	(.L_358 - .L_357)
.L_357:
        /*00a8*/ 	.word	0x00000008
.L_358:


//--------------------- .nv.info._Z24compute_correlated_noisePK6float2PKfS1_S3_PS_Pffflii --------------------------
	.section	.nv.info._Z24compute_correlated_noisePK6float2PKfS1_S3_PS_Pffflii,"",@"SHT_CUDA_INFO"
	.sectionflags	@""
	.align	4


	//----- nvinfo : EIATTR_CUDA_API_VERSION
	.align		4
        /*0000*/ 	.byte	0x04, 0x37
        /*0002*/ 	.short	(.L_360 - .L_359)
.L_359:
        /*0004*/ 	.word	0x00000082


	//----- nvinfo : EIATTR_KPARAM_INFO
	.align		4
.L_360:
        /*0008*/ 	.byte	0x04, 0x17
        /*000a*/ 	.short	(.L_362 - .L_361)
.L_361:
        /*000c*/ 	.word	0x00000000
        /*0010*/ 	.short	0x000a
        /*0012*/ 	.short	0x0044
        /*0014*/ 	.byte	0x00, 0xf0, 0x11, 0x00


	//----- nvinfo : EIATTR_KPARAM_INFO
	.align		4
.L_362:
        /*0018*/ 	.byte	0x04, 0x17
        /*001a*/ 	.short	(.L_364 - .L_363)
.L_363:
        /*001c*/ 	.word	0x00000000
        /*0020*/ 	.short	0x0009
        /*0022*/ 	.short	0x0040
        /*0024*/ 	.byte	0x00, 0xf0, 0x11, 0x00


	//----- nvinfo : EIATTR_KPARAM_INFO
	.align		4
.L_364:
        /*0028*/ 	.byte	0x04, 0x17
        /*002a*/ 	.short	(.L_366 - .L_365)
.L_365:
        /*002c*/ 	.word	0x00000000
        /*0030*/ 	.short	0x0008
        /*0032*/ 	.short	0x0038
        /*0034*/ 	.byte	0x00, 0xf0, 0x21, 0x00


	//----- nvinfo : EIATTR_KPARAM_INFO
	.align		4
.L_366:
        /*0038*/ 	.byte	0x04, 0x17
        /*003a*/ 	.short	(.L_368 - .L_367)
.L_367:
        /*003c*/ 	.word	0x00000000
        /*0040*/ 	.short	0x0007
        /*0042*/ 	.short	0x0034
        /*0044*/ 	.byte	0x00, 0xf0, 0x11, 0x00


	//----- nvinfo : EIATTR_KPARAM_INFO
	.align		4
.L_368:
        /*0048*/ 	.byte	0x04, 0x17
        /*004a*/ 	.short	(.L_370 - .L_369)
.L_369:
        /*004c*/ 	.word	0x00000000
        /*0050*/ 	.short	0x0006
        /*0052*/ 	.short	0x0030
        /*0054*/ 	.byte	0x00, 0xf0, 0x11, 0x00


	//----- nvinfo : EIATTR_KPARAM_INFO
	.align		4
.L_370:
        /*0058*/ 	.byte	0x04, 0x17
        /*005a*/ 	.short	(.L_372 - .L_371)
.L_371:
        /*005c*/ 	.word	0x00000000
        /*0060*/ 	.short	0x0005
        /*0062*/ 	.short	0x0028
        /*0064*/ 	.byte	0x00, 0xf5, 0x21, 0x00


	//----- nvinfo : EIATTR_KPARAM_INFO
	.align		4
.L_372:
        /*0068*/ 	.byte	0x04, 0x17
        /*006a*/ 	.short	(.L_374 - .L_373)
.L_373:
        /*006c*/ 	.word	0x00000000
        /*0070*/ 	.short	0x0004
        /*0072*/ 	.short	0x0020
        /*0074*/ 	.byte	0x00, 0xf5, 0x21, 0x00


	//----- nvinfo : EIATTR_KPARAM_INFO
	.align		4
.L_374:
        /*0078*/ 	.byte	0x04, 0x17
        /*007a*/ 	.short	(.L_376 - .L_375)
.L_375:
        /*007c*/ 	.word	0x00000000
        /*0080*/ 	.short	0x0003
        /*0082*/ 	.short	0x0018
        /*0084*/ 	.byte	0x00, 0xf5, 0x21, 0x00


	//----- nvinfo : EIATTR_KPARAM_INFO
	.align		4
.L_376:
        /*0088*/ 	.byte	0x04, 0x17
        /*008a*/ 	.short	(.L_378 - .L_377)
.L_377:
        /*008c*/ 	.word	0x00000000
        /*0090*/ 	.short	0x0002
        /*0092*/ 	.short	0x0010
        /*0094*/ 	.byte	0x00, 0xf5, 0x21, 0x00


	//----- nvinfo : EIATTR_KPARAM_INFO
	.align		4
.L_378:
        /*0098*/ 	.byte	0x04, 0x17
        /*009a*/ 	.short	(.L_380 - .L_379)
.L_379:
        /*009c*/ 	.word	0x00000000
        /*00a0*/ 	.short	0x0001
        /*00a2*/ 	.short	0x0008
        /*00a4*/ 	.byte	0x00, 0xf5, 0x21, 0x00


	//----- nvinfo : EIATTR_KPARAM_INFO
	.align		4
.L_380:
        /*00a8*/ 	.byte	0x04, 0x17
        /*00aa*/ 	.short	(.L_382 - .L_381)
.L_381:
        /*00ac*/ 	.word	0x00000000
        /*00b0*/ 	.short	0x0000
        /*00b2*/ 	.short	0x0000
        /*00b4*/ 	.byte	0x00, 0xf5, 0x21, 0x00


	//----- nvinfo : EIATTR_SPARSE_MMA_MASK
	.align		4
.L_382:
        /*00b8*/ 	.byte	0x03, 0x50
        /*00ba*/ 	.short	0x0000


	//----- nvinfo : EIATTR_MAXREG_COUNT
	.align		4
        /*00bc*/ 	.byte	0x03, 0x1b
        /*00be*/ 	.short	0x00ff


	//----- nvinfo : EIATTR_MERCURY_ISA_VERSION
	.align		4
        /*00c0*/ 	.byte	0x03, 0x5f
        /*00c2*/ 	.short	0x0101


	//----- nvinfo : EIATTR_VRC_CTA_INIT_COUNT
	.align		4
        /*00c4*/ 	.byte	0x02, 0x4a
	.zero		1
	.zero		1


	//----- nvinfo : EIATTR_EXIT_INSTR_OFFSETS
	.align		4
        /*00c8*/ 	.byte	0x04, 0x1c
        /*00ca*/ 	.short	(.L_384 - .L_383)


	//   ....[0]....
.L_383:
        /*00cc*/ 	.word	0x00000140


	//   ....[1]....
        /*00d0*/ 	.word	0x00000290


	//----- nvinfo : EIATTR_CBANK_PARAM_SIZE
	.align		4
.L_384:
        /*00d4*/ 	.byte	0x03, 0x19
        /*00d6*/ 	.short	0x0048


	//----- nvinfo : EIATTR_PARAM_CBANK
	.align		4
        /*00d8*/ 	.byte	0x04, 0x0a
        /*00da*/ 	.short	(.L_386 - .L_385)
	.align		4
.L_385:
        /*00dc*/ 	.word	index@(.nv.constant0._Z24compute_correlated_noisePK6float2PKfS1_S3_PS_Pffflii)
        /*00e0*/ 	.short	0x0380
        /*00e2*/ 	.short	0x0048


	//----- nvinfo : EIATTR_SW_WAR
	.align		4
.L_386:
        /*00e4*/ 	.byte	0x04, 0x36
        /*00e6*/ 	.short	(.L_388 - .L_387)
.L_387:
        /*00e8*/ 	.word	0x00000008
.L_388:


//--------------------- .nv.callgraph             --------------------------
	.section	.nv.callgraph,"",@"SHT_CUDA_CALLGRAPH"
	.align	4
	.sectionentsize	8
	.align		4
        /*0000*/ 	.word	0x00000000
	.align		4
        /*0004*/ 	.word	0xffffffff
	.align		4
        /*0008*/ 	.word	0x00000000
	.align		4
        /*000c*/ 	.word	0xfffffffe
	.align		4
        /*0010*/ 	.word	0x00000000
	.align		4
        /*0014*/ 	.word	0xfffffffd
	.align		4
        /*0018*/ 	.word	0x00000000
	.align		4
        /*001c*/ 	.word	0xfffffffc


//--------------------- .nv.constant4             --------------------------
	.section	.nv.constant4,"a",@progbits
	.align	8
	.align		8
.nv.constant4:
        /*0000*/ 	.dword	precalc_xorwow_matrix
	.align		8
        /*0008*/ 	.dword	precalc_xorwow_offset_matrix
	.align		8
        /*0010*/ 	.dword	mrg32k3aM1
	.align		8
        /*0018*/ 	.dword	mrg32k3aM2
	.align		8
        /*0020*/ 	.dword	mrg32k3aM1SubSeq
	.align		8
        /*0028*/ 	.dword	mrg32k3aM2SubSeq
	.align		8
        /*0030*/ 	.dword	mrg32k3aM1Seq
	.align		8
        /*0038*/ 	.dword	mrg32k3aM2Seq
	.align		8
        /*0040*/ 	.dword	_ZN34_INTERNAL_4221a4b3_4_k_cu_b279d9004cuda3std3__45__cpo5beginE
	.align		8
        /*0048*/ 	.dword	_ZN34_INTERNAL_4221a4b3_4_k_cu_b279d9004cuda3std3__45__cpo3endE
	.align		8
        /*0050*/ 	.dword	_ZN34_INTERNAL_4221a4b3_4_k_cu_b279d9004cuda3std3__45__cpo6cbeginE
	.align		8
        /*0058*/ 	.dword	_ZN34_INTERNAL_4221a4b3_4_k_cu_b279d9004cuda3std3__45__cpo4cendE
	.align		8
        /*0060*/ 	.dword	_ZN34_INTERNAL_4221a4b3_4_k_cu_b279d9004cuda3std3__45__cpo6rbeginE
	.align		8
        /*0068*/ 	.dword	_ZN34_INTERNAL_4221a4b3_4_k_cu_b279d9004cuda3std3__45__cpo4rendE
	.align		8
        /*0070*/ 	.dword	_ZN34_INTERNAL_4221a4b3_4_k_cu_b279d9004cuda3std3__45__cpo7crbeginE
	.align		8
        /*0078*/ 	.dword	_ZN34_INTERNAL_4221a4b3_4_k_cu_b279d9004cuda3std3__45__cpo5crendE
	.align		8
        /*0080*/ 	.dword	_ZN34_INTERNAL_4221a4b3_4_k_cu_b279d9004cuda3std3__436_GLOBAL__N__4221a4b3_4_k_cu_b279d9006ignoreE
	.align		8
        /*0088*/ 	.dword	_ZN34_INTERNAL_4221a4b3_4_k_cu_b279d9004cuda3std3__419piecewise_constructE
	.align		8
        /*0090*/ 	.dword	_ZN34_INTERNAL_4221a4b3_4_k_cu_b279d9004cuda3std3__48in_placeE
	.align		8
        /*0098*/ 	.dword	_ZN34_INTERNAL_4221a4b3_4_k_cu_b279d9004cuda3std3__420unreachable_sentinelE
	.align		8
        /*00a0*/ 	.dword	_ZN34_INTERNAL_4221a4b3_4_k_cu_b279d9004cuda3std3__47nulloptE
	.align		8
        /*00a8*/ 	.dword	_ZN34_INTERNAL_4221a4b3_4_k_cu_b279d9004cuda3std3__48unexpectE
	.align		8
        /*00b0*/ 	.dword	_ZN34_INTERNAL_4221a4b3_4_k_cu_b279d9004cuda3std6ranges3__45__cpo4swapE
	.align		8
        /*00b8*/ 	.dword	_ZN34_INTERNAL_4221a4b3_4_k_cu_b279d9004cuda3std6ranges3__45__cpo9iter_moveE
	.align		8
        /*00c0*/ 	.dword	_ZN34_INTERNAL_4221a4b3_4_k_cu_b279d9004cuda3std6ranges3__45__cpo5beginE
	.align		8
        /*00c8*/ 	.dword	_ZN34_INTERNAL_4221a4b3_4_k_cu_b279d9004cuda3std6ranges3__45__cpo3endE
	.align		8
        /*00d0*/ 	.dword	_ZN34_INTERNAL_4221a4b3_4_k_cu_b279d9004cuda3std6ranges3__45__cpo6cbeginE
	.align		8
        /*00d8*/ 	.dword	_ZN34_INTERNAL_4221a4b3_4_k_cu_b279d9004cuda3std6ranges3__45__cpo4cendE
	.align		8
        /*00e0*/ 	.dword	_ZN34_INTERNAL_4221a4b3_4_k_cu_b279d9004cuda3std6ranges3__45__cpo7advanceE
	.align		8
        /*00e8*/ 	.dword	_ZN34_INTERNAL_4221a4b3_4_k_cu_b279d9004cuda3std6ranges3__45__cpo9iter_swapE
	.align		8
        /*00f0*/ 	.dword	_ZN34_INTERNAL_4221a4b3_4_k_cu_b279d9004cuda3std6ranges3__45__cpo4nextE
	.align		8
        /*00f8*/ 	.dword	_ZN34_INTERNAL_4221a4b3_4_k_cu_b279d9004cuda3std6ranges3__45__cpo4prevE
	.align		8
        /*0100*/ 	.dword	_ZN34_INTERNAL_4221a4b3_4_k_cu_b279d9004cuda3std6ranges3__45__cpo4dataE
	.align		8
        /*0108*/ 	.dword	_ZN34_INTERNAL_4221a4b3_4_k_cu_b279d9004cuda3std6ranges3__45__cpo5cdataE
	.align		8
        /*0110*/ 	.dword	_ZN34_INTERNAL_4221a4b3_4_k_cu_b279d9004cuda3std6ranges3__45__cpo4sizeE
	.align		8
        /*0118*/ 	.dword	_ZN34_INTERNAL_4221a4b3_4_k_cu_b279d9004cuda3std6ranges3__45__cpo5ssizeE
	.align		8
        /*0120*/ 	.dword	_ZN34_INTERNAL_4221a4b3_4_k_cu_b279d9004cuda3std6ranges3__45__cpo8distanceE
	.align		8
        /*0128*/ 	.dword	_ZN34_INTERNAL_4221a4b3_4_k_cu_b279d9006thrust24THRUST_300001_SM_1000_NS6system6detail10sequential3seqE
	.align		8
        /*0130*/ 	.dword	_ZN34_INTERNAL_4221a4b3_4_k_cu_b279d9006thrust24THRUST_300001_SM_1000_NS12placeholders2_1E
	.align		8
        /*0138*/ 	.dword	_ZN34_INTERNAL_4221a4b3_4_k_cu_b279d9006thrust24THRUST_300001_SM_1000_NS12placeholders2_2E
	.align		8
        /*0140*/ 	.dword	_ZN34_INTERNAL_4221a4b3_4_k_cu_b279d9006thrust24THRUST_300001_SM_1000_NS12placeholders2_3E
	.align		8
        /*0148*/ 	.dword	_ZN34_INTERNAL_4221a4b3_4_k_cu_b279d9006thrust24THRUST_300001_SM_1000_NS12placeholders2_4E
	.align		8
        /*0150*/ 	.dword	_ZN34_INTERNAL_4221a4b3_4_k_cu_b279d9006thrust24THRUST_300001_SM_1000_NS12placeholders2_5E
	.align		8
        /*0158*/ 	.dword	_ZN34_INTERNAL_4221a4b3_4_k_cu_b279d9006thrust24THRUST_300001_SM_1000_NS12placeholders2_6E
	.align		8
        /*0160*/ 	.dword	_ZN34_INTERNAL_4221a4b3_4_k_cu_b279d9006thrust24THRUST_300001_SM_1000_NS12placeholders2_7E
	.align		8
        /*0168*/ 	.dword	_ZN34_INTERNAL_4221a4b3_4_k_cu_b279d9006thrust24THRUST_300001_SM_1000_NS12placeholders2_8E
	.align		8
        /*0170*/ 	.dword	_ZN34_INTERNAL_4221a4b3_4_k_cu_b279d9006thrust24THRUST_300001_SM_1000_NS12placeholders2_9E
	.align		8
        /*0178*/ 	.dword	_ZN34_INTERNAL_4221a4b3_4_k_cu_b279d9006thrust24THRUST_300001_SM_1000_NS12placeholders3_10E


//--------------------- .nv.constant3             --------------------------
	.section	.nv.constant3,"a",@progbits
	.align	8
.nv.constant3:
	.type		__cr_lgamma_table,@object
	.size		__cr_lgamma_table,(c_OCSN_HALF_INV_VARS - __cr_lgamma_table)
__cr_lgamma_table:
        /*0000*/ 	.byte	0x00, 0x00, 0x00, 0x00, 0x00, 0x00, 0x00, 0x00, 0x00, 0x00, 0x00, 0x00, 0x00, 0x00, 0x00, 0x00
        /*0010*/ 	.byte	0xef, 0x39, 0xfa, 0xfe, 0x42, 0x2e, 0xe6, 0x3f, 0x02, 0x20, 0x2a, 0xfa, 0x0b, 0xab, 0xfc, 0x3f
        /*0020*/ 	.byte	0xf9, 0x2c, 0x92, 0x7c, 0xa7, 0x6c, 0x09, 0x40, 0xc9, 0x79, 0x44, 0x3c, 0x64, 0x26, 0x13, 0x40
        /*0030*/ 	.byte	0xca, 0x01, 0xcf, 0x3a, 0x27, 0x51, 0x1a, 0x40, 0x30, 0xcc, 0x2d, 0xf3, 0xe1, 0x0c, 0x21, 0x40
        /*0040*/ 	.byte	0x0d, 0xb7, 0xfc, 0x82, 0x8e, 0x35, 0x25, 0x40
	.type		c_OCSN_HALF_INV_VARS,@object
	.size		c_OCSN_HALF_INV_VARS,(c_OCSN_MEANS - c_OCSN_HALF_INV_VARS)
c_OCSN_HALF_INV_VARS:
	.zero		40
	.type		c_OCSN_MEANS,@object
	.size		c_OCSN_MEANS,(c_OCSN_LOG_WEIGHT_NORM - c_OCSN_MEANS)
c_OCSN_MEANS:
	.zero		40
	.type		c_OCSN_LOG_WEIGHT_NORM,@object
	.size		c_OCSN_LOG_WEIGHT_NORM,(c_prior - c_OCSN_LOG_WEIGHT_NORM)
c_OCSN_LOG_WEIGHT_NORM:
	.zero		40
	.type		c_prior,@object
	.size		c_prior,(.L_12 - c_prior)
c_prior:
	.zero		132
.L_12:


//--------------------- .text._ZN3cub18CUB_300001_SM_10006detail11EmptyKernelIvEEvv --------------------------
	.section	.text._ZN3cub18CUB_300001_SM_10006detail11EmptyKernelIvEEvv,"ax",@progbits
	.align	128
        .global         _ZN3cub18CUB_300001_SM_10006detail11EmptyKernelIvEEvv
        .type           _ZN3cub18CUB_300001_SM_10006detail11EmptyKernelIvEEvv,@function
        .size           _ZN3cub18CUB_300001_SM_10006detail11EmptyKernelIvEEvv,(.L_x_92 - _ZN3cub18CUB_300001_SM_10006detail11EmptyKernelIvEEvv)
        .other          _ZN3cub18CUB_300001_SM_10006detail11EmptyKernelIvEEvv,@"STO_CUDA_ENTRY STV_DEFAULT"
_ZN3cub18CUB_300001_SM_10006detail11EmptyKernelIvEEvv:
.text._ZN3cub18CUB_300001_SM_10006detail11EmptyKernelIvEEvv:
[----:B------:R-:W-:Y:S01]  /*0000*/  LDC R1, c[0x0][0x37c] ;  /* 0x0000df00ff017b82 */ /* 0x000fe20000000800 */
[----:B------:R-:W-:Y:S05]  /*0010*/  EXIT ;  /* 0x000000000000794d */ /* 0x000fea0003800000 */
.L_x_0:
[----:B------:R-:W-:-:S00]  /*0020*/  BRA `(.L_x_0) ;  /* 0xfffffffc00fc7947 */ /* 0x000fc0000383ffff */
[----:B------:R-:W-:-:S00]  /*0030*/  NOP ;  /* 0x0000000000007918 */ /* 0x000fc00000000000 */
        /* <DEDUP_REMOVED lines=12> */
.L_x_92:


//--------------------- .text._Z30update_curr_noise_if_accept_f2P6float2PKS_PKiffiii --------------------------
	.section	.text._Z30update_curr_noise_if_accept_f2P6float2PKS_PKiffiii,"ax",@progbits
	.align	128
        .global         _Z30update_curr_noise_if_accept_f2P6float2PKS_PKiffiii
        .type           _Z30update_curr_noise_if_accept_f2P6float2PKS_PKiffiii,@function
        .size           _Z30update_curr_noise_if_accept_f2P6float2PKS_PKiffiii,(.L_x_89 - _Z30update_curr_noise_if_accept_f2P6float2PKS_PKiffiii)
        .other          _Z30update_curr_noise_if_accept_f2P6float2PKS_PKiffiii,@"STO_CUDA_ENTRY STV_DEFAULT"
_Z30update_curr_noise_if_accept_f2P6float2PKS_PKiffiii:
.text._Z30update_curr_noise_if_accept_f2P6float2PKS_PKiffiii:
[----:B------:R-:W-:Y:S01]  /*0000*/  LDC R1, c[0x0][0x37c] ;  /* 0x0000df00ff017b82 */ /* 0x000fe20000000800 */
[----:B------:R-:W0:Y:S01]  /*0010*/  S2R R2, SR_TID.X ;  /* 0x0000000000027919 */ /* 0x000e220000002100 */
[----:B------:R-:W1:Y:S06]  /*0020*/  LDCU.64 UR4, c[0x0][0x3a0] ;  /* 0x00007400ff0477ac */ /* 0x000e6c0008000a00 */
[----:B------:R-:W0:Y:S01]  /*0030*/  S2UR UR10, SR_CTAID.X ;  /* 0x00000000000a79c3 */ /* 0x000e220000002500 */
[----:B------:R-:W-:Y:S01]  /*0040*/  IMAD.MOV.U32 R3, RZ, RZ, RZ ;  /* 0x000000ffff037224 */ /* 0x000fe200078e00ff */
[----:B------:R-:W2:Y:S06]  /*0050*/  LDCU UR6, c[0x0][0x3a8] ;  /* 0x00007500ff0677ac */ /* 0x000eac0008000800 */
[----:B------:R-:W0:Y:S01]  /*0060*/  LDC R5, c[0x0][0x360] ;  /* 0x0000d800ff057b82 */ /* 0x000e220000000800 */
[----:B-1----:R-:W-:-:S02]  /*0070*/  UIMAD.WIDE UR4, UR5, UR4, URZ ;  /* 0x00000004050472a5 */ /* 0x002fc4000f8e02ff */
[----:B--2---:R-:W-:Y:S02]  /*0080*/  USHF.R.S32.HI UR8, URZ, 0x1f, UR6 ;  /* 0x0000001fff087899 */ /* 0x004fe40008011406 */
[----:B------:R-:W-:Y:S02]  /*0090*/  UIMAD UR9, UR5, UR6, URZ ;  /* 0x00000006050972a4 */ /* 0x000fe4000f8e02ff */
[----:B------:R-:W-:Y:S02]  /*00a0*/  UIMAD.WIDE.U32 UR6, UR4, UR6, URZ ;  /* 0x00000006040672a5 */ /* 0x000fe4000f8e00ff */
[----:B------:R-:W-:-:S04]  /*00b0*/  UIMAD UR8, UR4, UR8, UR9 ;  /* 0x00000008040872a4 */ /* 0x000fc8000f8e0209 */
[----:B------:R-:W-:Y:S01]  /*00c0*/  UIADD3 UR7, UPT, UPT, UR7, UR8, URZ ;  /* 0x0000000807077290 */ /* 0x000fe2000fffe0ff */
[----:B0-----:R-:W-:-:S03]  /*00d0*/  IMAD.WIDE.U32 R2, R5, UR10, R2 ;  /* 0x0000000a05027c25 */ /* 0x001fc6000f8e0002 */
[----:B------:R-:W-:-:S04]  /*00e0*/  ISETP.GE.U32.AND P0, PT, R2, UR6, PT ;  /* 0x0000000602007c0c */ /* 0x000fc8000bf06070 */
[----:B------:R-:W-:-:S13]  /*00f0*/  ISETP.GE.AND.EX P0, PT, R3, UR7, PT, P0 ;  /* 0x0000000703007c0c */ /* 0x000fda000bf06300 */
[----:B------:R-:W-:Y:S05]  /*0100*/  @P0 EXIT ;  /* 0x000000000000094d */ /* 0x000fea0003800000 */
[----:B------:R-:W-:Y:S01]  /*0110*/  LOP3.LUT R0, R3, UR5, RZ, 0xfc, !PT ;  /* 0x0000000503007c12 */ /* 0x000fe2000f8efcff */
[----:B------:R-:W0:Y:S01]  /*0120*/  LDCU.64 UR8, c[0x0][0x358] ;  /* 0x00006b00ff0877ac */ /* 0x000e220008000a00 */
[----:B------:R-:W-:Y:S02]  /*0130*/  BSSY.RECONVERGENT B0, `(.L_x_1) ;  /* 0x0000019000007945 */ /* 0x000fe40003800200 */
[----:B------:R-:W-:-:S13]  /*0140*/  ISETP.NE.U32.AND P0, PT, R0, RZ, PT ;  /* 0x000000ff0000720c */ /* 0x000fda0003f05070 */
[----:B------:R-:W-:Y:S05]  /*0150*/  @P0 BRA `(.L_x_2) ;  /* 0x00000000004c0947 */ /* 0x000fea0003800000 */
[----:B------:R-:W1:Y:S01]  /*0160*/  I2F.U32.RP R0, UR4 ;  /* 0x0000000400007d06 */ /* 0x000e620008209000 */
[----:B------:R-:W-:Y:S01]  /*0170*/  IMAD R7, RZ, RZ, -UR4 ;  /* 0x80000004ff077e24 */ /* 0x000fe2000f8e02ff */
[----:B------:R-:W-:-:S06]  /*0180*/  ISETP.NE.U32.AND P2, PT, RZ, UR4, PT ;  /* 0x00000004ff007c0c */ /* 0x000fcc000bf45070 */
[----:B-1----:R-:W1:Y:S02]  /*0190*/  MUFU.RCP R0, R0 ;  /* 0x0000000000007308 */ /* 0x002e640000001000 */
[----:B-1----:R-:W-:-:S06]  /*01a0*/  VIADD R4, R0, 0xffffffe ;  /* 0x0ffffffe00047836 */ /* 0x002fcc0000000000 */
[----:B------:R1:W2:Y:S02]  /*01b0*/  F2I.FTZ.U32.TRUNC.NTZ R5, R4 ;  /* 0x0000000400057305 */ /* 0x0002a4000021f000 */
[----:B-1----:R-:W-:Y:S02]  /*01c0*/  HFMA2 R4, -RZ, RZ, 0, 0 ;  /* 0x00000000ff047431 */ /* 0x002fe400000001ff */
[----:B--2---:R-:W-:-:S04]  /*01d0*/  IMAD R7, R7, R5, RZ ;  /* 0x0000000507077224 */ /* 0x004fc800078e02ff */
[----:B------:R-:W-:-:S06]  /*01e0*/  IMAD.HI.U32 R5, R5, R7, R4 ;  /* 0x0000000705057227 */ /* 0x000fcc00078e0004 */
[----:B------:R-:W-:-:S04]  /*01f0*/  IMAD.HI.U32 R5, R5, R2, RZ ;  /* 0x0000000205057227 */ /* 0x000fc800078e00ff */
[----:B------:R-:W-:-:S04]  /*0200*/  IMAD.MOV R7, RZ, RZ, -R5 ;  /* 0x000000ffff077224 */ /* 0x000fc800078e0a05 */
[----:B------:R-:W-:-:S05]  /*0210*/  IMAD R6, R7, UR4, R2 ;  /* 0x0000000407067c24 */ /* 0x000fca000f8e0202 */
[----:B------:R-:W-:-:S13]  /*0220*/  ISETP.GE.U32.AND P0, PT, R6, UR4, PT ;  /* 0x0000000406007c0c */ /* 0x000fda000bf06070 */
[----:B------:R-:W-:Y:S01]  /*0230*/  @P0 VIADD R6, R6, -UR4 ;  /* 0x8000000406060c36 */ /* 0x000fe20008000000 */
[----:B------:R-:W-:-:S04]  /*0240*/  @P0 IADD3 R5, PT, PT, R5, 0x1, RZ ;  /* 0x0000000105050810 */ /* 0x000fc80007ffe0ff */
[----:B------:R-:W-:-:S13]  /*0250*/  ISETP.GE.U32.AND P1, PT, R6, UR4, PT ;  /* 0x0000000406007c0c */ /* 0x000fda000bf26070 */
[----:B------:R-:W-:Y:S01]  /*0260*/  @P1 VIADD R5, R5, 0x1 ;  /* 0x0000000105051836 */ /* 0x000fe20000000000 */
[----:B------:R-:W-:Y:S01]  /*0270*/  @!P2 LOP3.LUT R5, RZ, UR4, RZ, 0x33, !PT ;  /* 0x00000004ff05ac12 */ /* 0x000fe2000f8e33ff */
[----:B------:R-:W-:Y:S06]  /*0280*/  BRA `(.L_x_3) ;  /* 0x00000000000c7947 */ /* 0x000fec0003800000 */
.L_x_2:
[----:B------:R-:W-:-:S07]  /*0290*/  MOV R0, 0x2b0 ;  /* 0x000002b000007802 */ /* 0x000fce0000000f00 */
[----:B0-----:R-:W-:Y:S05]  /*02a0*/  CALL.REL.NOINC `($__internal_0_$__cuda_sm20_div_s64) ;  /* 0x0000000000647944 */ /* 0x001fea0003c00000 */
[----:B------:R-:W-:-:S07]  /*02b0*/  IMAD.MOV.U32 R5, RZ, RZ, R6 ;  /* 0x000000ffff057224 */ /* 0x000fce00078e0006 */
.L_x_3:
[----:B0-----:R-:W-:Y:S05]  /*02c0*/  BSYNC.RECONVERGENT B0 ;  /* 0x0000000000007941 */ /* 0x001fea0003800200 */
.L_x_1:
[----:B------:R-:W0:Y:S01]  /*02d0*/  LDCU.64 UR6, c[0x0][0x390] ;  /* 0x00007200ff0677ac */ /* 0x000e220008000a00 */
[----:B------:R-:W-:-:S04]  /*02e0*/  SHF.R.S64 R4, RZ, 0x1e, R5 ;  /* 0x0000001eff047819 */ /* 0x000fc80000001005 */
[----:B0-----:R-:W-:-:S04]  /*02f0*/  IADD3 R4, P0, PT, R4, UR6, RZ ;  /* 0x0000000604047c10 */ /* 0x001fc8000ff1e0ff */
[----:B------:R-:W-:-:S05]  /*0300*/  LEA.HI.X.SX32 R5, R5, UR7, 0x2, P0 ;  /* 0x0000000705057c11 */ /* 0x000fca00080f16ff */
[----:B------:R-:W2:Y:S02]  /*0310*/  LDG.E.CONSTANT R4, desc[UR8][R4.64] ;  /* 0x0000000804047981 */ /* 0x000ea4000c1e9900 */
[----:B--2---:R-:W-:-:S13]  /*0320*/  ISETP.NE.AND P0, PT, R4, RZ, PT ;  /* 0x000000ff0400720c */ /* 0x004fda0003f05270 */
[----:B------:R-:W-:Y:S05]  /*0330*/  @!P0 EXIT ;  /* 0x000000000000894d */ /* 0x000fea0003800000 */
[----:B------:R-:W0:Y:S01]  /*0340*/  LDCU.128 UR4, c[0x0][0x380] ;  /* 0x00007000ff0477ac */ /* 0x000e220008000c00 */
[C---:B------:R-:W-:Y:S02]  /*0350*/  SHF.L.U32 R0, R2.reuse, 0x3, RZ ;  /* 0x0000000302007819 */ /* 0x040fe400000006ff */
[----:B------:R-:W-:Y:S02]  /*0360*/  SHF.L.U64.HI R3, R2, 0x3, R3 ;  /* 0x0000000302037819 */ /* 0x000fe40000010203 */
[C---:B0-----:R-:W-:Y:S02]  /*0370*/  IADD3 R4, P1, PT, R0.reuse, UR6, RZ ;  /* 0x0000000600047c10 */ /* 0x041fe4000ff3e0ff */
[----:B------:R-:W-:Y:S02]  /*0380*/  IADD3 R2, P0, PT, R0, UR4, RZ ;  /* 0x0000000400027c10 */ /* 0x000fe4000ff1e0ff */
[C---:B------:R-:W-:Y:S02]  /*0390*/  IADD3.X R5, PT, PT, R3.reuse, UR7, RZ, P1, !PT ;  /* 0x0000000703057c10 */ /* 0x040fe40008ffe4ff */
[----:B------:R-:W-:Y:S01]  /*03a0*/  IADD3.X R3, PT, PT, R3, UR5, RZ, P0, !PT ;  /* 0x0000000503037c10 */ /* 0x000fe200087fe4ff */
[----:B------:R-:W0:Y:S03]  /*03b0*/  LDCU.64 UR4, c[0x0][0x398] ;  /* 0x00007300ff0477ac */ /* 0x000e260008000a00 */
[----:B------:R-:W0:Y:S04]  /*03c0*/  LDG.E.64.CONSTANT R4, desc[UR8][R4.64] ;  /* 0x0000000804047981 */ /* 0x000e28000c1e9b00 */
[----:B------:R-:W2:Y:S01]  /*03d0*/  LDG.E.64 R6, desc[UR8][R2.64] ;  /* 0x0000000802067981 */ /* 0x000ea2000c1e1b00 */
[----:B0-----:R-:W-:Y:S01]  /*03e0*/  FMUL R9, R4, UR5 ;  /* 0x0000000504097c20 */ /* 0x001fe20008400000 */
[----:B------:R-:W-:-:S03]  /*03f0*/  FMUL R0, R5, UR5 ;  /* 0x0000000505007c20 */ /* 0x000fc60008400000 */
[----:B--2---:R-:W-:Y:S01]  /*0400*/  FFMA R6, R6, UR4, R9 ;  /* 0x0000000406067c23 */ /* 0x004fe20008000009 */
[----:B------:R-:W-:-:S05]  /*0410*/  FFMA R7, R7, UR4, R0 ;  /* 0x0000000407077c23 */ /* 0x000fca0008000000 */
[----:B------:R-:W-:Y:S01]  /*0420*/  STG.E.64 desc[UR8][R2.64], R6 ;  /* 0x0000000602007986 */ /* 0x000fe2000c101b08 */
[----:B------:R-:W-:Y:S05]  /*0430*/  EXIT ;  /* 0x000000000000794d */ /* 0x000fea0003800000 */
        .weak           $__internal_0_$__cuda_sm20_div_s64
        .type           $__internal_0_$__cuda_sm20_div_s64,@function
        .size           $__internal_0_$__cuda_sm20_div_s64,(.L_x_89 - $__internal_0_$__cuda_sm20_div_s64)
$__internal_0_$__cuda_sm20_div_s64:
[----:B------:R-:W-:Y:S01]  /*0440*/  UIADD3 UR6, UP1, UPT, URZ, -UR4, URZ ;  /* 0x80000004ff067290 */ /* 0x000fe2000ff3e0ff */
[----:B------:R-:W-:Y:S01]  /*0450*/  ISETP.GE.AND P3, PT, R3, RZ, PT ;  /* 0x000000ff0300720c */ /* 0x000fe20003f66270 */
[----:B------:R-:W-:Y:S02]  /*0460*/  UISETP.GE.AND UP0, UPT, UR5, URZ, UPT ;  /* 0x000000ff0500728c */ /* 0x000fe4000bf06270 */
[----:B------:R-:W-:Y:S02]  /*0470*/  UIADD3.X UR7, UPT, UPT, URZ, ~UR5, URZ, UP1, !UPT ;  /* 0x80000005ff077290 */ /* 0x000fe40008ffe4ff */
[----:B------:R-:W-:Y:S02]  /*0480*/  USEL UR6, UR6, UR4, !UP0 ;  /* 0x0000000406067287 */ /* 0x000fe4000c000000 */
[----:B------:R-:W-:-:S09]  /*0490*/  USEL UR7, UR7, UR5, !UP0 ;  /* 0x0000000507077287 */ /* 0x000fd2000c000000 */
[----:B------:R-:W0:Y:S08]  /*04a0*/  I2F.U64.RP R8, UR6 ;  /* 0x0000000600087d12 */ /* 0x000e300008309000 */
[----:B0-----:R-:W0:Y:S02]  /*04b0*/  MUFU.RCP R8, R8 ;  /* 0x0000000800087308 */ /* 0x001e240000001000 */
[----:B0-----:R-:W-:-:S06]  /*04c0*/  VIADD R4, R8, 0x1ffffffe ;  /* 0x1ffffffe08047836 */ /* 0x001fcc0000000000 */
[----:B------:R-:W0:Y:S02]  /*04d0*/  F2I.U64.TRUNC R4, R4 ;  /* 0x0000000400047311 */ /* 0x000e24000020d800 */
[----:B0-----:R-:W-:-:S04]  /*04e0*/  IMAD.WIDE.U32 R6, R4, UR6, RZ ;  /* 0x0000000604067c25 */ /* 0x001fc8000f8e00ff */
[----:B------:R-:W-:Y:S01]  /*04f0*/  IMAD R7, R4, UR7, R7 ;  /* 0x0000000704077c24 */ /* 0x000fe2000f8e0207 */
[----:B------:R-:W-:-:S03]  /*0500*/  IADD3 R9, P0, PT, RZ, -R6, RZ ;  /* 0x80000006ff097210 */ /* 0x000fc60007f1e0ff */
[----:B------:R-:W-:Y:S02]  /*0510*/  IMAD R7, R5, UR6, R7 ;  /* 0x0000000605077c24 */ /* 0x000fe4000f8e0207 */
[----:B------:R-:W-:-:S04]  /*0520*/  IMAD.HI.U32 R6, R4, R9, RZ ;  /* 0x0000000904067227 */ /* 0x000fc800078e00ff */
[----:B------:R-:W-:Y:S01]  /*0530*/  IMAD.X R11, RZ, RZ, ~R7, P0 ;  /* 0x000000ffff0b7224 */ /* 0x000fe200000e0e07 */
[----:B------:R-:W-:-:S03]  /*0540*/  MOV R7, R4 ;  /* 0x0000000400077202 */ /* 0x000fc60000000f00 */
[-C--:B------:R-:W-:Y:S02]  /*0550*/  IMAD R13, R5, R11.reuse, RZ ;  /* 0x0000000b050d7224 */ /* 0x080fe400078e02ff */
[----:B------:R-:W-:-:S04]  /*0560*/  IMAD.WIDE.U32 R6, P0, R4, R11, R6 ;  /* 0x0000000b04067225 */ /* 0x000fc80007800006 */
[----:B------:R-:W-:-:S04]  /*0570*/  IMAD.HI.U32 R11, R5, R11, RZ ;  /* 0x0000000b050b7227 */ /* 0x000fc800078e00ff */
[----:B------:R-:W-:-:S05]  /*0580*/  IMAD.HI.U32 R6, P1, R5, R9, R6 ;  /* 0x0000000905067227 */ /* 0x000fca0007820006 */
[----:B------:R-:W-:Y:S01]  /*0590*/  IADD3 R7, P2, PT, R13, R6, RZ ;  /* 0x000000060d077210 */ /* 0x000fe20007f5e0ff */
[----:B------:R-:W-:-:S04]  /*05a0*/  IMAD.X R6, R11, 0x1, R5, P0 ;  /* 0x000000010b067824 */ /* 0x000fc800000e0605 */
[----:B------:R-:W-:Y:S01]  /*05b0*/  IMAD.WIDE.U32 R4, R7, UR6, RZ ;  /* 0x0000000607047c25 */ /* 0x000fe2000f8e00ff */
[----:B------:R-:W-:-:S03]  /*05c0*/  IADD3.X R9, PT, PT, RZ, RZ, R6, P2, P1 ;  /* 0x000000ffff097210 */ /* 0x000fc600017e2406 */
[----:B------:R-:W-:Y:S01]  /*05d0*/  IMAD R6, R7, UR7, R5 ;  /* 0x0000000707067c24 */ /* 0x000fe2000f8e0205 */
[----:B------:R-:W-:Y:S02]  /*05e0*/  IADD3 R11, P0, PT, RZ, -R4, RZ ;  /* 0x80000004ff0b7210 */ /* 0x000fe40007f1e0ff */
[-C--:B------:R-:W-:Y:S01]  /*05f0*/  IADD3 R5, P4, PT, RZ, -R2.reuse, RZ ;  /* 0x80000002ff057210 */ /* 0x080fe20007f9e0ff */
[----:B------:R-:W-:Y:S02]  /*0600*/  IMAD R4, R9, UR6, R6 ;  /* 0x0000000609047c24 */ /* 0x000fe4000f8e0206 */
[----:B------:R-:W-:Y:S01]  /*0610*/  IMAD.HI.U32 R6, R7, R11, RZ ;  /* 0x0000000b07067227 */ /* 0x000fe200078e00ff */
[----:B------:R-:W-:Y:S02]  /*0620*/  SEL R10, R5, R2, !P3 ;  /* 0x00000002050a7207 */ /* 0x000fe40005800000 */
[----:B------:R-:W-:Y:S01]  /*0630*/  IADD3.X R5, PT, PT, RZ, ~R3, RZ, P4, !PT ;  /* 0x80000003ff057210 */ /* 0x000fe200027fe4ff */
[----:B------:R-:W-:-:S03]  /*0640*/  IMAD.X R4, RZ, RZ, ~R4, P0 ;  /* 0x000000ffff047224 */ /* 0x000fc600000e0e04 */
[----:B------:R-:W-:Y:S01]  /*0650*/  SEL R8, R5, R3, !P3 ;  /* 0x0000000305087207 */ /* 0x000fe20005800000 */
[----:B------:R-:W-:-:S04]  /*0660*/  IMAD.WIDE.U32 R6, P0, R7, R4, R6 ;  /* 0x0000000407067225 */ /* 0x000fc80007800006 */
[----:B------:R-:W-:Y:S02]  /*0670*/  IMAD.MOV.U32 R5, RZ, RZ, RZ ;  /* 0x000000ffff057224 */ /* 0x000fe400078e00ff */
[----:B------:R-:W-:-:S04]  /*0680*/  IMAD.HI.U32 R7, P1, R9, R11, R6 ;  /* 0x0000000b09077227 */ /* 0x000fc80007820006 */
[CC--:B------:R-:W-:Y:S02]  /*0690*/  IMAD R6, R9.reuse, R4.reuse, RZ ;  /* 0x0000000409067224 */ /* 0x0c0fe400078e02ff */
[----:B------:R-:W-:-:S03]  /*06a0*/  IMAD.HI.U32 R4, R9, R4, RZ ;  /* 0x0000000409047227 */ /* 0x000fc600078e00ff */
[----:B------:R-:W-:Y:S01]  /*06b0*/  IADD3 R7, P2, PT, R6, R7, RZ ;  /* 0x0000000706077210 */ /* 0x000fe20007f5e0ff */
[----:B------:R-:W-:-:S04]  /*06c0*/  IMAD.X R9, R4, 0x1, R9, P0 ;  /* 0x0000000104097824 */ /* 0x000fc800000e0609 */
[----:B------:R-:W-:Y:S01]  /*06d0*/  IMAD.HI.U32 R4, R7, R10, RZ ;  /* 0x0000000a07047227 */ /* 0x000fe200078e00ff */
[----:B------:R-:W-:-:S03]  /*06e0*/  IADD3.X R9, PT, PT, RZ, RZ, R9, P2, P1 ;  /* 0x000000ffff097210 */ /* 0x000fc600017e2409 */
[----:B------:R-:W-:-:S04]  /*06f0*/  IMAD.WIDE.U32 R4, R7, R8, R4 ;  /* 0x0000000807047225 */ /* 0x000fc800078e0004 */
[C---:B------:R-:W-:Y:S02]  /*0700*/  IMAD R7, R9.reuse, R8, RZ ;  /* 0x0000000809077224 */ /* 0x040fe400078e02ff */
[----:B------:R-:W-:-:S04]  /*0710*/  IMAD.HI.U32 R4, P0, R9, R10, R4 ;  /* 0x0000000a09047227 */ /* 0x000fc80007800004 */
[----:B------:R-:W-:Y:S01]  /*0720*/  IMAD.HI.U32 R6, R9, R8, RZ ;  /* 0x0000000809067227 */ /* 0x000fe200078e00ff */
[----:B------:R-:W-:-:S04]  /*0730*/  IADD3 R7, P1, PT, R7, R4, RZ ;  /* 0x0000000407077210 */ /* 0x000fc80007f3e0ff */
[----:B------:R-:W-:Y:S01]  /*0740*/  IADD3.X R6, PT, PT, R6, RZ, RZ, P0, !PT ;  /* 0x000000ff06067210 */ /* 0x000fe200007fe4ff */
[----:B------:R-:W-:-:S04]  /*0750*/  IMAD.WIDE.U32 R4, R7, UR6, RZ ;  /* 0x0000000607047c25 */ /* 0x000fc8000f8e00ff */
[----:B------:R-:W-:Y:S01]  /*0760*/  IMAD.X R6, RZ, RZ, R6, P1 ;  /* 0x000000ffff067224 */ /* 0x000fe200008e0606 */
[----:B------:R-:W-:Y:S01]  /*0770*/  IADD3 R10, P1, PT, -R4, R10, RZ ;  /* 0x0000000a040a7210 */ /* 0x000fe20007f3e1ff */
[C---:B------:R-:W-:Y:S01]  /*0780*/  IMAD R5, R7.reuse, UR7, R5 ;  /* 0x0000000707057c24 */ /* 0x040fe2000f8e0205 */
[----:B------:R-:W-:Y:S02]  /*0790*/  IADD3 R4, PT, PT, R7, 0x1, RZ ;  /* 0x0000000107047810 */ /* 0x000fe40007ffe0ff */
[----:B------:R-:W-:Y:S01]  /*07a0*/  ISETP.GE.U32.AND P0, PT, R10, UR6, PT ;  /* 0x000000060a007c0c */ /* 0x000fe2000bf06070 */
[----:B------:R-:W-:-:S04]  /*07b0*/  IMAD R5, R6, UR6, R5 ;  /* 0x0000000606057c24 */ /* 0x000fc8000f8e0205 */
[----:B------:R-:W-:Y:S01]  /*07c0*/  IMAD.X R9, R8, 0x1, ~R5, P1 ;  /* 0x0000000108097824 */ /* 0x000fe200008e0e05 */
[----:B------:R-:W-:-:S04]  /*07d0*/  IADD3 R5, P1, PT, R10, -UR6, RZ ;  /* 0x800000060a057c10 */ /* 0x000fc8000ff3e0ff */
[C---:B------:R-:W-:Y:S02]  /*07e0*/  ISETP.GE.U32.AND.EX P0, PT, R9.reuse, UR7, PT, P0 ;  /* 0x0000000709007c0c */ /* 0x040fe4000bf06100 */
[----:B------:R-:W-:Y:S02]  /*07f0*/  IADD3.X R8, PT, PT, R9, ~UR7, RZ, P1, !PT ;  /* 0x8000000709087c10 */ /* 0x000fe40008ffe4ff */
[----:B------:R-:W-:Y:S02]  /*0800*/  SEL R5, R5, R10, P0 ;  /* 0x0000000a05057207 */ /* 0x000fe40000000000 */
[----:B------:R-:W-:Y:S02]  /*0810*/  SEL R7, R4, R7, P0 ;  /* 0x0000000704077207 */ /* 0x000fe40000000000 */
[----:B------:R-:W-:Y:S02]  /*0820*/  SEL R8, R8, R9, P0 ;  /* 0x0000000908087207 */ /* 0x000fe40000000000 */
[----:B------:R-:W-:Y:S01]  /*0830*/  ISETP.GE.U32.AND P0, PT, R5, UR6, PT ;  /* 0x0000000605007c0c */ /* 0x000fe2000bf06070 */
[----:B------:R-:W-:Y:S01]  /*0840*/  VIADD R6, R7, 0x1 ;  /* 0x0000000107067836 */ /* 0x000fe20000000000 */
[----:B------:R-:W-:-:S02]  /*0850*/  LOP3.LUT R4, R3, UR5, RZ, 0x3c, !PT ;  /* 0x0000000503047c12 */ /* 0x000fc4000f8e3cff */
[----:B------:R-:W-:Y:S02]  /*0860*/  ISETP.GE.U32.AND.EX P0, PT, R8, UR7, PT, P0 ;  /* 0x0000000708007c0c */ /* 0x000fe4000bf06100 */
[----:B------:R-:W-:Y:S02]  /*0870*/  ISETP.GE.AND P1, PT, R4, RZ, PT ;  /* 0x000000ff0400720c */ /* 0x000fe40003f26270 */
[----:B------:R-:W-:Y:S02]  /*0880*/  SEL R6, R6, R7, P0 ;  /* 0x0000000706067207 */ /* 0x000fe40000000000 */
[----:B------:R-:W-:Y:S02]  /*0890*/  ISETP.NE.U32.AND P0, PT, RZ, UR4, PT ;  /* 0x00000004ff007c0c */ /* 0x000fe4000bf05070 */
[----:B------:R-:W-:Y:S01]  /*08a0*/  MOV R4, R0 ;  /* 0x0000000000047202 */ /* 0x000fe20000000f00 */
[----:B------:R-:W-:Y:S01]  /*08b0*/  IMAD.MOV R5, RZ, RZ, -R6 ;  /* 0x000000ffff057224 */ /* 0x000fe200078e0a06 */
[----:B------:R-:W-:-:S04]  /*08c0*/  ISETP.NE.AND.EX P0, PT, RZ, UR5, PT, P0 ;  /* 0x00000005ff007c0c */ /* 0x000fc8000bf05300 */
[----:B------:R-:W-:Y:S01]  /*08d0*/  SEL R6, R5, R6, !P1 ;  /* 0x0000000605067207 */ /* 0x000fe20004800000 */
[----:B------:R-:W-:-:S03]  /*08e0*/  IMAD.MOV.U32 R5, RZ, RZ, 0x0 ;  /* 0x00000000ff057424 */ /* 0x000fc600078e00ff */
[----:B------:R-:W-:Y:S01]  /*08f0*/  SEL R6, R6, 0xffffffff, P0 ;  /* 0xffffffff06067807 */ /* 0x000fe20000000000 */
[----:B------:R-:W-:Y:S06]  /*0900*/  RET.REL.NODEC R4 `(_Z30update_curr_noise_if_accept_f2P6float2PKS_PKiffiii) ;  /* 0xfffffff404bc7950 */ /* 0x000fec0003c3ffff */
.L_x_4:
        /* <DEDUP_REMOVED lines=15> */
.L_x_89:


//--------------------- .text._Z23mh_accept_reject_kernelPKfPfS0_PKiS1_S1_S1_S1_S1_S1_S1_S1_S1_S1_S1_S0_S0_S0_S0_S0_S0_S0_S0_S0_S0_S0_PiS4_S1_iii --------------------------
	.section	.text._Z23mh_accept_reject_kernelPKfPfS0_PKiS1_S1_S1_S1_S1_S1_S1_S1_S1_S1_S1_S0_S0_S0_S0_S0_S0_S0_S0_S0_S0_S0_PiS4_S1_iii,"ax",@progbits
	.align	128
        .global         _Z23mh_accept_reject_kernelPKfPfS0_PKiS1_S1_S1_S1_S1_S1_S1_S1_S1_S1_S1_S0_S0_S0_S0_S0_S0_S0_S0_S0_S0_S0_PiS4_S1_iii
        .type           _Z23mh_accept_reject_kernelPKfPfS0_PKiS1_S1_S1_S1_S1_S1_S1_S1_S1_S1_S1_S0_S0_S0_S0_S0_S0_S0_S0_S0_S0_S0_PiS4_S1_iii,@function
        .size           _Z23mh_accept_reject_kernelPKfPfS0_PKiS1_S1_S1_S1_S1_S1_S1_S1_S1_S1_S1_S0_S0_S0_S0_S0_S0_S0_S0_S0_S0_S0_PiS4_S1_iii,(.L_x_94 - _Z23mh_accept_reject_kernelPKfPfS0_PKiS1_S1_S1_S1_S1_S1_S1_S1_S1_S1_S1_S0_S0_S0_S0_S0_S0_S0_S0_S0_S0_S0_PiS4_S1_iii)
        .other          _Z23mh_accept_reject_kernelPKfPfS0_PKiS1_S1_S1_S1_S1_S1_S1_S1_S1_S1_S1_S0_S0_S0_S0_S0_S0_S0_S0_S0_S0_S0_PiS4_S1_iii,@"STO_CUDA_ENTRY STV_DEFAULT"
_Z23mh_accept_reject_kernelPKfPfS0_PKiS1_S1_S1_S1_S1_S1_S1_S1_S1_S1_S1_S0_S0_S0_S0_S0_S0_S0_S0_S0_S0_S0_PiS4_S1_iii:
.text._Z23mh_accept_reject_kernelPKfPfS0_PKiS1_S1_S1_S1_S1_S1_S1_S1_S1_S1_S1_S0_S0_S0_S0_S0_S0_S0_S0_S0_S0_S0_PiS4_S1_iii:
[----:B------:R-:W-:Y:S01]  /*0000*/  LDC R1, c[0x0][0x37c] ;  /* 0x0000df00ff017b82 */ /* 0x000fe20000000800 */
[----:B------:R-:W0:Y:S07]  /*0010*/  S2R R3, SR_TID.X ;  /* 0x0000000000037919 */ /* 0x000e2e0000002100 */
[----:B------:R-:W0:Y:S01]  /*0020*/  S2UR UR4, SR_CTAID.X ;  /* 0x00000000000479c3 */ /* 0x000e220000002500 */
[----:B------:R-:W1:Y:S07]  /*0030*/  LDCU UR6, c[0x0][0x46c] ;  /* 0x00008d80ff0677ac */ /* 0x000e6e0008000800 */
[----:B------:R-:W0:Y:S02]  /*0040*/  LDC R0, c[0x0][0x360] ;  /* 0x0000d800ff007b82 */ /* 0x000e240000000800 */
[----:B0-----:R-:W-:-:S05]  /*0050*/  IMAD R0, R0, UR4, R3 ;  /* 0x0000000400007c24 */ /* 0x001fca000f8e0203 */
[----:B-1----:R-:W-:-:S13]  /*0060*/  ISETP.GE.AND P0, PT, R0, UR6, PT ;  /* 0x0000000600007c0c */ /* 0x002fda000bf06270 */
[----:B------:R-:W-:Y:S05]  /*0070*/  @P0 EXIT ;  /* 0x000000000000094d */ /* 0x000fea0003800000 */
[----:B------:R-:W0:Y:S01]  /*0080*/  LDC R2, c[0x0][0x468] ;  /* 0x00011a00ff027b82 */ /* 0x000e220000000800 */
[----:B------:R-:W1:Y:S01]  /*0090*/  LDCU.64 UR4, c[0x0][0x358] ;  /* 0x00006b00ff0477ac */ /* 0x000e620008000a00 */
[----:B------:R-:W-:Y:S01]  /*00a0*/  BSSY.RECONVERGENT B0, `(.L_x_5) ;  /* 0x0000088000007945 */ /* 0x000fe20003800200 */
[----:B0-----:R-:W-:-:S13]  /*00b0*/  ISETP.NE.AND P0, PT, R2, RZ, PT ;  /* 0x000000ff0200720c */ /* 0x001fda0003f05270 */
[----:B-1----:R-:W-:Y:S05]  /*00c0*/  @P0 BRA `(.L_x_6) ;  /* 0x00000000002c0947 */ /* 0x002fea0003800000 */
[----:B------:R-:W0:Y:S08]  /*00d0*/  LDC.64 R4, c[0x0][0x380] ;  /* 0x0000e000ff047b82 */ /* 0x000e300000000a00 */
[----:B------:R-:W1:Y:S08]  /*00e0*/  LDC.64 R6, c[0x0][0x388] ;  /* 0x0000e200ff067b82 */ /* 0x000e700000000a00 */
[----:B------:R-:W2:Y:S01]  /*00f0*/  LDC.64 R8, c[0x0][0x450] ;  /* 0x00011400ff087b82 */ /* 0x000ea20000000a00 */
[----:B0-----:R-:W-:-:S06]  /*0100*/  IMAD.WIDE R4, R0, 0x4, R4 ;  /* 0x0000000400047825 */ /* 0x001fcc00078e0204 */
[----:B------:R-:W3:Y:S01]  /*0110*/  LDG.E.CONSTANT R5, desc[UR4][R4.64] ;  /* 0x0000000404057981 */ /* 0x000ee2000c1e9900 */
[----:B------:R-:W-:Y:S02]  /*0120*/  HFMA2 R3, -RZ, RZ, 0, 5.9604644775390625e-08 ;  /* 0x00000001ff037431 */ /* 0x000fe400000001ff */
[----:B-1----:R-:W-:-:S04]  /*0130*/  IMAD.WIDE R6, R0, 0x4, R6 ;  /* 0x0000000400067825 */ /* 0x002fc800078e0206 */
[----:B--2---:R-:W-:Y:S01]  /*0140*/  IMAD.WIDE R8, R0, 0x4, R8 ;  /* 0x0000000400087825 */ /* 0x004fe200078e0208 */
[----:B---3--:R0:W-:Y:S04]  /*0150*/  STG.E desc[UR4][R6.64], R5 ;  /* 0x0000000506007986 */ /* 0x0081e8000c101904 */
[----:B------:R0:W-:Y:S01]  /*0160*/  STG.E desc[UR4][R8.64], R3 ;  /* 0x0000000308007986 */ /* 0x0001e2000c101904 */
[----:B------:R-:W-:Y:S05]  /*0170*/  BRA `(.L_x_7) ;  /* 0x0000000000c07947 */ /* 0x000fea0003800000 */
.L_x_6:
[----:B------:R-:W0:Y:S02]  /*0180*/  LDC.64 R4, c[0x0][0x398] ;  /* 0x0000e600ff047b82 */ /* 0x000e240000000a00 */
[----:B0-----:R-:W-:-:S06]  /*0190*/  IMAD.WIDE R4, R0, 0x4, R4 ;  /* 0x0000000400047825 */ /* 0x001fcc00078e0204 */
[----:B------:R-:W2:Y:S02]  /*01a0*/  LDG.E.CONSTANT R4, desc[UR4][R4.64] ;  /* 0x0000000404047981 */ /* 0x000ea4000c1e9900 */
[----:B--2---:R-:W-:-:S13]  /*01b0*/  ISETP.NE.AND P0, PT, R4, RZ, PT ;  /* 0x000000ff0400720c */ /* 0x004fda0003f05270 */
[----:B------:R-:W-:Y:S05]  /*01c0*/  @!P0 BRA `(.L_x_8) ;  /* 0x0000000400c88947 */ /* 0x000fea0003800000 */
[----:B------:R-:W0:Y:S08]  /*01d0*/  LDC.64 R4, c[0x0][0x380] ;  /* 0x0000e000ff047b82 */ /* 0x000e300000000a00 */
[----:B------:R-:W1:Y:S01]  /*01e0*/  LDC.64 R10, c[0x0][0x388] ;  /* 0x0000e200ff0a7b82 */ /* 0x000e620000000a00 */
[----:B0-----:R-:W-:-:S05]  /*01f0*/  IMAD.WIDE R4, R0, 0x4, R4 ;  /* 0x0000000400047825 */ /* 0x001fca00078e0204 */
[----:B------:R-:W2:Y:S02]  /*0200*/  LDG.E.CONSTANT R7, desc[UR4][R4.64] ;  /* 0x0000000404077981 */ /* 0x000ea4000c1e9900 */
[----:B--2---:R-:W-:-:S13]  /*0210*/  FSETP.NE.AND P0, PT, |R7|, +INF , PT ;  /* 0x7f8000000700780b */ /* 0x004fda0003f05200 */
[----:B-1----:R-:W-:Y:S05]  /*0220*/  @!P0 BRA `(.L_x_8) ;  /* 0x0000000400b08947 */ /* 0x002fea0003800000 */
[----:B------:R-:W0:Y:S02]  /*0230*/  LDC.64 R8, c[0x0][0x390] ;  /* 0x0000e400ff087b82 */ /* 0x000e240000000a00 */
[----:B0-----:R-:W-:-:S06]  /*0240*/  IMAD.WIDE R8, R0, 0x4, R8 ;  /* 0x0000000400087825 */ /* 0x001fcc00078e0208 */
[----:B------:R0:W2:Y:S01]  /*0250*/  LDG.E.CONSTANT R8, desc[UR4][R8.64] ;  /* 0x0000000408087981 */ /* 0x0000a2000c1e9900 */
[----:B------:R-:W-:-:S05]  /*0260*/  IMAD.WIDE R4, R0, 0x4, R10 ;  /* 0x0000000400047825 */ /* 0x000fca00078e020a */
[----:B------:R-:W3:Y:S01]  /*0270*/  LDG.E R6, desc[UR4][R4.64] ;  /* 0x0000000404067981 */ /* 0x000ee2000c1e1900 */
[----:B------:R-:W-:Y:S02]  /*0280*/  MOV R12, 0x3e055027 ;  /* 0x3e055027000c7802 */ /* 0x000fe40000000f00 */
[----:B0-----:R-:W-:Y:S02]  /*0290*/  MOV R9, 0x7f800000 ;  /* 0x7f80000000097802 */ /* 0x001fe40000000f00 */
[----:B--2---:R-:W-:-:S04]  /*02a0*/  FMNMX R3, R8, 0.99999988079071044922, PT ;  /* 0x3f7ffffe08037809 */ /* 0x004fc80003800000 */
[----:B------:R-:W-:Y:S01]  /*02b0*/  FMNMX R10, R3, 1.0000000116860974231e-07, !PT ;  /* 0x33d6bf95030a7809 */ /* 0x000fe20007800000 */
[----:B---3--:R-:W-:-:S03]  /*02c0*/  FADD R6, R7, -R6 ;  /* 0x8000000607067221 */ /* 0x008fc60000000000 */
[C---:B------:R-:W-:Y:S02]  /*02d0*/  IADD3 R3, PT, PT, R10.reuse, -0x3f2aaaab, RZ ;  /* 0xc0d555550a037810 */ /* 0x040fe40007ffe0ff */
[----:B------:R-:W-:Y:S02]  /*02e0*/  ISETP.GT.U32.AND P0, PT, R10, 0x7f7fffff, PT ;  /* 0x7f7fffff0a00780c */ /* 0x000fe40003f04070 */
[----:B------:R-:W-:-:S04]  /*02f0*/  LOP3.LUT R3, R3, 0xff800000, RZ, 0xc0, !PT ;  /* 0xff80000003037812 */ /* 0x000fc800078ec0ff */
[-C--:B------:R-:W-:Y:S02]  /*0300*/  IADD3 R11, PT, PT, R10, -R3.reuse, RZ ;  /* 0x800000030a0b7210 */ /* 0x080fe40007ffe0ff */
[----:B------:R-:W-:-:S03]  /*0310*/  I2FP.F32.S32 R3, R3 ;  /* 0x0000000300037245 */ /* 0x000fc60000201400 */
[----:B------:R-:W-:Y:S02]  /*0320*/  FADD R11, R11, -1 ;  /* 0xbf8000000b0b7421 */ /* 0x000fe40000000000 */
[----:B------:R-:W-:Y:S02]  /*0330*/  FFMA R3, R3, 1.1920928955078125e-07, RZ ;  /* 0x3400000003037823 */ /* 0x000fe400000000ff */
[----:B------:R-:W-:-:S04]  /*0340*/  FFMA R12, R11, -R12, 0.14084610342979431152 ;  /* 0x3e1039f60b0c7423 */ /* 0x000fc8000000080c */
[----:B------:R-:W-:-:S04]  /*0350*/  FFMA R12, R11, R12, -0.12148627638816833496 ;  /* 0xbdf8cdcc0b0c7423 */ /* 0x000fc8000000000c */
[----:B------:R-:W-:-:S04]  /*0360*/  FFMA R12, R11, R12, 0.13980610668659210205 ;  /* 0x3e0f29550b0c7423 */ /* 0x000fc8000000000c */
[----:B------:R-:W-:-:S04]  /*0370*/  FFMA R12, R11, R12, -0.16684235632419586182 ;  /* 0xbe2ad8b90b0c7423 */ /* 0x000fc8000000000c */
[----:B------:R-:W-:-:S04]  /*0380*/  FFMA R12, R11, R12, 0.20012299716472625732 ;  /* 0x3e4ced0b0b0c7423 */ /* 0x000fc8000000000c */
[----:B------:R-:W-:-:S04]  /*0390*/  FFMA R12, R11, R12, -0.24999669194221496582 ;  /* 0xbe7fff220b0c7423 */ /* 0x000fc8000000000c */
[----:B------:R-:W-:-:S04]  /*03a0*/  FFMA R12, R11, R12, 0.33333182334899902344 ;  /* 0x3eaaaa780b0c7423 */ /* 0x000fc8000000000c */
[----:B------:R-:W-:-:S04]  /*03b0*/  FFMA R12, R11, R12, -0.5 ;  /* 0xbf0000000b0c7423 */ /* 0x000fc8000000000c */
[----:B------:R-:W-:-:S04]  /*03c0*/  FMUL R12, R11, R12 ;  /* 0x0000000c0b0c7220 */ /* 0x000fc80000400000 */
[----:B------:R-:W-:-:S04]  /*03d0*/  FFMA R12, R11, R12, R11 ;  /* 0x0000000c0b0c7223 */ /* 0x000fc8000000000b */
[----:B------:R-:W-:Y:S01]  /*03e0*/  FFMA R3, R3, 0.69314718246459960938, R12 ;  /* 0x3f31721803037823 */ /* 0x000fe2000000000c */
[----:B------:R-:W-:-:S05]  /*03f0*/  @P0 FFMA R3, R10, R9, +INF ;  /* 0x7f8000000a030423 */ /* 0x000fca0000000009 */
[----:B------:R-:W-:-:S13]  /*0400*/  FSETP.GEU.AND P0, PT, R3, R6, PT ;  /* 0x000000060300720b */ /* 0x000fda0003f0e000 */
[----:B------:R-:W-:Y:S05]  /*0410*/  @P0 BRA `(.L_x_8) ;  /* 0x0000000400340947 */ /* 0x000fea0003800000 */
[----:B------:R-:W0:Y:S01]  /*0420*/  LDC.64 R8, c[0x0][0x450] ;  /* 0x00011400ff087b82 */ /* 0x000e220000000a00 */
[----:B------:R1:W-:Y:S01]  /*0430*/  STG.E desc[UR4][R4.64], R7 ;  /* 0x0000000704007986 */ /* 0x0003e2000c101904 */
[----:B0-----:R-:W-:-:S05]  /*0440*/  IMAD.WIDE R8, R0, 0x4, R8 ;  /* 0x0000000400087825 */ /* 0x001fca00078e0208 */
[----:B------:R-:W2:Y:S02]  /*0450*/  LDG.E R3, desc[UR4][R8.64] ;  /* 0x0000000408037981 */ /* 0x000ea4000c1e1900 */
[----:B--2---:R-:W-:-:S05]  /*0460*/  IADD3 R3, PT, PT, R3, 0x1, RZ ;  /* 0x0000000103037810 */ /* 0x004fca0007ffe0ff */
[----:B------:R1:W-:Y:S02]  /*0470*/  STG.E desc[UR4][R8.64], R3 ;  /* 0x0000000308007986 */ /* 0x0003e4000c101904 */
.L_x_7:
[----:B------:R-:W2:Y:S08]  /*0480*/  LDC.64 R20, c[0x0][0x3f8] ;  /* 0x0000fe00ff147b82 */ /* 0x000eb00000000a00 */
[----:B------:R-:W3:Y:S08]  /*0490*/  LDC.64 R24, c[0x0][0x400] ;  /* 0x00010000ff187b82 */ /* 0x000ef00000000a00 */
[----:B------:R-:W4:Y:S01]  /*04a0*/  LDC.64 R18, c[0x0][0x408] ;  /* 0x00010200ff127b82 */ /* 0x000f220000000a00 */
[----:B--2---:R-:W-:-:S07]  /*04b0*/  IMAD.WIDE R20, R0, 0x4, R20 ;  /* 0x0000000400147825 */ /* 0x004fce00078e0214 */
[----:B01----:R-:W0:Y:S01]  /*04c0*/  LDC.64 R6, c[0x0][0x410] ;  /* 0x00010400ff067b82 */ /* 0x003e220000000a00 */
[----:B------:R-:W2:Y:S01]  /*04d0*/  LDG.E.CONSTANT R21, desc[UR4][R20.64] ;  /* 0x0000000414157981 */ /* 0x000ea2000c1e9900 */
[----:B---3--:R-:W-:-:S06]  /*04e0*/  IMAD.WIDE R24, R0, 0x4, R24 ;  /* 0x0000000400187825 */ /* 0x008fcc00078e0218 */
[----:B------:R-:W1:Y:S01]  /*04f0*/  LDC.64 R22, c[0x0][0x418] ;  /* 0x00010600ff167b82 */ /* 0x000e620000000a00 */
[----:B------:R-:W3:Y:S01]  /*0500*/  LDG.E.CONSTANT R27, desc[UR4][R24.64] ;  /* 0x00000004181b7981 */ /* 0x000ee2000c1e9900 */
[----:B----4-:R-:W-:-:S06]  /*0510*/  IMAD.WIDE R18, R0, 0x4, R18 ;  /* 0x0000000400127825 */ /* 0x010fcc00078e0212 */
[----:B------:R-:W4:Y:S01]  /*0520*/  LDC.64 R4, c[0x0][0x420] ;  /* 0x00010800ff047b82 */ /* 0x000f220000000a00 */
[----:B------:R-:W5:Y:S07]  /*0530*/  LDG.E.CONSTANT R19, desc[UR4][R18.64] ;  /* 0x0000000412137981 */ /* 0x000f6e000c1e9900 */
[----:B------:R-:W4:Y:S08]  /*0540*/  LDC.64 R16, c[0x0][0x428] ;  /* 0x00010a00ff107b82 */ /* 0x000f300000000a00 */
[----:B------:R-:W4:Y:S08]  /*0550*/  LDC.64 R14, c[0x0][0x430] ;  /* 0x00010c00ff0e7b82 */ /* 0x000f300000000a00 */
[----:B------:R-:W4:Y:S08]  /*0560*/  LDC.64 R10, c[0x0][0x438] ;  /* 0x00010e00ff0a7b82 */ /* 0x000f300000000a00 */
[----:B------:R-:W4:Y:S08]  /*0570*/  LDC.64 R8, c[0x0][0x440] ;  /* 0x00011000ff087b82 */ /* 0x000f300000000a00 */
[----:B------:R-:W4:Y:S01]  /*0580*/  LDC.64 R12, c[0x0][0x448] ;  /* 0x00011200ff0c7b82 */ /* 0x000f220000000a00 */
[----:B0-----:R-:W-:-:S04]  /*0590*/  IMAD.WIDE R6, R0, 0x4, R6 ;  /* 0x0000000400067825 */ /* 0x001fc800078e0206 */
[C---:B-1----:R-:W-:Y:S02]  /*05a0*/  IMAD.WIDE R22, R0.reuse, 0x4, R22 ;  /* 0x0000000400167825 */ /* 0x042fe400078e0216 */
[----:B------:R-:W5:Y:S02]  /*05b0*/  LDG.E.CONSTANT R7, desc[UR4][R6.64] ;  /* 0x0000000406077981 */ /* 0x000f64000c1e9900 */
[C---:B----4-:R-:W-:Y:S02]  /*05c0*/  IMAD.WIDE R28, R0.reuse, 0x4, R4 ;  /* 0x00000004001c7825 */ /* 0x050fe400078e0204 */
[----:B------:R0:W4:Y:S02]  /*05d0*/  LDG.E.CONSTANT R4, desc[UR4][R22.64] ;  /* 0x0000000416047981 */ /* 0x000124000c1e9900 */
[C---:B------:R-:W-:Y:S02]  /*05e0*/  IMAD.WIDE R16, R0.reuse, 0x4, R16 ;  /* 0x0000000400107825 */ /* 0x040fe400078e0210 */
[----:B------:R-:W4:Y:S02]  /*05f0*/  LDG.E.CONSTANT R26, desc[UR4][R28.64] ;  /* 0x000000041c1a7981 */ /* 0x000f24000c1e9900 */
[----:B------:R-:W-:-:S02]  /*0600*/  IMAD.WIDE R14, R0, 0x4, R14 ;  /* 0x00000004000e7825 */ /* 0x000fc400078e020e */
[----:B------:R1:W4:Y:S02]  /*0610*/  LDG.E.CONSTANT R25, desc[UR4][R16.64] ;  /* 0x0000000410197981 */ /* 0x000324000c1e9900 */
[C---:B------:R-:W-:Y:S01]  /*0620*/  IMAD.WIDE R10, R0.reuse, 0x4, R10 ;  /* 0x00000004000a7825 */ /* 0x040fe200078e020a */
[----:B0-----:R-:W0:Y:S01]  /*0630*/  LDC.64 R22, c[0x0][0x458] ;  /* 0x00011600ff167b82 */ /* 0x001e220000000a00 */
[----:B------:R1:W4:Y:S02]  /*0640*/  LDG.E.CONSTANT R24, desc[UR4][R14.64] ;  /* 0x000000040e187981 */ /* 0x000324000c1e9900 */
[C---:B------:R-:W-:Y:S02]  /*0650*/  IMAD.WIDE R8, R0.reuse, 0x4, R8 ;  /* 0x0000000400087825 */ /* 0x040fe400078e0208 */
[----:B------:R-:W4:Y:S02]  /*0660*/  LDG.E.CONSTANT R6, desc[UR4][R10.64] ;  /* 0x000000040a067981 */ /* 0x000f24000c1e9900 */
[C---:B------:R-:W-:Y:S01]  /*0670*/  IMAD.WIDE R12, R0.reuse, 0x4, R12 ;  /* 0x00000004000c7825 */ /* 0x040fe200078e020c */
[----:B-1----:R-:W1:Y:S01]  /*0680*/  LDC.64 R16, c[0x0][0x3a0] ;  /* 0x0000e800ff107b82 */ /* 0x002e620000000a00 */
[----:B------:R1:W4:Y:S04]  /*0690*/  LDG.E.CONSTANT R5, desc[UR4][R8.64] ;  /* 0x0000000408057981 */ /* 0x000328000c1e9900 */
[----:B------:R1:W4:Y:S03]  /*06a0*/  LDG.E.CONSTANT R3, desc[UR4][R12.64] ;  /* 0x000000040c037981 */ /* 0x000326000c1e9900 */
[----:B------:R-:W1:Y:S08]  /*06b0*/  LDC.64 R14, c[0x0][0x3a8] ;  /* 0x0000ea00ff0e7b82 */ /* 0x000e700000000a00 */
[----:B------:R-:W1:Y:S01]  /*06c0*/  LDC.64 R28, c[0x0][0x3b0] ;  /* 0x0000ec00ff1c7b82 */ /* 0x000e620000000a00 */
[----:B------:R-:W-:Y:S01]  /*06d0*/  MOV R18, 0x1 ;  /* 0x0000000100127802 */ /* 0x000fe20000000f00 */
[----:B0-----:R-:W-:-:S04]  /*06e0*/  IMAD.WIDE R22, R0, 0x4, R22 ;  /* 0x0000000400167825 */ /* 0x001fc800078e0216 */
[C---:B-1----:R-:W-:Y:S02]  /*06f0*/  IMAD.WIDE R16, R0.reuse, 0x4, R16 ;  /* 0x0000000400107825 */ /* 0x042fe400078e0210 */
[----:B------:R-:W0:Y:S01]  /*0700*/  LDC.64 R8, c[0x0][0x3b8] ;  /* 0x0000ee00ff087b82 */ /* 0x000e220000000a00 */
[----:B------:R1:W-:Y:S01]  /*0710*/  STG.E desc[UR4][R22.64], R18 ;  /* 0x0000001216007986 */ /* 0x0003e2000c101904 */
[----:B------:R-:W-:-:S06]  /*0720*/  IMAD.WIDE R14, R0, 0x4, R14 ;  /* 0x00000004000e7825 */ /* 0x000fcc00078e020e */
[----:B------:R-:W0:Y:S01]  /*0730*/  LDC.64 R10, c[0x0][0x3c0] ;  /* 0x0000f000ff0a7b82 */ /* 0x000e220000000a00 */
[----:B------:R-:W-:-:S07]  /*0740*/  IMAD.WIDE R28, R0, 0x4, R28 ;  /* 0x00000004001c7825 */ /* 0x000fce00078e021c */
[----:B------:R-:W0:Y:S08]  /*0750*/  LDC.64 R12, c[0x0][0x3c8] ;  /* 0x0000f200ff0c7b82 */ /* 0x000e300000000a00 */
[----:B-1----:R-:W1:Y:S01]  /*0760*/  LDC.64 R22, c[0x0][0x3f0] ;  /* 0x0000fc00ff167b82 */ /* 0x002e620000000a00 */
[----:B0-----:R-:W-:-:S04]  /*0770*/  IMAD.WIDE R8, R0, 0x4, R8 ;  /* 0x0000000400087825 */ /* 0x001fc800078e0208 */
[----:B------:R-:W-:-:S04]  /*0780*/  IMAD.WIDE R10, R0, 0x4, R10 ;  /* 0x00000004000a7825 */ /* 0x000fc800078e020a */
[----:B------:R-:W-:-:S04]  /*0790*/  IMAD.WIDE R12, R0, 0x4, R12 ;  /* 0x00000004000c7825 */ /* 0x000fc800078e020c */
[C---:B-1----:R-:W-:Y:S01]  /*07a0*/  IMAD.WIDE R22, R0.reuse, 0x4, R22 ;  /* 0x0000000400167825 */ /* 0x042fe200078e0216 */
[----:B--2---:R0:W-:Y:S04]  /*07b0*/  STG.E desc[UR4][R16.64], R21 ;  /* 0x0000001510007986 */ /* 0x0041e8000c101904 */
[----:B---3--:R1:W-:Y:S01]  /*07c0*/  STG.E desc[UR4][R14.64], R27 ;  /* 0x0000001b0e007986 */ /* 0x0083e2000c101904 */
[----:B0-----:R-:W0:Y:S03]  /*07d0*/  LDC.64 R16, c[0x0][0x3d8] ;  /* 0x0000f600ff107b82 */ /* 0x001e260000000a00 */
[----:B-----5:R2:W-:Y:S05]  /*07e0*/  STG.E desc[UR4][R28.64], R19 ;  /* 0x000000131c007986 */ /* 0x0205ea000c101904 */
[----:B-1----:R-:W1:Y:S08]  /*07f0*/  LDC.64 R14, c[0x0][0x3d0] ;  /* 0x0000f400ff0e7b82 */ /* 0x002e700000000a00 */
[----:B--2---:R-:W2:Y:S08]  /*0800*/  LDC.64 R18, c[0x0][0x3e0] ;  /* 0x0000f800ff127b82 */ /* 0x004eb00000000a00 */
[----:B------:R-:W3:Y:S01]  /*0810*/  LDC.64 R20, c[0x0][0x3e8] ;  /* 0x0000fa00ff147b82 */ /* 0x000ee20000000a00 */
[----:B0-----:R-:W-:-:S04]  /*0820*/  IMAD.WIDE R16, R0, 0x4, R16 ;  /* 0x0000000400107825 */ /* 0x001fc800078e0210 */
[----:B-1----:R-:W-:-:S04]  /*0830*/  IMAD.WIDE R14, R0, 0x4, R14 ;  /* 0x00000004000e7825 */ /* 0x002fc800078e020e */
[C---:B--2---:R-:W-:Y:S01]  /*0840*/  IMAD.WIDE R18, R0.reuse, 0x4, R18 ;  /* 0x0000000400127825 */ /* 0x044fe200078e0212 */
[----:B------:R1:W-:Y:S03]  /*0850*/  STG.E desc[UR4][R8.64], R7 ;  /* 0x0000000708007986 */ /* 0x0003e6000c101904 */
[----:B---3--:R-:W-:Y:S01]  /*0860*/  IMAD.WIDE R20, R0, 0x4, R20 ;  /* 0x0000000400147825 */ /* 0x008fe200078e0214 */
[----:B----4-:R1:W-:Y:S04]  /*0870*/  STG.E desc[UR4][R10.64], R4 ;  /* 0x000000040a007986 */ /* 0x0103e8000c101904 */
[----:B------:R1:W-:Y:S04]  /*0880*/  STG.E desc[UR4][R12.64], R26 ;  /* 0x0000001a0c007986 */ /* 0x0003e8000c101904 */
[----:B------:R1:W-:Y:S04]  /*0890*/  STG.E desc[UR4][R14.64], R25 ;  /* 0x000000190e007986 */ /* 0x0003e8000c101904 */
[----:B------:R1:W-:Y:S04]  /*08a0*/  STG.E desc[UR4][R16.64], R24 ;  /* 0x0000001810007986 */ /* 0x0003e8000c101904 */
[----:B------:R1:W-:Y:S04]  /*08b0*/  STG.E desc[UR4][R18.64], R6 ;  /* 0x0000000612007986 */ /* 0x0003e8000c101904 */
[----:B------:R1:W-:Y:S04]  /*08c0*/  STG.E desc[UR4][R20.64], R5 ;  /* 0x0000000514007986 */ /* 0x0003e8000c101904 */
[----:B------:R1:W-:Y:S01]  /*08d0*/  STG.E desc[UR4][R22.64], R3 ;  /* 0x0000000316007986 */ /* 0x0003e2000c101904 */
[----:B------:R-:W-:Y:S05]  /*08e0*/  BRA `(.L_x_9) ;  /* 0x00000000000c7947 */ /* 0x000fea0003800000 */
.L_x_8:
[----:B------:R-:W0:Y:S02]  /*08f0*/  LDC.64 R4, c[0x0][0x458] ;  /* 0x00011600ff047b82 */ /* 0x000e240000000a00 */
[----:B0-----:R-:W-:-:S05]  /*0900*/  IMAD.WIDE R4, R0, 0x4, R4 ;  /* 0x0000000400047825 */ /* 0x001fca00078e0204 */
[----:B------:R0:W-:Y:S02]  /*0910*/  STG.E desc[UR4][R4.64], RZ ;  /* 0x000000ff04007986 */ /* 0x0001e4000c101904 */
.L_x_9:
[----:B------:R-:W-:Y:S05]  /*0920*/  BSYNC.RECONVERGENT B0 ;  /* 0x0000000000007941 */ /* 0x000fea0003800200 */
.L_x_5:
[----:B------:R-:W2:Y:S02]  /*0930*/  LDCU.64 UR8, c[0x0][0x460] ;  /* 0x00008c00ff0877ac */ /* 0x000ea40008000a00 */
[----:B--2---:R-:W-:-:S04]  /*0940*/  ISETP.NE.U32.AND P0, PT, RZ, UR8, PT ;  /* 0x00000008ff007c0c */ /* 0x004fc8000bf05070 */
[----:B------:R-:W-:-:S13]  /*0950*/  ISETP.NE.AND.EX P0, PT, RZ, UR9, PT, P0 ;  /* 0x00000009ff007c0c */ /* 0x000fda000bf05300 */
[----:B------:R-:W-:Y:S05]  /*0960*/  @!P0 EXIT ;  /* 0x000000000000894d */ /* 0x000fea0003800000 */
[----:B01----:R-:W0:Y:S08]  /*0970*/  LDC.64 R4, c[0x0][0x3a0] ;  /* 0x0000e800ff047b82 */ /* 0x003e300000000a00 */
[----:B------:R-:W1:Y:S01]  /*0980*/  LDC.64 R8, c[0x0][0x3b0] ;  /* 0x0000ec00ff087b82 */ /* 0x000e620000000a00 */
[----:B------:R-:W-:-:S07]  /*0990*/  IMAD.WIDE R2, R2, UR6, RZ ;  /* 0x0000000602027c25 */ /* 0x000fce000f8e02ff */
[----:B------:R-:W2:Y:S01]  /*09a0*/  LDC.64 R10, c[0x0][0x3c8] ;  /* 0x0000f200ff0a7b82 */ /* 0x000ea20000000a00 */
[----:B0-----:R-:W-:-:S05]  /*09b0*/  IMAD.WIDE R6, R0, 0x4, R4 ;  /* 0x0000000400067825 */ /* 0x001fca00078e0204 */
[----:B------:R0:W3:Y:S01]  /*09c0*/  LDG.E R13, desc[UR4][R6.64] ;  /* 0x00000004060d7981 */ /* 0x0000e2000c1e1900 */
[C---:B------:R-:W-:Y:S02]  /*09d0*/  LEA R4, R0.reuse, -R0, 0x3 ;  /* 0x8000000000047211 */ /* 0x040fe400078e18ff */
[----:B------:R-:W-:Y:S01]  /*09e0*/  LEA R3, R3, -R3, 0x3 ;  /* 0x8000000303037211 */ /* 0x000fe200078e18ff */
[----:B-1----:R-:W-:Y:S01]  /*09f0*/  IMAD.WIDE R8, R0, 0x4, R8 ;  /* 0x0000000400087825 */ /* 0x002fe200078e0208 */
[----:B------:R-:W-:-:S03]  /*0a00*/  SHF.R.S32.HI R5, RZ, 0x1f, R4 ;  /* 0x0000001fff057819 */ /* 0x000fc60000011404 */
[----:B------:R-:W-:Y:S01]  /*0a10*/  IMAD.WIDE.U32 R4, R2, 0x7, R4 ;  /* 0x0000000702047825 */ /* 0x000fe200078e0004 */
[----:B0-----:R-:W0:Y:S04]  /*0a20*/  LDC.64 R6, c[0x0][0x3c0] ;  /* 0x0000f000ff067b82 */ /* 0x001e280000000a00 */
[----:B------:R-:W-:Y:S02]  /*0a30*/  IADD3 R3, PT, PT, R5, R3, RZ ;  /* 0x0000000305037210 */ /* 0x000fe40007ffe0ff */
[----:B------:R-:W-:-:S04]  /*0a40*/  LEA R2, P0, R4, UR8, 0x2 ;  /* 0x0000000804027c11 */ /* 0x000fc8000f8010ff */
[----:B------:R-:W-:Y:S02]  /*0a50*/  LEA.HI.X R3, R4, UR9, R3, 0x2, P0 ;  /* 0x0000000904037c11 */ /* 0x000fe400080f1403 */
[----:B------:R-:W1:Y:S03]  /*0a60*/  LDC.64 R4, c[0x0][0x3b8] ;  /* 0x0000ee00ff047b82 */ /* 0x000e660000000a00 */
[----:B---3--:R-:W-:Y:S04]  /*0a70*/  STG.E desc[UR4][R2.64], R13 ;  /* 0x0000000d02007986 */ /* 0x008fe8000c101904 */
[----:B------:R3:W4:Y:S01]  /*0a80*/  LDG.E R15, desc[UR4][R8.64] ;  /* 0x00000004080f7981 */ /* 0x000722000c1e1900 */
[----:B-1----:R-:W-:-:S04]  /*0a90*/  IMAD.WIDE R4, R0, 0x4, R4 ;  /* 0x0000000400047825 */ /* 0x002fc800078e0204 */
[----:B0-----:R-:W-:-:S04]  /*0aa0*/  IMAD.WIDE R6, R0, 0x4, R6 ;  /* 0x0000000400067825 */ /* 0x001fc800078e0206 */
[C---:B--2---:R-:W-:Y:S01]  /*0ab0*/  IMAD.WIDE R10, R0.reuse, 0x4, R10 ;  /* 0x00000004000a7825 */ /* 0x044fe200078e020a */
[----:B---3--:R-:W0:Y:S01]  /*0ac0*/  LDC.64 R8, c[0x0][0x3d0] ;  /* 0x0000f400ff087b82 */ /* 0x008e220000000a00 */
[----:B----4-:R-:W-:Y:S04]  /*0ad0*/  STG.E desc[UR4][R2.64+0x4], R15 ;  /* 0x0000040f02007986 */ /* 0x010fe8000c101904 */
[----:B------:R1:W2:Y:S01]  /*0ae0*/  LDG.E R17, desc[UR4][R4.64] ;  /* 0x0000000404117981 */ /* 0x0002a2000c1e1900 */
[C---:B0-----:R-:W-:Y:S02]  /*0af0*/  IMAD.WIDE R8, R0.reuse, 0x4, R8 ;  /* 0x0000000400087825 */ /* 0x041fe400078e0208 */
[----:B-1----:R-:W0:Y:S01]  /*0b00*/  LDC.64 R4, c[0x0][0x3d8] ;  /* 0x0000f600ff047b82 */ /* 0x002e220000000a00 */
[----:B--2---:R-:W-:Y:S04]  /*0b10*/  STG.E desc[UR4][R2.64+0x8], R17 ;  /* 0x0000081102007986 */ /* 0x004fe8000c101904 */
[----:B------:R-:W2:Y:S04]  /*0b20*/  LDG.E R7, desc[UR4][R6.64] ;  /* 0x0000000406077981 */ /* 0x000ea8000c1e1900 */
[----:B--2---:R-:W-:Y:S04]  /*0b30*/  STG.E desc[UR4][R2.64+0xc], R7 ;  /* 0x00000c0702007986 */ /* 0x004fe8000c101904 */
[----:B------:R-:W2:Y:S01]  /*0b40*/  LDG.E R11, desc[UR4][R10.64] ;  /* 0x000000040a0b7981 */ /* 0x000ea2000c1e1900 */
[----:B0-----:R-:W-:-:S03]  /*0b50*/  IMAD.WIDE R4, R0, 0x4, R4 ;  /* 0x0000000400047825 */ /* 0x001fc600078e0204 */
[----:B--2---:R-:W-:Y:S04]  /*0b60*/  STG.E desc[UR4][R2.64+0x10], R11 ;  /* 0x0000100b02007986 */ /* 0x004fe8000c101904 */
[----:B------:R-:W2:Y:S04]  /*0b70*/  LDG.E R9, desc[UR4][R8.64] ;  /* 0x0000000408097981 */ /* 0x000ea8000c1e1900 */
[----:B--2---:R-:W-:Y:S04]  /*0b80*/  STG.E desc[UR4][R2.64+0x14], R9 ;  /* 0x0000140902007986 */ /* 0x004fe8000c101904 */
[----:B------:R-:W2:Y:S04]  /*0b90*/  LDG.E R5, desc[UR4][R4.64] ;  /* 0x0000000404057981 */ /* 0x000ea8000c1e1900 */
[----:B--2---:R-:W-:Y:S01]  /*0ba0*/  STG.E desc[UR4][R2.64+0x18], R5 ;  /* 0x0000180502007986 */ /* 0x004fe2000c101904 */
[----:B------:R-:W-:Y:S05]  /*0bb0*/  EXIT ;  /* 0x000000000000794d */ /* 0x000fea0003800000 */
.L_x_10:
        /* <DEDUP_REMOVED lines=12> */
.L_x_94:


//--------------------- .text._Z21pf_kernel_with_paramsPKfPK6float2S3_S0_PfS0_S0_S0_S0_S0_S0_S0_S0_S0_S0_S0_PKiffiifffffff --------------------------
	.section	.text._Z21pf_kernel_with_paramsPKfPK6float2S3_S0_PfS0_S0_S0_S0_S0_S0_S0_S0_S0_S0_S0_PKiffiifffffff,"ax",@progbits
	.align	128
        .global         _Z21pf_kernel_with_paramsPKfPK6float2S3_S0_PfS0_S0_S0_S0_S0_S0_S0_S0_S0_S0_S0_PKiffiifffffff
        .type           _Z21pf_kernel_with_paramsPKfPK6float2S3_S0_PfS0_S0_S0_S0_S0_S0_S0_S0_S0_S0_S0_PKiffiifffffff,@function
        .size           _Z21pf_kernel_with_paramsPKfPK6float2S3_S0_PfS0_S0_S0_S0_S0_S0_S0_S0_S0_S0_S0_PKiffiifffffff,(.L_x_91 - _Z21pf_kernel_with_paramsPKfPK6float2S3_S0_PfS0_S0_S0_S0_S0_S0_S0_S0_S0_S0_S0_PKiffiifffffff)
        .other          _Z21pf_kernel_with_paramsPKfPK6float2S3_S0_PfS0_S0_S0_S0_S0_S0_S0_S0_S0_S0_S0_PKiffiifffffff,@"STO_CUDA_ENTRY STV_DEFAULT"
_Z21pf_kernel_with_paramsPKfPK6float2S3_S0_PfS0_S0_S0_S0_S0_S0_S0_S0_S0_S0_S0_PKiffiifffffff:
.text._Z21pf_kernel_with_paramsPKfPK6float2S3_S0_PfS0_S0_S0_S0_S0_S0_S0_S0_S0_S0_S0_PKiffiifffffff:
[----:B------:R-:W-:Y:S01]  /*0000*/  LDC R1, c[0x0][0x37c] ;  /* 0x0000df00ff017b82 */ /* 0x000fe20000000800 */
[----:B------:R-:W0:Y:S07]  /*0010*/  S2R R0, SR_TID.X ;  /* 0x0000000000007919 */ /* 0x000e2e0000002100 */
[----:B------:R-:W1:Y:S01]  /*0020*/  S2UR UR30, SR_CgaCtaId ;  /* 0x00000000001e79c3 */ /* 0x000e620000008800 */
[----:B------:R-:W-:Y:S01]  /*0030*/  UMOV UR29, 0x400 ;  /* 0x00000400001d7882 */ /* 0x000fe20000000000 */
[----:B------:R-:W2:Y:S01]  /*0040*/  LDCU.64 UR26, c[0x0][0x358] ;  /* 0x00006b00ff1a77ac */ /* 0x000ea20008000a00 */
[----:B------:R-:W-:Y:S05]  /*0050*/  BSSY.RECONVERGENT B0, `(.L_x_11) ;  /* 0x000000e000007945 */ /* 0x000fea0003800200 */
[----:B------:R-:W3:Y:S01]  /*0060*/  S2UR UR28, SR_CTAID.X ;  /* 0x00000000001c79c3 */ /* 0x000ee20000002500 */
[----:B-1----:R-:W-:Y:S01]  /*0070*/  ULEA UR31, UR30, UR29, 0x18 ;  /* 0x0000001d1e1f7291 */ /* 0x002fe2000f8ec0ff */
[----:B0-----:R-:W-:-:S13]  /*0080*/  ISETP.NE.AND P0, PT, R0, RZ, PT ;  /* 0x000000ff0000720c */ /* 0x001fda0003f05270 */
[----:B--23--:R-:W-:Y:S05]  /*0090*/  @P0 BRA `(.L_x_12) ;  /* 0x0000000000240947 */ /* 0x00cfea0003800000 */
[----:B------:R-:W0:Y:S02]  /*00a0*/  LDCU.64 UR4, c[0x0][0x400] ;  /* 0x00008000ff0477ac */ /* 0x000e240008000a00 */
[----:B0-----:R-:W-:-:S06]  /*00b0*/  UIMAD.WIDE.U32 UR4, UR28, 0x4, UR4 ;  /* 0x000000041c0478a5 */ /* 0x001fcc000f8e0004 */
[----:B------:R-:W-:Y:S01]  /*00c0*/  MOV R2, UR4 ;  /* 0x0000000400027c02 */ /* 0x000fe20008000f00 */
[----:B------:R-:W-:-:S05]  /*00d0*/  IMAD.U32 R3, RZ, RZ, UR5 ;  /* 0x00000005ff037e24 */ /* 0x000fca000f8e00ff */
[----:B------:R-:W2:Y:S01]  /*00e0*/  LDG.E.CONSTANT R2, desc[UR26][R2.64] ;  /* 0x0000001a02027981 */ /* 0x000ea2000c1e9900 */
[----:B------:R-:W0:Y:S01]  /*00f0*/  S2UR UR5, SR_CgaCtaId ;  /* 0x00000000000579c3 */ /* 0x000e220000008800 */
[----:B------:R-:W-:Y:S02]  /*0100*/  UMOV UR4, 0x400 ;  /* 0x0000040000047882 */ /* 0x000fe40000000000 */
[----:B0-----:R-:W-:-:S09]  /*0110*/  ULEA UR4, UR5, UR4, 0x18 ;  /* 0x0000000405047291 */ /* 0x001fd2000f8ec0ff */
[----:B--2---:R0:W-:Y:S03]  /*0120*/  STS [UR4], R2 ;  /* 0x00000002ff007988 */ /* 0x0041e60008000804 */
.L_x_12:
[----:B------:R-:W-:Y:S05]  /*0130*/  BSYNC.RECONVERGENT B0 ;  /* 0x0000000000007941 */ /* 0x000fea0003800200 */
.L_x_11:
[----:B------:R-:W-:Y:S06]  /*0140*/  BAR.SYNC.DEFER_BLOCKING 0x0 ;  /* 0x0000000000007b1d */ /* 0x000fec0000010000 */
[----:B0-----:R-:W0:Y:S02]  /*0150*/  LDS R2, [UR31] ;  /* 0x0000001fff027984 */ /* 0x001e240008000800 */
[----:B0-----:R-:W-:-:S13]  /*0160*/  ISETP.NE.AND P1, PT, R2, RZ, PT ;  /* 0x000000ff0200720c */ /* 0x001fda0003f25270 */
[----:B------:R-:W-:Y:S05]  /*0170*/  @P1 BRA `(.L_x_13) ;  /* 0x0000000000201947 */ /* 0x000fea0003800000 */
[----:B------:R-:W-:Y:S05]  /*0180*/  @P0 EXIT ;  /* 0x000000000000094d */ /* 0x000fea0003800000 */
[----:B------:R-:W0:Y:S01]  /*0190*/  LDCU.64 UR4, c[0x0][0x3a0] ;  /* 0x00007400ff0477ac */ /* 0x000e220008000a00 */
[----:B------:R-:W-:Y:S01]  /*01a0*/  MOV R5, 0xff800000 ;  /* 0xff80000000057802 */ /* 0x000fe20000000f00 */
[----:B0-----:R-:W-:-:S06]  /*01b0*/  UIMAD.WIDE.U32 UR4, UR28, 0x4, UR4 ;  /* 0x000000041c0478a5 */ /* 0x001fcc000f8e0004 */
[----:B------:R-:W-:Y:S01]  /*01c0*/  IMAD.U32 R2, RZ, RZ, UR4 ;  /* 0x00000004ff027e24 */ /* 0x000fe2000f8e00ff */
[----:B------:R-:W-:-:S05]  /*01d0*/  MOV R3, UR5 ;  /* 0x0000000500037c02 */ /* 0x000fca0008000f00 */
[----:B------:R-:W-:Y:S01]  /*01e0*/  STG.E desc[UR26][R2.64], R5 ;  /* 0x0000000502007986 */ /* 0x000fe2000c10191a */
[----:B------:R-:W-:Y:S05]  /*01f0*/  EXIT ;  /* 0x000000000000794d */ /* 0x000fea0003800000 */
.L_x_13:
[----:B------:R-:W-:Y:S04]  /*0200*/  BSSY.RECONVERGENT B0, `(.L_x_14) ;  /* 0x0000038000007945 */ /* 0x000fe80003800200 */
[----:B------:R-:W-:Y:S05]  /*0210*/  @P0 BRA `(.L_x_15) ;  /* 0x0000000000d80947 */ /* 0x000fea0003800000 */
[----:B------:R-:W0:Y:S01]  /*0220*/  LDCU.128 UR8, c[0x0][0x3b0] ;  /* 0x00007600ff0877ac */ /* 0x000e220008000c00 */
[----:B------:R-:W1:Y:S01]  /*0230*/  LDCU.128 UR4, c[0x0][0x3f0] ;  /* 0x00007e00ff0477ac */ /* 0x000e620008000c00 */
[----:B------:R-:W2:Y:S01]  /*0240*/  LDCU.64 UR24, c[0x0][0x3a8] ;  /* 0x00007500ff1877ac */ /* 0x000ea20008000a00 */
[----:B------:R-:W3:Y:S01]  /*0250*/  LDCU.128 UR12, c[0x0][0x3c0] ;  /* 0x00007800ff0c77ac */ /* 0x000ee20008000c00 */
[----:B------:R-:W4:Y:S01]  /*0260*/  LDCU.128 UR16, c[0x0][0x3d0] ;  /* 0x00007a00ff1077ac */ /* 0x000f220008000c00 */
[----:B------:R-:W5:Y:S01]  /*0270*/  LDCU.128 UR20, c[0x0][0x3e0] ;  /* 0x00007c00ff1477ac */ /* 0x000f620008000c00 */
[----:B0-----:R-:W-:Y:S02]  /*0280*/  UIMAD.WIDE.U32 UR8, UR28, 0x4, UR8 ;  /* 0x000000041c0878a5 */ /* 0x001fe4000f8e0008 */
[----:B------:R-:W-:Y:S02]  /*0290*/  UIMAD.WIDE.U32 UR10, UR28, 0x4, UR10 ;  /* 0x000000041c0a78a5 */ /* 0x000fe4000f8e000a */
[----:B-1----:R-:W-:-:S02]  /*02a0*/  UIMAD.WIDE.U32 UR6, UR28, 0x4, UR6 ;  /* 0x000000041c0678a5 */ /* 0x002fc4000f8e0006 */
[----:B------:R-:W-:Y:S01]  /*02b0*/  IMAD.U32 R8, RZ, RZ, UR8 ;  /* 0x00000008ff087e24 */ /* 0x000fe2000f8e00ff */
[----:B------:R-:W-:Y:S01]  /*02c0*/  MOV R9, UR9 ;  /* 0x0000000900097c02 */ /* 0x000fe20008000f00 */
[----:B------:R-:W-:Y:S01]  /*02d0*/  UIMAD.WIDE.U32 UR8, UR28, 0x4, UR4 ;  /* 0x000000041c0878a5 */ /* 0x000fe2000f8e0004 */
[----:B------:R-:W-:Y:S01]  /*02e0*/  IMAD.U32 R10, RZ, RZ, UR10 ;  /* 0x0000000aff0a7e24 */ /* 0x000fe2000f8e00ff */
[----:B--2---:R-:W-:Y:S01]  /*02f0*/  UIMAD.WIDE.U32 UR4, UR28, 0x4, UR24 ;  /* 0x000000041c0478a5 */ /* 0x004fe2000f8e0018 */
[----:B------:R-:W-:Y:S01]  /*0300*/  MOV R11, UR11 ;  /* 0x0000000b000b7c02 */ /* 0x000fe20008000f00 */
[----:B---3--:R-:W-:Y:S02]  /*0310*/  UIMAD.WIDE.U32 UR12, UR28, 0x4, UR12 ;  /* 0x000000041c0c78a5 */ /* 0x008fe4000f8e000c */
[----:B------:R-:W-:Y:S02]  /*0320*/  UIMAD.WIDE.U32 UR14, UR28, 0x4, UR14 ;  /* 0x000000041c0e78a5 */ /* 0x000fe4000f8e000e */
[----:B----4-:R-:W-:-:S02]  /*0330*/  UIMAD.WIDE.U32 UR16, UR28, 0x4, UR16 ;  /* 0x000000041c1078a5 */ /* 0x010fc4000f8e0010 */
[----:B------:R-:W-:Y:S02]  /*0340*/  UIMAD.WIDE.U32 UR18, UR28, 0x4, UR18 ;  /* 0x000000041c1278a5 */ /* 0x000fe4000f8e0012 */
[----:B-----5:R-:W-:Y:S02]  /*0350*/  UIMAD.WIDE.U32 UR20, UR28, 0x4, UR20 ;  /* 0x000000041c1478a5 */ /* 0x020fe4000f8e0014 */
[----:B------:R-:W-:Y:S01]  /*0360*/  UIMAD.WIDE.U32 UR22, UR28, 0x4, UR22 ;  /* 0x000000041c1678a5 */ /* 0x000fe2000f8e0016 */
[----:B------:R-:W-:Y:S01]  /*0370*/  IMAD.U32 R12, RZ, RZ, UR4 ;  /* 0x00000004ff0c7e24 */ /* 0x000fe2000f8e00ff */
[----:B------:R-:W-:Y:S01]  /*0380*/  MOV R15, UR13 ;  /* 0x0000000d000f7c02 */ /* 0x000fe20008000f00 */
        /* <DEDUP_REMOVED lines=16> */
[----:B------:R-:W2:Y:S04]  /*0490*/  LDG.E.CONSTANT R2, desc[UR26][R8.64] ;  /* 0x0000001a08027981 */ /* 0x000ea8000c1e9900 */
[----:B------:R-:W2:Y:S04]  /*04a0*/  LDG.E.CONSTANT R3, desc[UR26][R10.64] ;  /* 0x0000001a0a037981 */ /* 0x000ea8000c1e9900 */
[----:B------:R-:W3:Y:S04]  /*04b0*/  LDG.E.CONSTANT R4, desc[UR26][R14.64] ;  /* 0x0000001a0e047981 */ /* 0x000ee8000c1e9900 */
[----:B------:R-:W3:Y:S04]  /*04c0*/  LDG.E.CONSTANT R5, desc[UR26][R16.64] ;  /* 0x0000001a10057981 */ /* 0x000ee8000c1e9900 */
[----:B------:R-:W3:Y:S04]  /*04d0*/  LDG.E.CONSTANT R6, desc[UR26][R18.64] ;  /* 0x0000001a12067981 */ /* 0x000ee8000c1e9900 */
[----:B------:R-:W3:Y:S04]  /*04e0*/  LDG.E.CONSTANT R7, desc[UR26][R20.64] ;  /* 0x0000001a14077981 */ /* 0x000ee8000c1e9900 */
[----:B------:R-:W4:Y:S04]  /*04f0*/  LDG.E.CONSTANT R8, desc[UR26][R22.64] ;  /* 0x0000001a16087981 */ /* 0x000f28000c1e9900 */
[----:B------:R-:W4:Y:S04]  /*0500*/  LDG.E.CONSTANT R9, desc[UR26][R24.64] ;  /* 0x0000001a18097981 */ /* 0x000f28000c1e9900 */
[----:B------:R-:W4:Y:S04]  /*0510*/  LDG.E.CONSTANT R10, desc[UR26][R26.64] ;  /* 0x0000001a1a0a7981 */ /* 0x000f28000c1e9900 */
[----:B------:R-:W4:Y:S04]  /*0520*/  LDG.E.CONSTANT R11, desc[UR26][R28.64] ;  /* 0x0000001a1c0b7981 */ /* 0x000f28000c1e9900 */
[----:B------:R-:W5:Y:S04]  /*0530*/  LDG.E.CONSTANT R12, desc[UR26][R12.64] ;  /* 0x0000001a0c0c7981 */ /* 0x000f68000c1e9900 */
[----:B--2---:R0:W-:Y:S04]  /*0540*/  STS.64 [UR31+0x8], R2 ;  /* 0x00000802ff007988 */ /* 0x0041e80008000a1f */
[----:B---3--:R0:W-:Y:S04]  /*0550*/  STS.128 [UR31+0x10], R4 ;  /* 0x00001004ff007988 */ /* 0x0081e80008000c1f */
[----:B----4-:R0:W-:Y:S04]  /*0560*/  STS.128 [UR31+0x20], R8 ;  /* 0x00002008ff007988 */ /* 0x0101e80008000c1f */
[----:B-----5:R0:W-:Y:S02]  /*0570*/  STS [UR31+0x4], R12 ;  /* 0x0000040cff007988 */ /* 0x0201e4000800081f */
.L_x_15:
[----:B------:R-:W-:Y:S05]  /*0580*/  BSYNC.RECONVERGENT B0 ;  /* 0x0000000000007941 */ /* 0x000fea0003800200 */
.L_x_14:
[----:B------:R-:W1:Y:S01]  /*0590*/  LDCU.64 UR10, c[0x0][0x410] ;  /* 0x00008200ff0a77ac */ /* 0x000e620008000a00 */
[----:B------:R-:W-:Y:S01]  /*05a0*/  BSSY.RECONVERGENT B0, `(.L_x_16) ;  /* 0x000008b000007945 */ /* 0x000fe20003800200 */
[----:B-1----:R-:W-:Y:S01]  /*05b0*/  USHF.R.S32.HI UR6, URZ, 0x1f, UR11 ;  /* 0x0000001fff067899 */ /* 0x002fe2000801140b */
[----:B------:R-:W-:Y:S01]  /*05c0*/  BAR.SYNC.DEFER_BLOCKING 0x0 ;  /* 0x0000000000007b1d */ /* 0x000fe20000010000 */
[----:B------:R-:W-:Y:S02]  /*05d0*/  UIMAD.WIDE.U32 UR4, UR28, UR11, URZ ;  /* 0x0000000b1c0472a5 */ /* 0x000fe4000f8e00ff */
[----:B------:R-:W-:Y:S01]  /*05e0*/  ISETP.GE.AND P0, PT, R0, UR11, PT ;  /* 0x0000000b00007c0c */ /* 0x000fe2000bf06270 */
[----:B------:R-:W-:Y:S02]  /*05f0*/  UIMAD UR7, UR6, UR28, URZ ;  /* 0x0000001c060772a4 */ /* 0x000fe4000f8e02ff */
[----:B------:R-:W-:Y:S02]  /*0600*/  UIADD3 UR6, UPT, UPT, UR10, 0x1, URZ ;  /* 0x000000010a067890 */ /* 0x000fe4000fffe0ff */
[----:B------:R-:W-:-:S02]  /*0610*/  UIADD3 UR5, UPT, UPT, UR5, UR7, URZ ;  /* 0x0000000705057290 */ /* 0x000fc4000fffe0ff */
[----:B------:R-:W-:Y:S02]  /*0620*/  USHF.R.S32.HI UR8, URZ, 0x1f, UR6 ;  /* 0x0000001fff087899 */ /* 0x000fe40008011406 */
[----:B------:R-:W-:Y:S02]  /*0630*/  UIMAD UR9, UR5, UR6, URZ ;  /* 0x00000006050972a4 */ /* 0x000fe4000f8e02ff */
[----:B------:R-:W-:Y:S02]  /*0640*/  UIADD3 UR5, UPT, UPT, UR29, 0x4d0, URZ ;  /* 0x000004d01d057890 */ /* 0x000fe4000fffe0ff */
[----:B------:R-:W-:Y:S02]  /*0650*/  UIMAD.WIDE.U32 UR6, UR4, UR6, URZ ;  /* 0x00000006040672a5 */ /* 0x000fe4000f8e00ff */
[----:B------:R-:W-:Y:S02]  /*0660*/  UIMAD UR8, UR8, UR4, UR9 ;  /* 0x00000004080872a4 */ /* 0x000fe4000f8e0209 */
[----:B------:R-:W-:-:S02]  /*0670*/  ULEA UR4, UR30, UR5, 0x18 ;  /* 0x000000051e047291 */ /* 0x000fc4000f8ec0ff */
[----:B------:R-:W-:-:S04]  /*0680*/  UIADD3 UR5, UPT, UPT, UR7, UR8, URZ ;  /* 0x0000000807057290 */ /* 0x000fc8000fffe0ff */
[----:B0-----:R-:W-:Y:S01]  /*0690*/  LEA R2, R0, UR4, 0x2 ;  /* 0x0000000400027c11 */ /* 0x001fe2000f8e10ff */
[----:B------:R-:W-:Y:S07]  /*06a0*/  @P0 BRA `(.L_x_17) ;  /* 0x0000000400dc0947 */ /* 0x000fee0003800000 */
[----:B------:R-:W0:Y:S01]  /*06b0*/  LDCU.64 UR10, c[0x0][0x390] ;  /* 0x00007200ff0a77ac */ /* 0x000e220008000a00 */
[----:B------:R-:W-:Y:S01]  /*06c0*/  IADD3 R3, P0, PT, R0, UR6, RZ ;  /* 0x0000000600037c10 */ /* 0x000fe2000ff1e0ff */
[----:B------:R-:W-:Y:S01]  /*06d0*/  LDS R8, [UR31+0x8] ;  /* 0x0000081fff087984 */ /* 0x000fe20008000800 */
[----:B------:R-:W1:Y:S02]  /*06e0*/  LDCU.64 UR8, c[0x0][0x388] ;  /* 0x00007100ff0877ac */ /* 0x000e640008000a00 */
[----:B------:R-:W-:Y:S01]  /*06f0*/  SHF.L.U32 R4, R3, 0x3, RZ ;  /* 0x0000000303047819 */ /* 0x000fe200000006ff */
[----:B------:R-:W-:-:S05]  /*0700*/  IMAD.X R6, RZ, RZ, UR5, P0 ;  /* 0x00000005ff067e24 */ /* 0x000fca00080e06ff */
[----:B------:R-:W-:Y:S02]  /*0710*/  SHF.L.U64.HI R3, R3, 0x3, R6 ;  /* 0x0000000303037819 */ /* 0x000fe40000010206 */
[----:B0-----:R-:W-:-:S04]  /*0720*/  IADD3 R6, P1, PT, R4, UR10, RZ ;  /* 0x0000000a04067c10 */ /* 0x001fc8000ff3e0ff */
[----:B------:R-:W-:Y:S02]  /*0730*/  IADD3.X R7, PT, PT, R3, UR11, RZ, P1, !PT ;  /* 0x0000000b03077c10 */ /* 0x000fe40008ffe4ff */
[----:B-1----:R-:W-:-:S04]  /*0740*/  IADD3 R4, P0, PT, R4, UR8, RZ ;  /* 0x0000000804047c10 */ /* 0x002fc8000ff1e0ff */
[----:B------:R-:W-:Y:S01]  /*0750*/  IADD3.X R5, PT, PT, R3, UR9, RZ, P0, !PT ;  /* 0x0000000903057c10 */ /* 0x000fe200087fe4ff */
[----:B------:R-:W2:Y:S01]  /*0760*/  LDG.E.64.CONSTANT R6, desc[UR26][R6.64] ;  /* 0x0000001a06067981 */ /* 0x000ea2000c1e9b00 */
[----:B------:R-:W2:Y:S03]  /*0770*/  LDCU.64 UR8, c[0x0][0x408] ;  /* 0x00008100ff0877ac */ /* 0x000ea60008000a00 */
[----:B------:R-:W0:Y:S04]  /*0780*/  LDS R3, [UR31+0x4] ;  /* 0x0000041fff037984 */ /* 0x000e280008000800 */
[----:B------:R-:W3:Y:S01]  /*0790*/  LDG.E.64.CONSTANT R4, desc[UR26][R4.64] ;  /* 0x0000001a04047981 */ /* 0x000ee2000c1e9b00 */
[----:B0-----:R-:W-:-:S05]  /*07a0*/  FFMA R3, -R3, R3, 1 ;  /* 0x3f80000003037423 */ /* 0x001fca0000000103 */
[----:B------:R-:W-:-:S04]  /*07b0*/  FMNMX.NAN R9, R3, 9.9999999747524270788e-07, !PT ;  /* 0x358637bd03097809 */ /* 0x000fc80007820000 */
[----:B------:R0:W1:Y:S01]  /*07c0*/  MUFU.RSQ R10, R9 ;  /* 0x00000009000a7308 */ /* 0x0000620000001400 */
[----:B------:R-:W-:-:S05]  /*07d0*/  VIADD R3, R9, 0xf3000000 ;  /* 0xf300000009037836 */ /* 0x000fca0000000000 */
[----:B------:R-:W-:Y:S01]  /*07e0*/  ISETP.GT.U32.AND P0, PT, R3, 0x727fffff, PT ;  /* 0x727fffff0300780c */ /* 0x000fe20003f04070 */
[----:B--2---:R-:W-:Y:S01]  /*07f0*/  FMUL R3, R6, UR9 ;  /* 0x0000000906037c20 */ /* 0x004fe20008400000 */
[----:B------:R-:W-:-:S03]  /*0800*/  FMUL R6, R7, UR9 ;  /* 0x0000000907067c20 */ /* 0x000fc60008400000 */
[----:B---3--:R-:W-:Y:S01]  /*0810*/  FFMA R7, R4, UR8, R3 ;  /* 0x0000000804077c23 */ /* 0x008fe20008000003 */
[----:B------:R-:W-:-:S07]  /*0820*/  FFMA R6, R5, UR8, R6 ;  /* 0x0000000805067c23 */ /* 0x000fce0008000006 */
[----:B01----:R-:W-:Y:S05]  /*0830*/  @!P0 BRA `(.L_x_18) ;  /* 0x00000000001c8947 */ /* 0x003fea0003800000 */
[----:B------:R-:W-:Y:S01]  /*0840*/  BSSY.RECONVERGENT B1, `(.L_x_19) ;  /* 0x0000004000017945 */ /* 0x000fe20003800200 */
[----:B------:R-:W-:Y:S02]  /*0850*/  MOV R4, R9 ;  /* 0x0000000900047202 */ /* 0x000fe40000000f00 */
[----:B------:R-:W-:-:S07]  /*0860*/  MOV R13, 0x880 ;  /* 0x00000880000d7802 */ /* 0x000fce0000000f00 */
[----:B------:R-:W-:Y:S05]  /*0870*/  CALL.REL.NOINC `($__internal_1_$__cuda_sm20_sqrt_rn_f32_slowpath) ;  /* 0x0000003c00ec7944 */ /* 0x000fea0003c00000 */
[----:B------:R-:W-:Y:S05]  /*0880*/  BSYNC.RECONVERGENT B1 ;  /* 0x0000000000017941 */ /* 0x000fea0003800200 */
.L_x_19:
[----:B------:R-:W-:Y:S01]  /*0890*/  IMAD.MOV.U32 R5, RZ, RZ, R9 ;  /* 0x000000ffff057224 */ /* 0x000fe200078e0009 */
[----:B------:R-:W-:Y:S06]  /*08a0*/  BRA `(.L_x_20) ;  /* 0x0000000000107947 */ /* 0x000fec0003800000 */
.L_x_18:
[----:B------:R-:W-:Y:S01]  /*08b0*/  FMUL.FTZ R4, R9, R10 ;  /* 0x0000000a09047220 */ /* 0x000fe20000410000 */
[----:B------:R-:W-:-:S03]  /*08c0*/  FMUL.FTZ R10, R10, 0.5 ;  /* 0x3f0000000a0a7820 */ /* 0x000fc60000410000 */
[----:B------:R-:W-:-:S04]  /*08d0*/  FFMA R5, -R4, R4, R9 ;  /* 0x0000000404057223 */ /* 0x000fc80000000109 */
[----:B------:R-:W-:-:S07]  /*08e0*/  FFMA R5, R5, R10, R4 ;  /* 0x0000000a05057223 */ /* 0x000fce0000000004 */
.L_x_20:
[----:B------:R-:W0:Y:S01]  /*08f0*/  MUFU.RCP R4, R5 ;  /* 0x0000000500047308 */ /* 0x000e220000001000 */
[----:B------:R-:W-:Y:S07]  /*0900*/  BSSY.RECONVERGENT B1, `(.L_x_21) ;  /* 0x000000c000017945 */ /* 0x000fee0003800200 */
[----:B------:R-:W1:Y:S01]  /*0910*/  FCHK P0, R8, R5 ;  /* 0x0000000508007302 */ /* 0x000e620000000000 */
[----:B0-----:R-:W-:-:S04]  /*0920*/  FFMA R3, R4, -R5, 1 ;  /* 0x3f80000004037423 */ /* 0x001fc80000000805 */
[----:B------:R-:W-:-:S04]  /*0930*/  FFMA R3, R4, R3, R4 ;  /* 0x0000000304037223 */ /* 0x000fc80000000004 */
[----:B------:R-:W-:-:S04]  /*0940*/  FFMA R9, R3, R8, RZ ;  /* 0x0000000803097223 */ /* 0x000fc800000000ff */
[----:B------:R-:W-:-:S04]  /*0950*/  FFMA R4, R9, -R5, R8 ;  /* 0x8000000509047223 */ /* 0x000fc80000000008 */
[----:B------:R-:W-:Y:S01]  /*0960*/  FFMA R4, R3, R4, R9 ;  /* 0x0000000403047223 */ /* 0x000fe20000000009 */
[----:B-1----:R-:W-:Y:S06]  /*0970*/  @!P0 BRA `(.L_x_22) ;  /* 0x0000000000108947 */ /* 0x002fec0003800000 */
[----:B------:R-:W-:Y:S02]  /*0980*/  MOV R4, R8 ;  /* 0x0000000800047202 */ /* 0x000fe40000000f00 */
[----:B------:R-:W-:-:S07]  /*0990*/  MOV R8, 0x9b0 ;  /* 0x000009b000087802 */ /* 0x000fce0000000f00 */
[----:B------:R-:W-:Y:S05]  /*09a0*/  CALL.REL.NOINC `($__internal_2_$__cuda_sm3x_div_rn_noftz_f32_slowpath) ;  /* 0x0000003c00fc7944 */ /* 0x000fea0003c00000 */
[----:B------:R-:W-:-:S07]  /*09b0*/  IMAD.MOV.U32 R4, RZ, RZ, R9 ;  /* 0x000000ffff047224 */ /* 0x000fce00078e0009 */
.L_x_22:
[----:B------:R-:W-:Y:S05]  /*09c0*/  BSYNC.RECONVERGENT B1 ;  /* 0x0000000000017941 */ /* 0x000fea0003800200 */
.L_x_21:
[----:B------:R-:W0:Y:S01]  /*09d0*/  S2UR UR8, SR_CgaCtaId ;  /* 0x00000000000879c3 */ /* 0x000e220000008800 */
[----:B------:R-:W1:Y:S01]  /*09e0*/  LDCU.64 UR10, c[0x0][0x418] ;  /* 0x00008300ff0a77ac */ /* 0x000e620008000a00 */
[----:B------:R-:W-:Y:S01]  /*09f0*/  BSSY.RECONVERGENT B1, `(.L_x_23) ;  /* 0x0000032000017945 */ /* 0x000fe20003800200 */
[----:B------:R-:W-:Y:S01]  /*0a00*/  UMOV UR4, 0x400 ;  /* 0x0000040000047882 */ /* 0x000fe20000000000 */
[----:B-1----:R-:W-:-:S05]  /*0a10*/  FFMA R4, R7, R4, UR10 ;  /* 0x0000000a07047e23 */ /* 0x002fca0008000004 */
[----:B------:R-:W-:Y:S01]  /*0a20*/  FMNMX R4, R4, UR11, PT ;  /* 0x0000000b04047c09 */ /* 0x000fe2000b800000 */
[----:B0-----:R-:W-:-:S03]  /*0a30*/  ULEA UR4, UR8, UR4, 0x18 ;  /* 0x0000000408047291 */ /* 0x001fc6000f8ec0ff */
[----:B------:R-:W-:-:S05]  /*0a40*/  FMNMX R4, R4, UR10, !PT ;  /* 0x0000000a04047c09 */ /* 0x000fca000f800000 */
[----:B------:R-:W-:Y:S04]  /*0a50*/  STS [R2], R4 ;  /* 0x0000000402007388 */ /* 0x000fe80000000800 */
[----:B------:R-:W0:Y:S04]  /*0a60*/  LDS.128 R12, [UR4+0x20] ;  /* 0x00002004ff0c7984 */ /* 0x000e280008000c00 */
[----:B------:R-:W1:Y:S04]  /*0a70*/  LDS.128 R8, [UR4+0x10] ;  /* 0x00001004ff087984 */ /* 0x000e680008000c00 */
[----:B------:R-:W2:Y:S01]  /*0a80*/  LDS R18, [UR4+0xc] ;  /* 0x00000c04ff127984 */ /* 0x000ea20008000800 */
[C---:B0-----:R-:W-:Y:S01]  /*0a90*/  FMUL R15, R4.reuse, -R15 ;  /* 0x8000000f040f7220 */ /* 0x041fe20000400000 */
[----:B------:R-:W-:-:S03]  /*0aa0*/  FMUL R12, R4, -R12 ;  /* 0x8000000c040c7220 */ /* 0x000fc60000400000 */
[----:B------:R-:W-:Y:S01]  /*0ab0*/  FMUL R15, R15, 1.4426950216293334961 ;  /* 0x3fb8aa3b0f0f7820 */ /* 0x000fe20000400000 */
[----:B-1----:R-:W-:Y:S01]  /*0ac0*/  FMUL R9, R4, -R9 ;  /* 0x8000000904097220 */ /* 0x002fe20000400000 */
[----:B------:R-:W-:-:S03]  /*0ad0*/  FMUL R12, R12, 1.4426950216293334961 ;  /* 0x3fb8aa3b0c0c7820 */ /* 0x000fc60000400000 */
[----:B------:R-:W-:Y:S01]  /*0ae0*/  FSETP.GEU.AND P2, PT, R15, -126, PT ;  /* 0xc2fc00000f00780b */ /* 0x000fe20003f4e000 */
[----:B------:R-:W-:Y:S01]  /*0af0*/  FMUL R9, R9, 1.4426950216293334961 ;  /* 0x3fb8aa3b09097820 */ /* 0x000fe20000400000 */
[----:B------:R-:W-:-:S04]  /*0b00*/  FSETP.GEU.AND P1, PT, R12, -126, PT ;  /* 0xc2fc00000c00780b */ /* 0x000fc80003f2e000 */
[----:B------:R-:W-:-:S07]  /*0b10*/  FSETP.GEU.AND P0, PT, R9, -126, PT ;  /* 0xc2fc00000900780b */ /* 0x000fce0003f0e000 */
[----:B------:R-:W-:Y:S02]  /*0b20*/  @!P2 FMUL R15, R15, 0.5 ;  /* 0x3f0000000f0fa820 */ /* 0x000fe40000400000 */
[----:B------:R-:W-:Y:S02]  /*0b30*/  @!P1 FMUL R12, R12, 0.5 ;  /* 0x3f0000000c0c9820 */ /* 0x000fe40000400000 */
[----:B------:R-:W0:Y:S02]  /*0b40*/  MUFU.EX2 R3, R15 ;  /* 0x0000000f00037308 */ /* 0x000e240000000800 */
[----:B------:R-:W-:-:S06]  /*0b50*/  @!P0 FMUL R9, R9, 0.5 ;  /* 0x3f00000009098820 */ /* 0x000fcc0000400000 */
[----:B------:R-:W1:Y:S01]  /*0b60*/  MUFU.EX2 R4, R12 ;  /* 0x0000000c00047308 */ /* 0x000e620000000800 */
[----:B0-----:R-:W-:-:S04]  /*0b70*/  @!P2 FMUL R3, R3, R3 ;  /* 0x000000030303a220 */ /* 0x001fc80000400000 */
[----:B------:R-:W-:-:S03]  /*0b80*/  FADD R16, -R3, 1 ;  /* 0x3f80000003107421 */ /* 0x000fc60000000100 */
[----:B------:R-:W0:Y:S01]  /*0b90*/  MUFU.EX2 R3, R9 ;  /* 0x0000000900037308 */ /* 0x000e220000000800 */
[----:B------:R-:W-:Y:S01]  /*0ba0*/  FFMA R13, R16, R14, R13 ;  /* 0x0000000e100d7223 */ /* 0x000fe2000000000d */
[----:B-1----:R-:W-:-:S03]  /*0bb0*/  @!P1 FMUL R4, R4, R4 ;  /* 0x0000000404049220 */ /* 0x002fc60000400000 */
[----:B------:R-:W-:-:S04]  /*0bc0*/  FADD R13, -R13, 1 ;  /* 0x3f8000000d0d7421 */ /* 0x000fc80000000100 */
[----:B------:R-:W-:-:S05]  /*0bd0*/  FFMA R13, -R13, R13, 1 ;  /* 0x3f8000000d0d7423 */ /* 0x000fca000000010d */
[----:B------:R-:W-:Y:S01]  /*0be0*/  FMNMX.NAN R14, R13, 9.9999999747524270788e-07, !PT ;  /* 0x358637bd0d0e7809 */ /* 0x000fe20007820000 */
[----:B0-----:R-:W-:-:S03]  /*0bf0*/  @!P0 FMUL R3, R3, R3 ;  /* 0x0000000303038220 */ /* 0x001fc60000400000 */
[----:B------:R-:W-:Y:S01]  /*0c00*/  IADD3 R5, PT, PT, R14, -0xd000000, RZ ;  /* 0xf30000000e057810 */ /* 0x000fe20007ffe0ff */
[----:B------:R0:W1:Y:S01]  /*0c10*/  MUFU.RSQ R13, R14 ;  /* 0x0000000e000d7308 */ /* 0x0000620000001400 */
[----:B------:R-:W-:Y:S02]  /*0c20*/  FADD R7, -R3, 1 ;  /* 0x3f80000003077421 */ /* 0x000fe40000000100 */
[----:B------:R-:W-:Y:S01]  /*0c30*/  ISETP.GT.U32.AND P0, PT, R5, 0x727fffff, PT ;  /* 0x727fffff0500780c */ /* 0x000fe20003f04070 */
[----:B------:R-:W-:Y:S01]  /*0c40*/  FADD R5, -R4, 1 ;  /* 0x3f80000004057421 */ /* 0x000fe20000000100 */
[----:B--2---:R-:W-:-:S03]  /*0c50*/  FFMA R7, R7, R8, R18 ;  /* 0x0000000807077223 */ /* 0x004fc60000000012 */
[----:B------:R-:W-:-:S08]  /*0c60*/  FFMA R3, R5, R11, R10 ;  /* 0x0000000b05037223 */ /* 0x000fd0000000000a */
[----:B0-----:R-:W-:Y:S05]  /*0c70*/  @!P0 BRA `(.L_x_24) ;  /* 0x0000000000148947 */ /* 0x001fea0003800000 */
[----:B------:R-:W-:Y:S01]  /*0c80*/  IMAD.MOV.U32 R4, RZ, RZ, R14 ;  /* 0x000000ffff047224 */ /* 0x000fe200078e000e */
[----:B-1----:R-:W-:-:S07]  /*0c90*/  MOV R13, 0xcb0 ;  /* 0x00000cb0000d7802 */ /* 0x002fce0000000f00 */
[----:B------:R-:W-:Y:S05]  /*0ca0*/  CALL.REL.NOINC `($__internal_1_$__cuda_sm20_sqrt_rn_f32_slowpath) ;  /* 0x0000003800e07944 */ /* 0x000fea0003c00000 */
[----:B------:R-:W-:Y:S01]  /*0cb0*/  MOV R5, R9 ;  /* 0x0000000900057202 */ /* 0x000fe20000000f00 */
[----:B------:R-:W-:Y:S06]  /*0cc0*/  BRA `(.L_x_25) ;  /* 0x0000000000107947 */ /* 0x000fec0003800000 */
.L_x_24:
[----:B-1----:R-:W-:Y:S01]  /*0cd0*/  FMUL.FTZ R5, R14, R13 ;  /* 0x0000000d0e057220 */ /* 0x002fe20000410000 */
[----:B------:R-:W-:-:S03]  /*0ce0*/  FMUL.FTZ R8, R13, 0.5 ;  /* 0x3f0000000d087820 */ /* 0x000fc60000410000 */
[----:B------:R-:W-:-:S04]  /*0cf0*/  FFMA R4, -R5, R5, R14 ;  /* 0x0000000505047223 */ /* 0x000fc8000000010e */
[----:B------:R-:W-:-:S07]  /*0d00*/  FFMA R5, R4, R8, R5 ;  /* 0x0000000804057223 */ /* 0x000fce0000000005 */
.L_x_25:
[----:B------:R-:W-:Y:S05]  /*0d10*/  BSYNC.RECONVERGENT B1 ;  /* 0x0000000000017941 */ /* 0x000fea0003800200 */
.L_x_23:
        /* <DEDUP_REMOVED lines=9> */
[----:B------:R-:W-:Y:S01]  /*0db0*/  IMAD.MOV.U32 R4, RZ, RZ, R3 ;  /* 0x000000ffff047224 */ /* 0x000fe200078e0003 */
[----:B------:R-:W-:-:S07]  /*0dc0*/  MOV R8, 0xde0 ;  /* 0x00000de000087802 */ /* 0x000fce0000000f00 */
[----:B------:R-:W-:Y:S05]  /*0dd0*/  CALL.REL.NOINC `($__internal_2_$__cuda_sm3x_div_rn_noftz_f32_slowpath) ;  /* 0x0000003800f07944 */ /* 0x000fea0003c00000 */
[----:B------:R-:W-:-:S07]  /*0de0*/  MOV R4, R9 ;  /* 0x0000000900047202 */ /* 0x000fce0000000f00 */
.L_x_27:
[----:B------:R-:W-:Y:S05]  /*0df0*/  BSYNC.RECONVERGENT B1 ;  /* 0x0000000000017941 */ /* 0x000fea0003800200 */
.L_x_26:
[----:B------:R-:W-:Y:S01]  /*0e00*/  FFMA R4, R6, R4, R7 ;  /* 0x0000000406047223 */ /* 0x000fe20000000007 */
[----:B------:R-:W-:Y:S06]  /*0e10*/  BRA `(.L_x_28) ;  /* 0x00000000000c7947 */ /* 0x000fec0003800000 */
.L_x_17:
[----:B------:R-:W0:Y:S02]  /*0e20*/  LDC R3, c[0x0][0x418] ;  /* 0x00010600ff037b82 */ /* 0x000e240000000800 */
[----:B0-----:R0:W-:Y:S04]  /*0e30*/  STS [R2], R3 ;  /* 0x0000000302007388 */ /* 0x0011e80000000800 */
[----:B------:R-:W1:Y:S02]  /*0e40*/  LDS R4, [UR31+0xc] ;  /* 0x00000c1fff047984 */ /* 0x000e640008000800 */
.L_x_28:
[----:B------:R-:W-:Y:S05]  /*0e50*/  BSYNC.RECONVERGENT B0 ;  /* 0x0000000000007941 */ /* 0x000fea0003800200 */
.L_x_16:
[----:B------:R-:W2:Y:S01]  /*0e60*/  S2UR UR15, SR_CgaCtaId ;  /* 0x00000000000f79c3 */ /* 0x000ea20000008800 */
[----:B------:R-:W-:Y:S01]  /*0e70*/  UMOV UR13, 0x400 ;  /* 0x00000400000d7882 */ /* 0x000fe20000000000 */
[----:B------:R-:W3:Y:S01]  /*0e80*/  LDCU UR8, c[0x0][0x410] ;  /* 0x00008200ff0877ac */ /* 0x000ee20008000800 */
[----:B------:R-:W-:Y:S01]  /*0e90*/  IMAD.MOV.U32 R16, RZ, RZ, RZ ;  /* 0x000000ffff107224 */ /* 0x000fe200078e00ff */
[----:B------:R-:W-:Y:S02]  /*0ea0*/  UIADD3 UR4, UPT, UPT, UR13, 0x8d0, URZ ;  /* 0x000008d00d047890 */ /* 0x000fe4000fffe0ff */
[----:B---3--:R-:W-:Y:S02]  /*0eb0*/  UISETP.GE.AND UP0, UPT, UR8, 0x1, UPT ;  /* 0x000000010800788c */ /* 0x008fe4000bf06270 */
[----:B--2---:R-:W-:-:S06]  /*0ec0*/  ULEA UR4, UR15, UR4, 0x18 ;  /* 0x000000040f047291 */ /* 0x004fcc000f8ec0ff */
[----:B0-----:R-:W-:-:S05]  /*0ed0*/  LEA R3, R0, UR4, 0x2 ;  /* 0x0000000400037c11 */ /* 0x001fca000f8e10ff */
[----:B-1----:R0:W-:Y:S01]  /*0ee0*/  STS [R3], R4 ;  /* 0x0000000403007388 */ /* 0x0021e20000000800 */
[----:B------:R-:W-:Y:S06]  /*0ef0*/  BAR.SYNC.DEFER_BLOCKING 0x0 ;  /* 0x0000000000007b1d */ /* 0x000fec0000010000 */
[----:B------:R-:W-:Y:S05]  /*0f00*/  BRA.U !UP0, `(.L_x_29) ;  /* 0x0000003108587547 */ /* 0x000fea000b800000 */
[----:B------:R-:W1:Y:S01]  /*0f10*/  LDCU UR16, c[0x0][0x414] ;  /* 0x00008280ff1077ac */ /* 0x000e620008000800 */
[C---:B------:R-:W-:Y:S01]  /*0f20*/  IADD3 R30, P0, PT, R0.reuse, UR6, RZ ;  /* 0x00000006001e7c10 */ /* 0x040fe2000ff1e0ff */
[----:B------:R-:W-:Y:S01]  /*0f30*/  HFMA2 R16, -RZ, RZ, 0, 0 ;  /* 0x00000000ff107431 */ /* 0x000fe200000001ff */
[----:B------:R-:W-:Y:S01]  /*0f40*/  LEA.HI R18, R0, R0, RZ, 0x1d ;  /* 0x0000000000127211 */ /* 0x000fe200078fe8ff */
[----:B------:R-:W-:Y:S02]  /*0f50*/  UIADD3 UR10, UPT, UPT, UR13, 0x18d0, URZ ;  /* 0x000018d00d0a7890 */ /* 0x000fe4000fffe0ff */
[----:B------:R-:W-:Y:S01]  /*0f60*/  UIADD3 UR11, UPT, UPT, UR13, 0x30, URZ ;  /* 0x000000300d0b7890 */ /* 0x000fe2000fffe0ff */
[----:B------:R-:W-:Y:S01]  /*0f70*/  IMAD.X R31, RZ, RZ, UR5, P0 ;  /* 0x00000005ff1f7e24 */ /* 0x000fe200080e06ff */
[----:B------:R-:W-:Y:S02]  /*0f80*/  UIADD3 UR12, UPT, UPT, UR13, 0x1950, URZ ;  /* 0x000019500d0c7890 */ /* 0x000fe4000fffe0ff */
[----:B------:R-:W-:-:S02]  /*0f90*/  UIADD3 UR13, UPT, UPT, UR13, 0x1d54, URZ ;  /* 0x00001d540d0d7890 */ /* 0x000fc4000fffe0ff */
[----:B------:R-:W-:Y:S02]  /*0fa0*/  ULEA UR10, UR15, UR10, 0x18 ;  /* 0x0000000a0f0a7291 */ /* 0x000fe4000f8ec0ff */
[----:B------:R-:W-:Y:S02]  /*0fb0*/  ULEA UR11, UR15, UR11, 0x18 ;  /* 0x0000000b0f0b7291 */ /* 0x000fe4000f8ec0ff */
[----:B------:R-:W-:Y:S02]  /*0fc0*/  ULEA UR12, UR15, UR12, 0x18 ;  /* 0x0000000c0f0c7291 */ /* 0x000fe4000f8ec0ff */
[----:B------:R-:W-:Y:S01]  /*0fd0*/  ULEA UR13, UR15, UR13, 0x18 ;  /* 0x0000000d0f0d7291 */ /* 0x000fe2000f8ec0ff */
[----:B-1----:R-:W-:Y:S01]  /*0fe0*/  I2FP.F32.U32 R17, UR16 ;  /* 0x0000001000117c45 */ /* 0x002fe20008201000 */
[----:B------:R-:W-:Y:S01]  /*0ff0*/  UIMAD.WIDE.U32 UR8, UR28, UR8, URZ ;  /* 0x000000081c0872a5 */ /* 0x000fe2000f8e00ff */
[----:B------:R-:W-:Y:S01]  /*1000*/  LEA R18, R18, UR11, 0x2 ;  /* 0x0000000b12127c11 */ /* 0x000fe2000f8e10ff */
[----:B------:R-:W-:Y:S01]  /*1010*/  UMOV UR4, URZ ;  /* 0x000000ff00047c82 */ /* 0x000fe20008000000 */
[C---:B------:R-:W-:Y:S01]  /*1020*/  LEA.HI R19, R0.reuse, UR10, RZ, 0x1d ;  /* 0x0000000a00137c11 */ /* 0x040fe2000f8fe8ff */
[----:B------:R-:W-:Y:S01]  /*1030*/  UIADD3 UR14, UPT, UPT, UR9, UR4, URZ ;  /* 0x00000004090e7290 */ /* 0x000fe2000fffe0ff */
[C---:B------:R-:W-:Y:S01]  /*1040*/  LEA R24, R0.reuse, UR10, 0x2 ;  /* 0x0000000a00187c11 */ /* 0x040fe2000f8e10ff */
[----:B------:R-:W-:Y:S01]  /*1050*/  UIADD3 UR18, UPT, UPT, UR16, -0x1, URZ ;  /* 0xffffffff10127890 */ /* 0x000fe2000fffe0ff */
[C---:B------:R-:W-:Y:S01]  /*1060*/  LEA R25, R0.reuse, UR12, 0x2 ;  /* 0x0000000c00197c11 */ /* 0x040fe2000f8e10ff */
[----:B------:R-:W-:Y:S01]  /*1070*/  UMOV UR4, URZ ;  /* 0x000000ff00047c82 */ /* 0x000fe20008000000 */
[----:B------:R-:W-:-:S09]  /*1080*/  LEA R26, R0, UR13, 0x2 ;  /* 0x0000000d001a7c11 */ /* 0x000fd2000f8e10ff */
.L_x_53:
[----:B-1----:R-:W1:Y:S01]  /*1090*/  LDCU UR12, c[0x0][0x414] ;  /* 0x00008280ff0c77ac */ /* 0x002e620008000800 */
[----:B------:R-:W-:Y:S01]  /*10a0*/  BSSY.RECONVERGENT B0, `(.L_x_30) ;  /* 0x00000f4000007945 */ /* 0x000fe20003800200 */
[----:B--2---:R-:W-:Y:S02]  /*10b0*/  MOV R5, 0xf149f2ca ;  /* 0xf149f2ca00057802 */ /* 0x004fe40000000f00 */
[----:B-1----:R-:W-:-:S13]  /*10c0*/  ISETP.GE.AND P3, PT, R0, UR12, PT ;  /* 0x0000000c00007c0c */ /* 0x002fda000bf66270 */
[----:B0--34-:R-:W-:Y:S05]  /*10d0*/  @P3 BRA `(.L_x_31) ;  /* 0x0000000c00c03947 */ /* 0x019fea0003800000 */
[----:B------:R-:W1:Y:S01]  /*10e0*/  LDCU.64 UR20, c[0x0][0x390] ;  /* 0x00007200ff1477ac */ /* 0x000e620008000a00 */
[----:B------:R-:W-:Y:S01]  /*10f0*/  IMAD.U32 R5, RZ, RZ, UR12 ;  /* 0x0000000cff057e24 */ /* 0x000fe2000f8e00ff */
[----:B------:R-:W2:Y:S01]  /*1100*/  LDS R12, [R2] ;  /* 0x00000000020c7984 */ /* 0x000ea20000000800 */
[----:B------:R-:W-:Y:S01]  /*1110*/  P2R R27, PR, RZ, 0x8 ;  /* 0x00000008ff1b7803 */ /* 0x000fe20000000000 */
[----:B------:R-:W-:Y:S01]  /*1120*/  UIADD3 UR10, UPT, UPT, UR4, 0x1, URZ ;  /* 0x00000001040a7890 */ /* 0x000fe2000fffe0ff */
[----:B------:R-:W3:Y:S05]  /*1130*/  LDCU.64 UR16, c[0x0][0x388] ;  /* 0x00007100ff1077ac */ /* 0x000eea0008000a00 */
[----:B0-----:R-:W-:Y:S01]  /*1140*/  IMAD.WIDE.U32 R4, R5, UR10, R30 ;  /* 0x0000000a05047c25 */ /* 0x001fe2000f8e001e */
[----:B------:R-:W0:Y:S02]  /*1150*/  LDCU.128 UR32, c[0x3][0x50] ;  /* 0x00c00a00ff2077ac */ /* 0x000e240008000c00 */
[----:B------:R-:W-:-:S02]  /*1160*/  SHF.L.U32 R22, R4, 0x3, RZ ;  /* 0x0000000304167819 */ /* 0x000fc400000006ff */
[----:B------:R-:W4:Y:S01]  /*1170*/  LDCU.64 UR10, c[0x0][0x380] ;  /* 0x00007000ff0a77ac */ /* 0x000f220008000a00 */
[----:B------:R-:W-:Y:S02]  /*1180*/  SHF.L.U64.HI R4, R4, 0x3, R5 ;  /* 0x0000000304047819 */ /* 0x000fe40000010205 */
[----:B-1----:R-:W-:Y:S01]  /*1190*/  IADD3 R20, P1, PT, R22, UR20, RZ ;  /* 0x0000001416147c10 */ /* 0x002fe2000ff3e0ff */
[----:B------:R-:W1:Y:S03]  /*11a0*/  LDCU.128 UR36, c[0x3][0x80] ;  /* 0x00c01000ff2477ac */ /* 0x000e660008000c00 */
[----:B------:R-:W-:Y:S01]  /*11b0*/  IADD3.X R21, PT, PT, R4, UR21, RZ, P1, !PT ;  /* 0x0000001504157c10 */ /* 0x000fe20008ffe4ff */
[----:B------:R-:W2:Y:S01]  /*11c0*/  LDCU.64 UR20, c[0x0][0x418] ;  /* 0x00008300ff1477ac */ /* 0x000ea20008000a00 */
[----:B---3--:R-:W-:-:S04]  /*11d0*/  IADD3 R22, P0, PT, R22, UR16, RZ ;  /* 0x0000001016167c10 */ /* 0x008fc8000ff1e0ff */
[----:B------:R-:W-:Y:S01]  /*11e0*/  IADD3.X R23, PT, PT, R4, UR17, RZ, P0, !PT ;  /* 0x0000001104177c10 */ /* 0x000fe200087fe4ff */
[----:B------:R-:W3:Y:S01]  /*11f0*/  LDG.E.64.CONSTANT R20, desc[UR26][R20.64] ;  /* 0x0000001a14147981 */ /* 0x000ee2000c1e9b00 */
[----:B------:R-:W3:Y:S04]  /*1200*/  LDCU.64 UR16, c[0x0][0x408] ;  /* 0x00008100ff1077ac */ /* 0x000ee80008000a00 */
[----:B------:R-:W5:Y:S01]  /*1210*/  LDG.E.64.CONSTANT R22, desc[UR26][R22.64] ;  /* 0x0000001a16167981 */ /* 0x000f62000c1e9b00 */
[----:B----4-:R-:W-:-:S06]  /*1220*/  UIMAD.WIDE.U32 UR10, UR4, 0x4, UR10 ;  /* 0x00000004040a78a5 */ /* 0x010fcc000f8e000a */
[----:B------:R-:W-:Y:S01]  /*1230*/  IMAD.U32 R28, RZ, RZ, UR10 ;  /* 0x0000000aff1c7e24 */ /* 0x000fe2000f8e00ff */
[----:B------:R-:W-:-:S05]  /*1240*/  MOV R29, UR11 ;  /* 0x0000000b001d7c02 */ /* 0x000fca0008000f00 */
[----:B------:R-:W4:Y:S01]  /*1250*/  LDG.E.CONSTANT R28, desc[UR26][R28.64] ;  /* 0x0000001a1c1c7981 */ /* 0x000f22000c1e9900 */
[----:B------:R-:W0:Y:S01]  /*1260*/  S2UR UR11, SR_CgaCtaId ;  /* 0x00000000000b79c3 */ /* 0x000e220000008800 */
[----:B------:R-:W-:Y:S01]  /*1270*/  UMOV UR10, 0x400 ;  /* 0x00000400000a7882 */ /* 0x000fe20000000000 */
[----:B--2---:R-:W-:Y:S01]  /*1280*/  FADD R12, R12, -UR20 ;  /* 0x800000140c0c7e21 */ /* 0x004fe20008000000 */
[----:B0-----:R-:W-:-:S09]  /*1290*/  ULEA UR10, UR11, UR10, 0x18 ;  /* 0x0000000a0b0a7291 */ /* 0x001fd2000f8ec0ff */
[----:B------:R-:W0:Y:S04]  /*12a0*/  LDS.128 R4, [UR10] ;  /* 0x0000000aff047984 */ /* 0x000e280008000c00 */
[----:B------:R-:W2:Y:S01]  /*12b0*/  LDS.128 R8, [UR10+0x20] ;  /* 0x0000200aff087984 */ /* 0x000ea20008000c00 */
[----:B0-----:R-:W-:Y:S01]  /*12c0*/  FFMA R12, R5, R12, UR20 ;  /* 0x00000014050c7e23 */ /* 0x001fe2000800000c */
[----:B---3--:R-:W-:-:S04]  /*12d0*/  FMUL R13, R20, UR17 ;  /* 0x00000011140d7c20 */ /* 0x008fc80008400000 */
[----:B-----5:R-:W-:-:S04]  /*12e0*/  FFMA R13, R22, UR16, R13 ;  /* 0x00000010160d7c23 */ /* 0x020fc8000800000d */
[----:B------:R-:W-:Y:S02]  /*12f0*/  FFMA R6, R13, R6, R12 ;  /* 0x000000060d067223 */ /* 0x000fe4000000000c */
[----:B------:R-:W0:Y:S01]  /*1300*/  LDS.128 R12, [UR10+0x10] ;  /* 0x0000100aff0c7984 */ /* 0x000e220008000c00 */
[----:B------:R-:W3:Y:S02]  /*1310*/  LDCU.64 UR10, c[0x3][0x48] ;  /* 0x00c00900ff0a77ac */ /* 0x000ee40008000a00 */
[----:B------:R-:W-:-:S04]  /*1320*/  FMNMX R6, R6, UR21, PT ;  /* 0x0000001506067c09 */ /* 0x000fc8000b800000 */
[----:B------:R-:W-:Y:S01]  /*1330*/  FMNMX R20, R6, UR20, !PT ;  /* 0x0000001406147c09 */ /* 0x000fe2000f800000 */
[----:B------:R-:W5:Y:S04]  /*1340*/  LDCU.128 UR20, c[0x3][0x70] ;  /* 0x00c00e00ff1477ac */ /* 0x000f680008000c00 */
[C---:B--2---:R-:W-:Y:S01]  /*1350*/  FMUL R11, R20.reuse, -R11 ;  /* 0x8000000b140b7220 */ /* 0x044fe20000400000 */
[----:B------:R-:W-:-:S03]  /*1360*/  FMUL R8, R20, -R8 ;  /* 0x8000000814087220 */ /* 0x000fc60000400000 */
[----:B------:R-:W-:Y:S01]  /*1370*/  FMUL R11, R11, 1.4426950216293334961 ;  /* 0x3fb8aa3b0b0b7820 */ /* 0x000fe20000400000 */
[----:B------:R-:W-:-:S04]  /*1380*/  FMUL R6, R8, 1.4426950216293334961 ;  /* 0x3fb8aa3b08067820 */ /* 0x000fc80000400000 */
[----:B------:R-:W-:Y:S02]  /*1390*/  FSETP.GEU.AND P0, PT, R11, -126, PT ;  /* 0xc2fc00000b00780b */ /* 0x000fe40003f0e000 */
[----:B------:R-:W-:-:S11]  /*13a0*/  FSETP.GEU.AND P1, PT, R6, -126, PT ;  /* 0xc2fc00000600780b */ /* 0x000fd60003f2e000 */
[----:B------:R-:W-:Y:S02]  /*13b0*/  @!P0 FMUL R11, R11, 0.5 ;  /* 0x3f0000000b0b8820 */ /* 0x000fe40000400000 */
[----:B------:R-:W-:Y:S02]  /*13c0*/  @!P1 FMUL R6, R6, 0.5 ;  /* 0x3f00000006069820 */ /* 0x000fe40000400000 */
[----:B------:R-:W2:Y:S01]  /*13d0*/  MUFU.EX2 R4, R11 ;  /* 0x0000000b00047308 */ /* 0x000ea20000000800 */
[----:B0-----:R-:W-:-:S04]  /*13e0*/  FMUL R13, R20, -R13 ;  /* 0x8000000d140d7220 */ /* 0x001fc80000400000 */
[----:B------:R-:W-:-:S03]  /*13f0*/  FMUL R5, R13, 1.4426950216293334961 ;  /* 0x3fb8aa3b0d057820 */ /* 0x000fc60000400000 */
[----:B------:R-:W0:Y:S01]  /*1400*/  MUFU.EX2 R8, R6 ;  /* 0x0000000600087308 */ /* 0x000e220000000800 */
[----:B--2---:R-:W-:Y:S01]  /*1410*/  @!P0 FMUL R4, R4, R4 ;  /* 0x0000000404048220 */ /* 0x004fe20000400000 */
[----:B------:R-:W-:-:S03]  /*1420*/  FSETP.GEU.AND P0, PT, R5, -126, PT ;  /* 0xc2fc00000500780b */ /* 0x000fc60003f0e000 */
[----:B------:R-:W-:-:S04]  /*1430*/  FADD R4, -R4, 1 ;  /* 0x3f80000004047421 */ /* 0x000fc80000000100 */
[----:B------:R-:W-:Y:S01]  /*1440*/  FFMA R9, R4, R10, R9 ;  /* 0x0000000a04097223 */ /* 0x000fe20000000009 */
[----:B0-----:R-:W-:Y:S01]  /*1450*/  @!P1 FMUL R8, R8, R8 ;  /* 0x0000000808089220 */ /* 0x001fe20000400000 */
[----:B------:R-:W0:Y:S01]  /*1460*/  LDS R4, [R3] ;  /* 0x0000000003047984 */ /* 0x000e220000000800 */
[----:B------:R-:W-:Y:S01]  /*1470*/  FMUL R10, R21, UR17 ;  /* 0x00000011150a7c20 */ /* 0x000fe20008400000 */
[----:B------:R-:W-:Y:S02]  /*1480*/  PLOP3.LUT P1, PT, PT, PT, PT, 0x80, 0x8 ;  /* 0x000000000008781c */ /* 0x000fe40003f2f070 */
[----:B------:R-:W-:Y:S01]  /*1490*/  @!P0 FMUL R5, R5, 0.5 ;  /* 0x3f00000005058820 */ /* 0x000fe20000400000 */
[----:B------:R-:W-:Y:S01]  /*14a0*/  FFMA R10, R23, UR16, R10 ;  /* 0x00000010170a7c23 */ /* 0x000fe2000800000a */
[----:B------:R2:W-:Y:S02]  /*14b0*/  STS [R2], R20 ;  /* 0x0000001402007388 */ /* 0x0005e40000000800 */
[----:B------:R-:W1:Y:S02]  /*14c0*/  MUFU.EX2 R11, R5 ;  /* 0x00000005000b7308 */ /* 0x000e640000000800 */
[----:B-1----:R-:W-:-:S04]  /*14d0*/  @!P0 FMUL R11, R11, R11 ;  /* 0x0000000b0b0b8220 */ /* 0x002fc80000400000 */
[----:B------:R-:W-:Y:S01]  /*14e0*/  FADD R22, -R11, 1 ;  /* 0x3f8000000b167421 */ /* 0x000fe20000000100 */
[----:B------:R-:W-:-:S03]  /*14f0*/  FADD R11, -R9, 1 ;  /* 0x3f800000090b7421 */ /* 0x000fc60000000100 */
[----:B------:R-:W-:Y:S01]  /*1500*/  FFMA R12, R22, R12, R7 ;  /* 0x0000000c160c7223 */ /* 0x000fe20000000007 */
[----:B------:R-:W-:-:S04]  /*1510*/  FADD R7, -R8, 1 ;  /* 0x3f80000008077421 */ /* 0x000fc80000000100 */
[----:B------:R-:W-:Y:S01]  /*1520*/  FFMA R15, R7, R15, R14 ;  /* 0x0000000f070f7223 */ /* 0x000fe2000000000e */
[----:B0-----:R-:W-:Y:S01]  /*1530*/  FMUL R11, R11, R4 ;  /* 0x000000040b0b7220 */ /* 0x001fe20000400000 */
[----:B------:R-:W0:Y:S03]  /*1540*/  LDC.64 R6, c[0x3][0xa0] ;  /* 0x00c02800ff067b82 */ /* 0x000e260000000a00 */
[----:B------:R-:W-:-:S04]  /*1550*/  FFMA R11, R12, R9, R11 ;  /* 0x000000090c0b7223 */ /* 0x000fc8000000000b */
[----:B------:R-:W-:Y:S01]  /*1560*/  FFMA R10, R10, R15, R11 ;  /* 0x0000000f0a0a7223 */ /* 0x000fe2000000000b */
[----:B------:R-:W3:Y:S03]  /*1570*/  LDC.64 R4, c[0x3][0x98] ;  /* 0x00c02600ff047b82 */ /* 0x000ee60000000a00 */
[----:B----4-:R-:W-:Y:S01]  /*1580*/  FADD R28, -R10, R28 ;  /* 0x0000001c0a1c7221 */ /* 0x010fe20000000100 */
[----:B------:R2:W-:Y:S03]  /*1590*/  STS [R3], R10 ;  /* 0x0000000a03007388 */ /* 0x0005e60000000800 */
[C---:B-----5:R-:W-:Y:S01]  /*15a0*/  FADD R11, R28.reuse, -UR20 ;  /* 0x800000141c0b7e21 */ /* 0x060fe20008000000 */
[C---:B------:R-:W-:Y:S01]  /*15b0*/  FADD R12, R28.reuse, -UR21 ;  /* 0x800000151c0c7e21 */ /* 0x040fe20008000000 */
[----:B------:R-:W1:Y:S01]  /*15c0*/  LDC.64 R8, c[0x3][0xa8] ;  /* 0x00c02a00ff087b82 */ /* 0x000e620000000a00 */
[----:B------:R-:W-:Y:S01]  /*15d0*/  FADD R13, R28, -UR22 ;  /* 0x800000161c0d7e21 */ /* 0x000fe20008000000 */
[----:B------:R-:W-:Y:S01]  /*15e0*/  FMUL R11, R11, R11 ;  /* 0x0000000b0b0b7220 */ /* 0x000fe20000400000 */
[----:B------:R-:W-:Y:S01]  /*15f0*/  FMUL R12, R12, R12 ;  /* 0x0000000c0c0c7220 */ /* 0x000fe20000400000 */
[C---:B------:R-:W-:Y:S01]  /*1600*/  FADD R14, R28.reuse, -UR23 ;  /* 0x800000171c0e7e21 */ /* 0x040fe20008000000 */
[----:B------:R-:W-:Y:S01]  /*1610*/  FMUL R13, R13, R13 ;  /* 0x0000000d0d0d7220 */ /* 0x000fe20000400000 */
[----:B------:R-:W4:Y:S01]  /*1620*/  LDCU.128 UR20, c[0x3][0x60] ;  /* 0x00c00c00ff1477ac */ /* 0x000f220008000c00 */
[----:B------:R-:W-:Y:S01]  /*1630*/  FADD R15, R28, -UR38 ;  /* 0x800000261c0f7e21 */ /* 0x000fe20008000000 */
[----:B------:R-:W-:Y:S01]  /*1640*/  FMUL R14, R14, R14 ;  /* 0x0000000e0e0e7220 */ /* 0x000fe20000400000 */
[----:B0-----:R-:W-:Y:S01]  /*1650*/  FFMA R13, -R13, UR32, R6 ;  /* 0x000000200d0d7c23 */ /* 0x001fe20008000106 */
[----:B------:R-:W-:Y:S01]  /*1660*/  FADD R6, R28, -UR36 ;  /* 0x800000241c067e21 */ /* 0x000fe20008000000 */
[----:B------:R-:W-:Y:S01]  /*1670*/  FMUL R15, R15, R15 ;  /* 0x0000000f0f0f7220 */ /* 0x000fe20000400000 */
[----:B------:R-:W-:-:S02]  /*1680*/  FFMA R14, -R14, UR33, R7 ;  /* 0x000000210e0e7c23 */ /* 0x000fc40008000107 */
[----:B------:R-:W-:Y:S01]  /*1690*/  FMUL R7, R6, R6 ;  /* 0x0000000606077220 */ /* 0x000fe20000400000 */
[----:B---3--:R-:W-:Y:S01]  /*16a0*/  FFMA R11, -R11, UR10, R4 ;  /* 0x0000000a0b0b7c23 */ /* 0x008fe20008000104 */
[----:B------:R-:W-:Y:S01]  /*16b0*/  FFMA R12, -R12, UR11, R5 ;  /* 0x0000000b0c0c7c23 */ /* 0x000fe20008000105 */
[----:B------:R-:W-:Y:S01]  /*16c0*/  FADD R6, R28, -UR37 ;  /* 0x800000251c067e21 */ /* 0x000fe20008000000 */
[----:B------:R-:W4:Y:S03]  /*16d0*/  LDC.64 R4, c[0x3][0xb0] ;  /* 0x00c02c00ff047b82 */ /* 0x000f260000000a00 */
[----:B------:R-:W-:Y:S01]  /*16e0*/  FMUL R22, R6, R6 ;  /* 0x0000000606167220 */ /* 0x000fe20000400000 */
[----:B-1----:R-:W-:-:S03]  /*16f0*/  FFMA R8, -R7, UR34, R8 ;  /* 0x0000002207087c23 */ /* 0x002fc60008000108 */
[----:B------:R-:W-:Y:S01]  /*1700*/  FFMA R9, -R22, UR35, R9 ;  /* 0x0000002316097c23 */ /* 0x000fe20008000109 */
[----:B------:R-:W0:Y:S01]  /*1710*/  LDC.64 R6, c[0x3][0x90] ;  /* 0x00c02400ff067b82 */ /* 0x000e220000000a00 */
[----:B----4-:R-:W-:Y:S01]  /*1720*/  FFMA R15, -R15, UR20, R4 ;  /* 0x000000140f0f7c23 */ /* 0x010fe20008000104 */
[----:B------:R-:W-:-:S04]  /*1730*/  FADD R4, R28, -UR39 ;  /* 0x800000271c047e21 */ /* 0x000fc80008000000 */
[----:B------:R-:W-:Y:S01]  /*1740*/  FMUL R22, R4, R4 ;  /* 0x0000000404167220 */ /* 0x000fe20000400000 */
[----:B0-----:R-:W-:-:S03]  /*1750*/  FADD R6, R28, -R6 ;  /* 0x800000061c067221 */ /* 0x001fc60000000000 */
[----:B------:R-:W-:Y:S01]  /*1760*/  FFMA R22, -R22, UR21, R5 ;  /* 0x0000001516167c23 */ /* 0x000fe20008000105 */
[----:B------:R-:W-:Y:S01]  /*1770*/  FADD R7, R28, -R7 ;  /* 0x800000071c077221 */ /* 0x000fe20000000000 */
[----:B------:R-:W0:Y:S01]  /*1780*/  LDC.64 R4, c[0x3][0xb8] ;  /* 0x00c02e00ff047b82 */ /* 0x000e220000000a00 */
[----:B------:R-:W-:Y:S01]  /*1790*/  FMUL R21, R6, R6 ;  /* 0x0000000606157220 */ /* 0x000fe20000400000 */
[----:B------:R-:W-:Y:S01]  /*17a0*/  FMNMX3 R6, R11, -1.00000001504746621988e+30, R12, !PT ;  /* 0xf149f2ca0b067876 */ /* 0x000fe2000780000c */
[----:B------:R-:W-:-:S03]  /*17b0*/  FMUL R28, R7, R7 ;  /* 0x00000007071c7220 */ /* 0x000fc60000400000 */
[----:B------:R-:W-:-:S04]  /*17c0*/  FMNMX3 R6, R6, R13, R14, !PT ;  /* 0x0000000d06067276 */ /* 0x000fc8000780000e */
[----:B------:R-:W-:Y:S01]  /*17d0*/  FMNMX3 R7, R6, R8, R9, !PT ;  /* 0x0000000806077276 */ /* 0x000fe20007800009 */
[----:B0-----:R-:W-:Y:S01]  /*17e0*/  FFMA R4, -R21, UR22, R4 ;  /* 0x0000001615047c23 */ /* 0x001fe20008000104 */
[----:B------:R-:W-:Y:S02]  /*17f0*/  FFMA R6, -R28, UR23, R5 ;  /* 0x000000171c067c23 */ /* 0x000fe40008000105 */
[----:B------:R-:W-:Y:S01]  /*1800*/  FMNMX3 R5, R7, R15, R22, !PT ;  /* 0x0000000f07057276 */ /* 0x000fe20007800016 */
[----:B------:R-:W-:-:S03]  /*1810*/  IMAD.MOV.U32 R7, RZ, RZ, RZ ;  /* 0x000000ffff077224 */ /* 0x000fc600078e00ff */
[----:B------:R-:W-:-:S05]  /*1820*/  FMNMX3 R5, R5, R4, R6, !PT ;  /* 0x0000000405057276 */ /* 0x000fca0007800006 */
[--C-:B------:R-:W-:Y:S01]  /*1830*/  FADD R11, R11, -R5.reuse ;  /* 0x800000050b0b7221 */ /* 0x100fe20000000000 */
[--C-:B------:R-:W-:Y:S01]  /*1840*/  FADD R21, R12, -R5.reuse ;  /* 0x800000050c157221 */ /* 0x100fe20000000000 */
[--C-:B------:R-:W-:Y:S01]  /*1850*/  FADD R13, R13, -R5.reuse ;  /* 0x800000050d0d7221 */ /* 0x100fe20000000000 */
[--C-:B------:R-:W-:Y:S01]  /*1860*/  FADD R14, R14, -R5.reuse ;  /* 0x800000050e0e7221 */ /* 0x100fe20000000000 */
[--C-:B------:R-:W-:Y:S01]  /*1870*/  FADD R15, R15, -R5.reuse ;  /* 0x800000050f0f7221 */ /* 0x100fe20000000000 */
[----:B------:R-:W-:Y:S01]  /*1880*/  FSETP.GT.AND P5, PT, R11, -87, PT ;  /* 0xc2ae00000b00780b */ /* 0x000fe20003fa4000 */
[--C-:B------:R-:W-:Y:S01]  /*1890*/  FADD R22, R22, -R5.reuse ;  /* 0x8000000516167221 */ /* 0x100fe20000000000 */
[----:B------:R-:W-:Y:S01]  /*18a0*/  FSETP.GT.AND P4, PT, R21, -87, PT ;  /* 0xc2ae00001500780b */ /* 0x000fe20003f84000 */
[----:B------:R-:W-:Y:S01]  /*18b0*/  FADD R4, R4, -R5 ;  /* 0x8000000504047221 */ /* 0x000fe20000000000 */
[----:B------:R-:W-:-:S09]  /*18c0*/  FSETP.GT.AND P2, PT, R13, -87, PT ;  /* 0xc2ae00000d00780b */ /* 0x000fd20003f44000 */
[----:B------:R-:W-:Y:S02]  /*18d0*/  @P5 FMUL R11, R11, 1.4426950216293334961 ;  /* 0x3fb8aa3b0b0b5820 */ /* 0x000fe40000400000 */
[----:B------:R-:W-:Y:S02]  /*18e0*/  @P4 FMUL R21, R21, 1.4426950216293334961 ;  /* 0x3fb8aa3b15154820 */ /* 0x000fe40000400000 */
[----:B------:R-:W-:Y:S01]  /*18f0*/  @P2 FMUL R23, R13, 1.4426950216293334961 ;  /* 0x3fb8aa3b0d172820 */ /* 0x000fe20000400000 */
[----:B------:R-:W-:Y:S02]  /*1900*/  @P5 FSETP.GEU.AND P0, PT, R11, -126, PT ;  /* 0xc2fc00000b00580b */ /* 0x000fe40003f0e000 */
[----:B------:R-:W-:Y:S02]  /*1910*/  @P4 FSETP.GEU.AND P6, PT, R21, -126, PT ;  /* 0xc2fc00001500480b */ /* 0x000fe40003fce000 */
[----:B------:R-:W-:Y:S02]  /*1920*/  @P5 PLOP3.LUT P1, PT, P0, PT, PT, 0x80, 0x8 ;  /* 0x000000000008581c */ /* 0x000fe4000072f070 */
[----:B------:R-:W-:-:S02]  /*1930*/  PLOP3.LUT P0, PT, PT, PT, PT, 0x80, 0x8 ;  /* 0x000000000008781c */ /* 0x000fc40003f0f070 */
[----:B------:R-:W-:Y:S02]  /*1940*/  @P4 PLOP3.LUT P0, PT, P6, PT, PT, 0x80, 0x8 ;  /* 0x000000000008481c */ /* 0x000fe4000370f070 */
[----:B------:R-:W-:-:S07]  /*1950*/  FSETP.GT.AND P6, PT, R14, -87, PT ;  /* 0xc2ae00000e00780b */ /* 0x000fce0003fc4000 */
[----:B------:R-:W-:-:S04]  /*1960*/  @!P1 FMUL R11, R11, 0.5 ;  /* 0x3f0000000b0b9820 */ /* 0x000fc80000400000 */
[----:B------:R-:W0:Y:S01]  /*1970*/  @P5 MUFU.EX2 R12, R11 ;  /* 0x0000000b000c5308 */ /* 0x000e220000000800 */
[----:B------:R-:W-:Y:S01]  /*1980*/  @!P0 FMUL R21, R21, 0.5 ;  /* 0x3f00000015158820 */ /* 0x000fe20000400000 */
[----:B------:R-:W-:Y:S01]  /*1990*/  @P6 FMUL R28, R14, 1.4426950216293334961 ;  /* 0x3fb8aa3b0e1c6820 */ /* 0x000fe20000400000 */
[----:B------:R-:W-:Y:S01]  /*19a0*/  FADD R14, R8, -R5 ;  /* 0x80000005080e7221 */ /* 0x000fe20000000000 */
[----:B------:R-:W-:-:S04]  /*19b0*/  MOV R8, RZ ;  /* 0x000000ff00087202 */ /* 0x000fc80000000f00 */
[----:B------:R-:W1:Y:S01]  /*19c0*/  @P4 MUFU.EX2 R13, R21 ;  /* 0x00000015000d4308 */ /* 0x000e620000000800 */
[----:B0-----:R-:W-:Y:S01]  /*19d0*/  @!P1 FMUL R12, R12, R12 ;  /* 0x0000000c0c0c9220 */ /* 0x001fe20000400000 */
[----:B------:R-:W-:-:S03]  /*19e0*/  PLOP3.LUT P1, PT, PT, PT, PT, 0x80, 0x8 ;  /* 0x000000000008781c */ /* 0x000fc60003f2f070 */
[----:B------:R-:W-:Y:S01]  /*19f0*/  @P5 FADD R7, RZ, R12 ;  /* 0x0000000cff075221 */ /* 0x000fe20000000000 */
[----:B------:R-:W-:Y:S01]  /*1a00*/  @P2 FSETP.GEU.AND P5, PT, R23, -126, PT ;  /* 0xc2fc00001700280b */ /* 0x000fe20003fae000 */
[----:B------:R-:W-:Y:S02]  /*1a10*/  HFMA2 R12, -RZ, RZ, 0, 0 ;  /* 0x00000000ff0c7431 */ /* 0x000fe400000001ff */
[----:B-1----:R-:W-:Y:S01]  /*1a20*/  @!P0 FMUL R13, R13, R13 ;  /* 0x0000000d0d0d8220 */ /* 0x002fe20000400000 */
[----:B------:R-:W-:Y:S02]  /*1a30*/  @P2 PLOP3.LUT P1, PT, P5, PT, PT, 0x80, 0x8 ;  /* 0x000000000008281c */ /* 0x000fe40002f2f070 */
[----:B------:R-:W-:Y:S01]  /*1a40*/  @P6 FSETP.GEU.AND P5, PT, R28, -126, PT ;  /* 0xc2fc00001c00680b */ /* 0x000fe20003fae000 */
[----:B------:R-:W-:Y:S01]  /*1a50*/  @P4 IMAD.MOV.U32 R12, RZ, RZ, R13 ;  /* 0x000000ffff0c4224 */ /* 0x000fe200078e000d */
[----:B------:R-:W-:Y:S02]  /*1a60*/  PLOP3.LUT P0, PT, PT, PT, PT, 0x80, 0x8 ;  /* 0x000000000008781c */ /* 0x000fe40003f0f070 */
[----:B------:R-:W-:-:S02]  /*1a70*/  @P6 PLOP3.LUT P0, PT, P5, PT, PT, 0x80, 0x8 ;  /* 0x000000000008681c */ /* 0x000fc40002f0f070 */
[----:B------:R-:W-:-:S05]  /*1a80*/  FSETP.GT.AND P5, PT, R14, -87, PT ;  /* 0xc2ae00000e00780b */ /* 0x000fca0003fa4000 */
[----:B------:R-:W-:-:S04]  /*1a90*/  @!P1 FMUL R23, R23, 0.5 ;  /* 0x3f00000017179820 */ /* 0x000fc80000400000 */
[----:B------:R-:W0:Y:S02]  /*1aa0*/  @P2 MUFU.EX2 R11, R23 ;  /* 0x00000017000b2308 */ /* 0x000e240000000800 */
[----:B------:R-:W-:Y:S02]  /*1ab0*/  @!P0 FMUL R28, R28, 0.5 ;  /* 0x3f0000001c1c8820 */ /* 0x000fe40000400000 */
[----:B------:R-:W-:-:S04]  /*1ac0*/  @P5 FMUL R21, R14, 1.4426950216293334961 ;  /* 0x3fb8aa3b0e155820 */ /* 0x000fc80000400000 */
[----:B------:R-:W1:Y:S01]  /*1ad0*/  @P6 MUFU.EX2 R13, R28 ;  /* 0x0000001c000d6308 */ /* 0x000e620000000800 */
[----:B0-----:R-:W-:Y:S01]  /*1ae0*/  @!P1 FMUL R11, R11, R11 ;  /* 0x0000000b0b0b9220 */ /* 0x001fe20000400000 */
[----:B------:R-:W-:-:S03]  /*1af0*/  PLOP3.LUT P1, PT, PT, PT, PT, 0x80, 0x8 ;  /* 0x000000000008781c */ /* 0x000fc60003f2f070 */
[----:B------:R-:W-:Y:S02]  /*1b00*/  @P2 IMAD.MOV.U32 R8, RZ, RZ, R11 ;  /* 0x000000ffff082224 */ /* 0x000fe400078e000b */
[----:B------:R-:W-:Y:S01]  /*1b10*/  FADD R11, R9, -R5 ;  /* 0x80000005090b7221 */ /* 0x000fe20000000000 */
[----:B------:R-:W-:Y:S01]  /*1b20*/  FSETP.GT.AND P2, PT, R15, -87, PT ;  /* 0xc2ae00000f00780b */ /* 0x000fe20003f44000 */
[----:B------:R-:W-:Y:S02]  /*1b30*/  HFMA2 R9, -RZ, RZ, 0, 0 ;  /* 0x00000000ff097431 */ /* 0x000fe400000001ff */
[----:B-1----:R-:W-:Y:S01]  /*1b40*/  @!P0 FMUL R13, R13, R13 ;  /* 0x0000000d0d0d8220 */ /* 0x002fe20000400000 */
[----:B------:R-:W-:Y:S02]  /*1b50*/  @P5 FSETP.GEU.AND P0, PT, R21, -126, PT ;  /* 0xc2fc00001500580b */ /* 0x000fe40003f0e000 */
[----:B------:R-:W-:Y:S01]  /*1b60*/  FSETP.GT.AND P4, PT, R11, -87, PT ;  /* 0xc2ae00000b00780b */ /* 0x000fe20003f84000 */
[----:B------:R-:W-:Y:S01]  /*1b70*/  @P6 IMAD.MOV.U32 R9, RZ, RZ, R13 ;  /* 0x000000ffff096224 */ /* 0x000fe200078e000d */
[----:B------:R-:W-:-:S02]  /*1b80*/  PLOP3.LUT P6, PT, PT, PT, PT, 0x80, 0x8 ;  /* 0x000000000008781c */ /* 0x000fc40003fcf070 */
[----:B------:R-:W-:-:S03]  /*1b90*/  @P5 PLOP3.LUT P6, PT, P0, PT, PT, 0x80, 0x8 ;  /* 0x000000000008581c */ /* 0x000fc600007cf070 */
[----:B------:R-:W-:Y:S01]  /*1ba0*/  @P2 FMUL R14, R15, 1.4426950216293334961 ;  /* 0x3fb8aa3b0f0e2820 */ /* 0x000fe20000400000 */
[----:B------:R-:W-:-:S05]  /*1bb0*/  HFMA2 R15, -RZ, RZ, 0, 0 ;  /* 0x00000000ff0f7431 */ /* 0x000fca00000001ff */
[----:B------:R-:W-:Y:S01]  /*1bc0*/  @P4 FMUL R11, R11, 1.4426950216293334961 ;  /* 0x3fb8aa3b0b0b4820 */ /* 0x000fe20000400000 */
[----:B------:R-:W-:-:S04]  /*1bd0*/  @P2 FSETP.GEU.AND P3, PT, R14, -126, PT ;  /* 0xc2fc00000e00280b */ /* 0x000fc80003f6e000 */
[----:B------:R-:W-:Y:S01]  /*1be0*/  @P4 FSETP.GEU.AND P0, PT, R11, -126, PT ;  /* 0xc2fc00000b00480b */ /* 0x000fe20003f0e000 */
[----:B------:R-:W-:-:S03]  /*1bf0*/  @!P6 FMUL R21, R21, 0.5 ;  /* 0x3f0000001515e820 */ /* 0x000fc60000400000 */
[----:B------:R-:W-:Y:S01]  /*1c00*/  @P4 PLOP3.LUT P1, PT, P0, PT, PT, 0x80, 0x8 ;  /* 0x000000000008481c */ /* 0x000fe2000072f070 */
[----:B------:R0:W1:Y:S01]  /*1c10*/  @P5 MUFU.EX2 R13, R21 ;  /* 0x00000015000d5308 */ /* 0x0000620000000800 */
[----:B------:R-:W-:Y:S02]  /*1c20*/  PLOP3.LUT P0, PT, PT, PT, PT, 0x80, 0x8 ;  /* 0x000000000008781c */ /* 0x000fe40003f0f070 */
[----:B------:R-:W-:Y:S01]  /*1c30*/  @P2 PLOP3.LUT P0, PT, P3, PT, PT, 0x80, 0x8 ;  /* 0x000000000008281c */ /* 0x000fe20001f0f070 */
[----:B0-----:R-:W-:-:S08]  /*1c40*/  FADD R21, R12, R7 ;  /* 0x000000070c157221 */ /* 0x001fd00000000000 */
[----:B------:R-:W-:Y:S01]  /*1c50*/  @!P1 FMUL R11, R11, 0.5 ;  /* 0x3f0000000b0b9820 */ /* 0x000fe20000400000 */
[----:B------:R-:W-:-:S03]  /*1c60*/  FADD R8, R21, R8 ;  /* 0x0000000815087221 */ /* 0x000fc60000000000 */
[----:B------:R-:W-:Y:S01]  /*1c70*/  @!P0 FMUL R14, R14, 0.5 ;  /* 0x3f0000000e0e8820 */ /* 0x000fe20000400000 */
[----:B-1----:R-:W-:Y:S01]  /*1c80*/  @!P6 FMUL R13, R13, R13 ;  /* 0x0000000d0d0de220 */ /* 0x002fe20000400000 */
[----:B------:R-:W0:Y:S01]  /*1c90*/  @P4 MUFU.EX2 R11, R11 ;  /* 0x0000000b000b4308 */ /* 0x000e220000000800 */
[----:B------:R-:W-:Y:S01]  /*1ca0*/  FSETP.GT.AND P6, PT, R22, -87, PT ;  /* 0xc2ae00001600780b */ /* 0x000fe20003fc4000 */
[----:B------:R-:W-:Y:S01]  /*1cb0*/  FADD R8, R8, R9 ;  /* 0x0000000908087221 */ /* 0x000fe20000000000 */
[----:B------:R-:W-:Y:S02]  /*1cc0*/  @P5 IMAD.MOV.U32 R15, RZ, RZ, R13 ;  /* 0x000000ffff0f5224 */ /* 0x000fe400078e000d */
[----:B------:R-:W-:Y:S01]  /*1cd0*/  FADD R13, R6, -R5 ;  /* 0x80000005060d7221 */ /* 0x000fe20000000000 */
[----:B------:R-:W-:Y:S02]  /*1ce0*/  FSETP.GT.AND P5, PT, R4, -87, PT ;  /* 0xc2ae00000400780b */ /* 0x000fe40003fa4000 */
[----:B------:R-:W-:Y:S01]  /*1cf0*/  MOV R6, RZ ;  /* 0x000000ff00067202 */ /* 0x000fe20000000f00 */
[----:B------:R-:W1:Y:S01]  /*1d00*/  @P2 MUFU.EX2 R14, R14 ;  /* 0x0000000e000e2308 */ /* 0x000e620000000800 */
[----:B------:R-:W-:Y:S01]  /*1d10*/  FADD R15, R8, R15 ;  /* 0x0000000f080f7221 */ /* 0x000fe20000000000 */
[----:B------:R-:W-:-:S03]  /*1d20*/  IMAD.MOV.U32 R8, RZ, RZ, RZ ;  /* 0x000000ffff087224 */ /* 0x000fc600078e00ff */
[----:B------:R-:W-:Y:S01]  /*1d30*/  @P6 FMUL R22, R22, 1.4426950216293334961 ;  /* 0x3fb8aa3b16166820 */ /* 0x000fe20000400000 */
[----:B0-----:R-:W-:Y:S01]  /*1d40*/  @!P1 FMUL R11, R11, R11 ;  /* 0x0000000b0b0b9220 */ /* 0x001fe20000400000 */
[----:B------:R-:W-:-:S03]  /*1d50*/  PLOP3.LUT P1, PT, PT, PT, PT, 0x80, 0x8 ;  /* 0x000000000008781c */ /* 0x000fc60003f2f070 */
[----:B------:R-:W-:Y:S01]  /*1d60*/  @P4 IMAD.MOV.U32 R6, RZ, RZ, R11 ;  /* 0x000000ffff064224 */ /* 0x000fe200078e000b */
[----:B------:R-:W-:Y:S01]  /*1d70*/  FSETP.GT.AND P4, PT, R13, -87, PT ;  /* 0xc2ae00000d00780b */ /* 0x000fe20003f84000 */
[----:B------:R-:W-:Y:S02]  /*1d80*/  HFMA2 R11, -RZ, RZ, 0, 0 ;  /* 0x00000000ff0b7431 */ /* 0x000fe400000001ff */
[----:B-1----:R-:W-:Y:S01]  /*1d90*/  @!P0 FMUL R14, R14, R14 ;  /* 0x0000000e0e0e8220 */ /* 0x002fe20000400000 */
[----:B------:R-:W-:Y:S01]  /*1da0*/  @P6 FSETP.GEU.AND P0, PT, R22, -126, PT ;  /* 0xc2fc00001600680b */ /* 0x000fe20003f0e000 */
[----:B------:R-:W-:Y:S01]  /*1db0*/  FADD R12, R15, R6 ;  /* 0x000000060f0c7221 */ /* 0x000fe20000000000 */
[----:B------:R-:W-:Y:S02]  /*1dc0*/  HFMA2 R6, -RZ, RZ, 0, 0 ;  /* 0x00000000ff067431 */ /* 0x000fe400000001ff */
[----:B------:R-:W-:Y:S02]  /*1dd0*/  @P2 IMAD.MOV.U32 R11, RZ, RZ, R14 ;  /* 0x000000ffff0b2224 */ /* 0x000fe400078e000e */
[----:B------:R-:W-:Y:S01]  /*1de0*/  @P5 FMUL R14, R4, 1.4426950216293334961 ;  /* 0x3fb8aa3b040e5820 */ /* 0x000fe20000400000 */
[----:B------:R-:W-:-:S02]  /*1df0*/  @P6 PLOP3.LUT P1, PT, P0, PT, PT, 0x80, 0x8 ;  /* 0x000000000008681c */ /* 0x000fc4000072f070 */
[----:B------:R-:W-:Y:S01]  /*1e00*/  PLOP3.LUT P0, PT, PT, PT, PT, 0x80, 0x8 ;  /* 0x000000000008781c */ /* 0x000fe20003f0f070 */
[----:B------:R-:W-:Y:S01]  /*1e10*/  FADD R11, R12, R11 ;  /* 0x0000000b0c0b7221 */ /* 0x000fe20000000000 */
[----:B------:R-:W-:Y:S01]  /*1e20*/  @P4 FMUL R13, R13, 1.4426950216293334961 ;  /* 0x3fb8aa3b0d0d4820 */ /* 0x000fe20000400000 */
[----:B------:R-:W-:-:S04]  /*1e30*/  @P5 FSETP.GEU.AND P2, PT, R14, -126, PT ;  /* 0xc2fc00000e00580b */ /* 0x000fc80003f4e000 */
[----:B------:R-:W-:Y:S02]  /*1e40*/  @P5 PLOP3.LUT P0, PT, P2, PT, PT, 0x80, 0x8 ;  /* 0x000000000008581c */ /* 0x000fe4000170f070 */
[----:B------:R-:W-:Y:S02]  /*1e50*/  @P4 FSETP.GEU.AND P3, PT, R13, -126, PT ;  /* 0xc2fc00000d00480b */ /* 0x000fe40003f6e000 */
[----:B------:R-:W-:Y:S01]  /*1e60*/  PLOP3.LUT P2, PT, PT, PT, PT, 0x80, 0x8 ;  /* 0x000000000008781c */ /* 0x000fe20003f4f070 */
[----:B------:R-:W-:Y:S01]  /*1e70*/  @!P1 FMUL R22, R22, 0.5 ;  /* 0x3f00000016169820 */ /* 0x000fe20000400000 */
[----:B------:R-:W-:Y:S02]  /*1e80*/  @P4 PLOP3.LUT P2, PT, P3, PT, PT, 0x80, 0x8 ;  /* 0x000000000008481c */ /* 0x000fe40001f4f070 */
[----:B------:R-:W-:Y:S01]  /*1e90*/  ISETP.NE.AND P3, PT, R27, RZ, PT ;  /* 0x000000ff1b00720c */ /* 0x000fe20003f65270 */
[----:B------:R-:W0:Y:S04]  /*1ea0*/  @P6 MUFU.EX2 R4, R22 ;  /* 0x0000001600046308 */ /* 0x000e280000000800 */
[----:B------:R-:W-:-:S04]  /*1eb0*/  @!P0 FMUL R14, R14, 0.5 ;  /* 0x3f0000000e0e8820 */ /* 0x000fc80000400000 */
[----:B------:R-:W1:Y:S02]  /*1ec0*/  @P5 MUFU.EX2 R7, R14 ;  /* 0x0000000e00075308 */ /* 0x000e640000000800 */
[----:B------:R-:W-:-:S06]  /*1ed0*/  @!P2 FMUL R13, R13, 0.5 ;  /* 0x3f0000000d0da820 */ /* 0x000fcc0000400000 */
[----:B------:R-:W3:Y:S01]  /*1ee0*/  @P4 MUFU.EX2 R9, R13 ;  /* 0x0000000d00094308 */ /* 0x000ee20000000800 */
[----:B0-----:R-:W-:-:S05]  /*1ef0*/  @!P1 FMUL R4, R4, R4 ;  /* 0x0000000404049220 */ /* 0x001fca0000400000 */
[----:B------:R-:W-:Y:S01]  /*1f00*/  @P6 MOV R6, R4 ;  /* 0x0000000400066202 */ /* 0x000fe20000000f00 */
[----:B------:R-:W-:Y:S02]  /*1f10*/  HFMA2 R4, -RZ, RZ, 0, 0 ;  /* 0x00000000ff047431 */ /* 0x000fe400000001ff */
[----:B-1----:R-:W-:Y:S02]  /*1f20*/  @!P0 FMUL R7, R7, R7 ;  /* 0x0000000707078220 */ /* 0x002fe40000400000 */
[----:B------:R-:W-:Y:S02]  /*1f30*/  FADD R11, R11, R6 ;  /* 0x000000060b0b7221 */ /* 0x000fe40000000000 */
[----:B------:R-:W-:Y:S02]  /*1f40*/  @P5 IMAD.MOV.U32 R8, RZ, RZ, R7 ;  /* 0x000000ffff085224 */ /* 0x000fe400078e0007 */
[----:B---3--:R-:W-:Y:S02]  /*1f50*/  @!P2 FMUL R9, R9, R9 ;  /* 0x000000090909a220 */ /* 0x008fe40000400000 */
[----:B------:R-:W-:-:S02]  /*1f60*/  FADD R11, R11, R8 ;  /* 0x000000080b0b7221 */ /* 0x000fc40000000000 */
[----:B------:R-:W-:-:S04]  /*1f70*/  @P4 IMAD.MOV.U32 R4, RZ, RZ, R9 ;  /* 0x000000ffff044224 */ /* 0x000fc800078e0009 */
[----:B------:R-:W-:-:S05]  /*1f80*/  FADD R4, R11, R4 ;  /* 0x000000040b047221 */ /* 0x000fca0000000000 */
[----:B------:R-:W-:-:S13]  /*1f90*/  FSETP.GEU.AND P0, PT, |R4|, 1.175494350822287508e-38, PT ;  /* 0x008000000400780b */ /* 0x000fda0003f0e200 */
[----:B------:R-:W-:-:S04]  /*1fa0*/  @!P0 FMUL R4, R4, 16777216 ;  /* 0x4b80000004048820 */ /* 0x000fc80000400000 */
[----:B------:R-:W0:Y:S02]  /*1fb0*/  MUFU.LG2 R6, R4 ;  /* 0x0000000400067308 */ /* 0x000e240000000c00 */
[----:B0-----:R-:W-:-:S04]  /*1fc0*/  @!P0 FADD R6, R6, -24 ;  /* 0xc1c0000006068421 */ /* 0x001fc80000000000 */
[----:B--2---:R-:W-:-:S07]  /*1fd0*/  FFMA R5, R6, 0.69314718246459960938, R5 ;  /* 0x3f31721806057823 */ /* 0x004fce0000000005 */
.L_x_31:
[----:B------:R-:W-:Y:S05]  /*1fe0*/  BSYNC.RECONVERGENT B0 ;  /* 0x0000000000007941 */ /* 0x000fea0003800200 */
.L_x_30:
[----:B0-----:R-:W0:Y:S01]  /*1ff0*/  SHFL.DOWN PT, R4, R5, 0x10, 0x1f ;  /* 0x0a001f0005047f89 */ /* 0x001e2200000e0000 */
[C---:B------:R-:W-:Y:S02]  /*2000*/  LOP3.LUT P2, RZ, R0.reuse, 0x1f, RZ, 0xc0, !PT ;  /* 0x0000001f00ff7812 */ /* 0x040fe4000784c0ff */
[----:B------:R-:W-:Y:S02]  /*2010*/  ISETP.GT.U32.AND P1, PT, R0, 0x1f, PT ;  /* 0x0000001f0000780c */ /* 0x000fe40003f24070 */
[----:B0-----:R-:W-:-:S05]  /*2020*/  FMNMX R4, R4, R5, !PT ;  /* 0x0000000504047209 */ /* 0x001fca0007800000 */
[----:B------:R-:W0:Y:S02]  /*2030*/  SHFL.DOWN PT, R7, R4, 0x8, 0x1f ;  /* 0x09001f0004077f89 */ /* 0x000e2400000e0000 */
[----:B0-----:R-:W-:-:S05]  /*2040*/  FMNMX R7, R4, R7, !PT ;  /* 0x0000000704077209 */ /* 0x001fca0007800000 */
[----:B------:R-:W0:Y:S02]  /*2050*/  SHFL.DOWN PT, R6, R7, 0x4, 0x1f ;  /* 0x08801f0007067f89 */ /* 0x000e2400000e0000 */
[----:B0-----:R-:W-:-:S05]  /*2060*/  FMNMX R6, R7, R6, !PT ;  /* 0x0000000607067209 */ /* 0x001fca0007800000 */
[----:B------:R-:W0:Y:S02]  /*2070*/  SHFL.DOWN PT, R9, R6, 0x2, 0x1f ;  /* 0x08401f0006097f89 */ /* 0x000e2400000e0000 */
[----:B0-----:R-:W-:-:S05]  /*2080*/  FMNMX R9, R6, R9, !PT ;  /* 0x0000000906097209 */ /* 0x001fca0007800000 */
[----:B------:R-:W0:Y:S02]  /*2090*/  SHFL.DOWN PT, R8, R9, 0x1, 0x1f ;  /* 0x08201f0009087f89 */ /* 0x000e2400000e0000 */
[----:B0-----:R-:W-:-:S05]  /*20a0*/  FMNMX R8, R9, R8, !PT ;  /* 0x0000000809087209 */ /* 0x001fca0007800000 */
[----:B------:R0:W-:Y:S01]  /*20b0*/  @!P2 STS [R19], R8 ;  /* 0x000000081300a388 */ /* 0x0001e20000000800 */
[----:B------:R-:W-:Y:S06]  /*20c0*/  BAR.SYNC.DEFER_BLOCKING 0x0 ;  /* 0x0000000000007b1d */ /* 0x000fec0000010000 */
[----:B------:R-:W-:Y:S05]  /*20d0*/  @P1 BRA `(.L_x_32) ;  /* 0x0000000000501947 */ /* 0x000fea0003800000 */
[----:B------:R-:W-:Y:S01]  /*20e0*/  ISETP.GT.U32.AND P0, PT, R0, 0x7, PT ;  /* 0x000000070000780c */ /* 0x000fe20003f04070 */
[----:B------:R-:W-:Y:S01]  /*20f0*/  UMOV UR10, 0xffffffff ;  /* 0xffffffff000a7882 */ /* 0x000fe20000000000 */
[----:B------:R-:W-:-:S11]  /*2100*/  MOV R6, 0xf149f2ca ;  /* 0xf149f2ca00067802 */ /* 0x000fd60000000f00 */
[----:B------:R1:W2:Y:S01]  /*2110*/  @!P0 LDS R6, [R24] ;  /* 0x0000000018068984 */ /* 0x0002a20000000800 */
[----:B------:R-:W-:Y:S01]  /*2120*/  ISETP.NE.AND P0, PT, R0, RZ, PT ;  /* 0x000000ff0000720c */ /* 0x000fe20003f05270 */
[----:B------:R-:W-:-:S12]  /*2130*/  BRA.DIV UR10, `(.L_x_33) ;  /* 0x0000001e0af07947 */ /* 0x000fd8000b800000 */
[----:B--2---:R-:W2:Y:S02]  /*2140*/  SHFL.DOWN PT, R7, R6, 0x10, 0x1f ;  /* 0x0a001f0006077f89 */ /* 0x004ea400000e0000 */
[----:B--2---:R-:W-:-:S05]  /*2150*/  FMNMX R7, R7, R6, !PT ;  /* 0x0000000607077209 */ /* 0x004fca0007800000 */
[----:B0-----:R-:W0:Y:S02]  /*2160*/  SHFL.DOWN PT, R8, R7, 0x8, 0x1f ;  /* 0x09001f0007087f89 */ /* 0x001e2400000e0000 */
[----:B0-----:R-:W-:-:S05]  /*2170*/  FMNMX R8, R7, R8, !PT ;  /* 0x0000000807087209 */ /* 0x001fca0007800000 */
[----:B------:R-:W0:Y:S02]  /*2180*/  SHFL.DOWN PT, R9, R8, 0x4, 0x1f ;  /* 0x08801f0008097f89 */ /* 0x000e2400000e0000 */
[----:B0-----:R-:W-:-:S05]  /*2190*/  FMNMX R9, R8, R9, !PT ;  /* 0x0000000908097209 */ /* 0x001fca0007800000 */
[----:B------:R-:W0:Y:S02]  /*21a0*/  SHFL.DOWN PT, R10, R9, 0x2, 0x1f ;  /* 0x08401f00090a7f89 */ /* 0x000e2400000e0000 */
[----:B0-----:R-:W-:-:S05]  /*21b0*/  FMNMX R10, R9, R10, !PT ;  /* 0x0000000a090a7209 */ /* 0x001fca0007800000 */
[----:B------:R0:W2:Y:S02]  /*21c0*/  SHFL.DOWN PT, R11, R10, 0x1, 0x1f ;  /* 0x08201f000a0b7f89 */ /* 0x0000a400000e0000 */
.L_x_59:
[----:B------:R-:W3:Y:S01]  /*21d0*/  @!P0 S2R R7, SR_CgaCtaId ;  /* 0x0000000000078919 */ /* 0x000ee20000008800 */
[----:B------:R-:W-:Y:S02]  /*21e0*/  @!P0 MOV R4, 0x400 ;  /* 0x0000040000048802 */ /* 0x000fe40000000f00 */
[----:B--2---:R-:W-:Y:S02]  /*21f0*/  FMNMX R11, R10, R11, !PT ;  /* 0x0000000b0a0b7209 */ /* 0x004fe40007800000 */
[----:B---3--:R-:W-:-:S05]  /*2200*/  @!P0 LEA R4, R7, R4, 0x18 ;  /* 0x0000000407048211 */ /* 0x008fca00078ec0ff */
[----:B------:R2:W-:Y:S02]  /*2210*/  @!P0 STS [R4+0x1d50], R11 ;  /* 0x001d500b04008388 */ /* 0x0005e40000000800 */
.L_x_32:
[----:B------:R-:W-:Y:S05]  /*2220*/  WARPSYNC.ALL ;  /* 0x0000000000007948 */ /* 0x000fea0003800000 */
[----:B------:R-:W3:Y:S08]  /*2230*/  S2UR UR11, SR_CgaCtaId ;  /* 0x00000000000b79c3 */ /* 0x000ef00000008800 */
[----:B------:R-:W-:Y:S01]  /*2240*/  BAR.SYNC.DEFER_BLOCKING 0x0 ;  /* 0x0000000000007b1d */ /* 0x000fe20000010000 */
[----:B------:R-:W-:-:S05]  /*2250*/  PLOP3.LUT P0, PT, PT, PT, PT, 0x80, 0x8 ;  /* 0x000000000008781c */ /* 0x000fca0003f0f070 */
[----:B------:R-:W-:Y:S02]  /*2260*/  UMOV UR10, 0x400 ;  /* 0x00000400000a7882 */ /* 0x000fe40000000000 */
[----:B---3--:R-:W-:-:S09]  /*2270*/  ULEA UR10, UR11, UR10, 0x18 ;  /* 0x0000000a0b0a7291 */ /* 0x008fd2000f8ec0ff */
[----:B------:R-:W3:Y:S02]  /*2280*/  LDS R6, [UR10+0x1d50] ;  /* 0x001d500aff067984 */ /* 0x000ee40008000800 */
[----:B---3--:R-:W-:-:S04]  /*2290*/  @!P3 FADD R5, -R6, R5 ;  /* 0x000000050605b221 */ /* 0x008fc80000000100 */
[----:B--2---:R-:W-:Y:S01]  /*22a0*/  @!P3 FMUL R4, R5, 1.4426950216293334961 ;  /* 0x3fb8aa3b0504b820 */ /* 0x004fe20000400000 */
[----:B------:R-:W-:-:S04]  /*22b0*/  IMAD.MOV.U32 R5, RZ, RZ, RZ ;  /* 0x000000ffff057224 */ /* 0x000fc800078e00ff */
[----:B------:R-:W-:-:S04]  /*22c0*/  @!P3 FSETP.GEU.AND P4, PT, R4, -126, PT ;  /* 0xc2fc00000400b80b */ /* 0x000fc80003f8e000 */
[----:B------:R-:W-:-:S13]  /*22d0*/  @!P3 PLOP3.LUT P0, PT, P4, PT, PT, 0x80, 0x8 ;  /* 0x000000000008b81c */ /* 0x000fda000270f070 */
[----:B------:R-:W-:-:S04]  /*22e0*/  @!P0 FMUL R4, R4, 0.5 ;  /* 0x3f00000004048820 */ /* 0x000fc80000400000 */
[----:B------:R-:W2:Y:S02]  /*22f0*/  @!P3 MUFU.EX2 R7, R4 ;  /* 0x000000040007b308 */ /* 0x000ea40000000800 */
[----:B--2---:R-:W-:-:S05]  /*2300*/  @!P0 FMUL R7, R7, R7 ;  /* 0x0000000707078220 */ /* 0x004fca0000400000 */
[----:B------:R-:W-:-:S05]  /*2310*/  @!P3 MOV R5, R7 ;  /* 0x000000070005b202 */ /* 0x000fca0000000f00 */
[----:B0-----:R-:W0:Y:S02]  /*2320*/  SHFL.DOWN PT, R8, R5, 0x10, 0x1f ;  /* 0x0a001f0005087f89 */ /* 0x001e2400000e0000 */
[----:B0-----:R-:W-:-:S05]  /*2330*/  FADD R8, R8, R5 ;  /* 0x0000000508087221 */ /* 0x001fca0000000000 */
[----:B------:R-:W0:Y:S02]  /*2340*/  SHFL.DOWN PT, R7, R8, 0x8, 0x1f ;  /* 0x09001f0008077f89 */ /* 0x000e2400000e0000 */
[----:B0-----:R-:W-:-:S05]  /*2350*/  FADD R7, R8, R7 ;  /* 0x0000000708077221 */ /* 0x001fca0000000000 */
[----:B------:R-:W0:Y:S02]  /*2360*/  SHFL.DOWN PT, R10, R7, 0x4, 0x1f ;  /* 0x08801f00070a7f89 */ /* 0x000e2400000e0000 */
[----:B0-----:R-:W-:-:S05]  /*2370*/  FADD R10, R7, R10 ;  /* 0x0000000a070a7221 */ /* 0x001fca0000000000 */
[----:B------:R-:W0:Y:S02]  /*2380*/  SHFL.DOWN PT, R9, R10, 0x2, 0x1f ;  /* 0x08401f000a097f89 */ /* 0x000e2400000e0000 */
[----:B0-----:R-:W-:-:S05]  /*2390*/  FADD R9, R10, R9 ;  /* 0x000000090a097221 */ /* 0x001fca0000000000 */
[----:B------:R-:W0:Y:S02]  /*23a0*/  SHFL.DOWN PT, R4, R9, 0x1, 0x1f ;  /* 0x08201f0009047f89 */ /* 0x000e2400000e0000 */
[----:B0-----:R-:W-:-:S05]  /*23b0*/  FADD R4, R9, R4 ;  /* 0x0000000409047221 */ /* 0x001fca0000000000 */
[----:B------:R0:W-:Y:S01]  /*23c0*/  @!P2 STS [R19], R4 ;  /* 0x000000041300a388 */ /* 0x0001e20000000800 */
[----:B------:R-:W-:Y:S06]  /*23d0*/  BAR.SYNC.DEFER_BLOCKING 0x0 ;  /* 0x0000000000007b1d */ /* 0x000fec0000010000 */
[----:B------:R-:W-:Y:S05]  /*23e0*/  @P1 BRA `(.L_x_34) ;  /* 0x0000000000c01947 */ /* 0x000fea0003800000 */
[----:B------:R-:W-:Y:S01]  /*23f0*/  ISETP.GT.U32.AND P0, PT, R0, 0x7, PT ;  /* 0x000000070000780c */ /* 0x000fe20003f04070 */
[----:B------:R-:W-:Y:S01]  /*2400*/  IMAD.MOV.U32 R7, RZ, RZ, RZ ;  /* 0x000000ffff077224 */ /* 0x000fe200078e00ff */
[----:B------:R-:W-:-:S11]  /*2410*/  UMOV UR11, 0xffffffff ;  /* 0xffffffff000b7882 */ /* 0x000fd60000000000 */
[----:B------:R2:W3:Y:S01]  /*2420*/  @!P0 LDS R7, [R24] ;  /* 0x0000000018078984 */ /* 0x0004e20000000800 */
[----:B------:R-:W-:Y:S01]  /*2430*/  ISETP.NE.AND P0, PT, R0, RZ, PT ;  /* 0x000000ff0000720c */ /* 0x000fe20003f05270 */
[----:B------:R-:W-:-:S12]  /*2440*/  BRA.DIV UR11, `(.L_x_35) ;  /* 0x0000001e0bc07947 */ /* 0x000fd8000b800000 */
[----:B---3--:R-:W3:Y:S02]  /*2450*/  SHFL.DOWN PT, R8, R7, 0x10, 0x1f ;  /* 0x0a001f0007087f89 */ /* 0x008ee400000e0000 */
[----:B---3--:R-:W-:-:S05]  /*2460*/  FADD R8, R8, R7 ;  /* 0x0000000708087221 */ /* 0x008fca0000000000 */
[----:B------:R-:W3:Y:S02]  /*2470*/  SHFL.DOWN PT, R9, R8, 0x8, 0x1f ;  /* 0x09001f0008097f89 */ /* 0x000ee400000e0000 */
[----:B---3--:R-:W-:-:S05]  /*2480*/  FADD R9, R8, R9 ;  /* 0x0000000908097221 */ /* 0x008fca0000000000 */
[----:B------:R-:W3:Y:S02]  /*2490*/  SHFL.DOWN PT, R10, R9, 0x4, 0x1f ;  /* 0x08801f00090a7f89 */ /* 0x000ee400000e0000 */
[----:B---3--:R-:W-:-:S05]  /*24a0*/  FADD R10, R9, R10 ;  /* 0x0000000a090a7221 */ /* 0x008fca0000000000 */
[----:B------:R-:W3:Y:S02]  /*24b0*/  SHFL.DOWN PT, R11, R10, 0x2, 0x1f ;  /* 0x08401f000a0b7f89 */ /* 0x000ee400000e0000 */
[----:B---3--:R-:W-:-:S05]  /*24c0*/  FADD R11, R10, R11 ;  /* 0x0000000b0a0b7221 */ /* 0x008fca0000000000 */
[----:B------:R3:W4:Y:S02]  /*24d0*/  SHFL.DOWN PT, R12, R11, 0x1, 0x1f ;  /* 0x08201f000b0c7f89 */ /* 0x00072400000e0000 */
.L_x_65:
[----:B0---4-:R-:W-:Y:S01]  /*24e0*/  FADD R4, R11, R12 ;  /* 0x0000000c0b047221 */ /* 0x011fe20000000000 */
[----:B------:R-:W-:Y:S06]  /*24f0*/  @P0 BRA `(.L_x_34) ;  /* 0x00000000007c0947 */ /* 0x000fec0003800000 */
[C---:B------:R-:W-:Y:S01]  /*2500*/  FSETP.GEU.AND P0, PT, R4.reuse, 1.175494350822287508e-38, PT ;  /* 0x008000000400780b */ /* 0x040fe20003f0e000 */
[----:B------:R0:W-:Y:S01]  /*2510*/  STS [UR10+0x1d50], R4 ;  /* 0x001d5004ff007988 */ /* 0x0001e2000800080a */
[----:B------:R-:W-:Y:S01]  /*2520*/  HFMA2 R8, -RZ, RZ, 1.5048828125, 33.21875 ;  /* 0x3e055027ff087431 */ /* 0x000fe200000001ff */
[----:B------:R-:W4:Y:S10]  /*2530*/  LDCU UR11, c[0x0][0x430] ;  /* 0x00008600ff0b77ac */ /* 0x000f340008000800 */
[----:B0-----:R-:W-:-:S05]  /*2540*/  @!P0 FMUL R4, R4, 8388608 ;  /* 0x4b00000004048820 */ /* 0x001fca0000400000 */
[----:B------:R-:W-:-:S04]  /*2550*/  IADD3 R7, PT, PT, R4, -0x3f2aaaab, RZ ;  /* 0xc0d5555504077810 */ /* 0x000fc80007ffe0ff */
[----:B------:R-:W-:-:S05]  /*2560*/  LOP3.LUT R9, R7, 0xff800000, RZ, 0xc0, !PT ;  /* 0xff80000007097812 */ /* 0x000fca00078ec0ff */
[----:B------:R-:W-:Y:S01]  /*2570*/  IMAD.IADD R7, R4, 0x1, -R9 ;  /* 0x0000000104077824 */ /* 0x000fe200078e0a09 */
[----:B------:R-:W-:-:S03]  /*2580*/  I2FP.F32.S32 R9, R9 ;  /* 0x0000000900097245 */ /* 0x000fc60000201400 */
[----:B------:R-:W-:-:S04]  /*2590*/  FADD R7, R7, -1 ;  /* 0xbf80000007077421 */ /* 0x000fc80000000000 */
[----:B------:R-:W-:-:S04]  /*25a0*/  FFMA R8, R7, -R8, 0.14084610342979431152 ;  /* 0x3e1039f607087423 */ /* 0x000fc80000000808 */
[----:B------:R-:W-:-:S04]  /*25b0*/  FFMA R8, R7, R8, -0.12148627638816833496 ;  /* 0xbdf8cdcc07087423 */ /* 0x000fc80000000008 */
[----:B------:R-:W-:-:S04]  /*25c0*/  FFMA R8, R7, R8, 0.13980610668659210205 ;  /* 0x3e0f295507087423 */ /* 0x000fc80000000008 */
[----:B------:R-:W-:-:S04]  /*25d0*/  FFMA R8, R7, R8, -0.16684235632419586182 ;  /* 0xbe2ad8b907087423 */ /* 0x000fc80000000008 */
[----:B------:R-:W-:-:S04]  /*25e0*/  FFMA R8, R7, R8, 0.20012299716472625732 ;  /* 0x3e4ced0b07087423 */ /* 0x000fc80000000008 */
[----:B------:R-:W-:-:S04]  /*25f0*/  FFMA R8, R7, R8, -0.24999669194221496582 ;  /* 0xbe7fff2207087423 */ /* 0x000fc80000000008 */
[----:B------:R-:W-:-:S04]  /*2600*/  FFMA R8, R7, R8, 0.33333182334899902344 ;  /* 0x3eaaaa7807087423 */ /* 0x000fc80000000008 */
[C---:B------:R-:W-:Y:S01]  /*2610*/  FFMA R10, R7.reuse, R8, -0.5 ;  /* 0xbf000000070a7423 */ /* 0x040fe20000000008 */
[----:B------:R-:W-:Y:S02]  /*2620*/  FSEL R8, RZ, -23, P0 ;  /* 0xc1b80000ff087808 */ /* 0x000fe40000000000 */
[----:B------:R-:W-:Y:S01]  /*2630*/  ISETP.GT.U32.AND P0, PT, R4, 0x7f7fffff, PT ;  /* 0x7f7fffff0400780c */ /* 0x000fe20003f04070 */
[----:B------:R-:W-:Y:S02]  /*2640*/  FMUL R10, R7, R10 ;  /* 0x0000000a070a7220 */ /* 0x000fe40000400000 */
[----:B------:R-:W-:Y:S01]  /*2650*/  FFMA R8, R9, 1.1920928955078125e-07, R8 ;  /* 0x3400000009087823 */ /* 0x000fe20000000008 */
[----:B------:R-:W-:Y:S02]  /*2660*/  IMAD.MOV.U32 R9, RZ, RZ, 0x7f800000 ;  /* 0x7f800000ff097424 */ /* 0x000fe400078e00ff */
[----:B------:R-:W-:-:S04]  /*2670*/  FFMA R7, R7, R10, R7 ;  /* 0x0000000a07077223 */ /* 0x000fc80000000007 */
[----:B------:R-:W-:-:S03]  /*2680*/  FFMA R7, R8, 0.69314718246459960938, R7 ;  /* 0x3f31721808077823 */ /* 0x000fc60000000007 */
[C---:B------:R-:W-:Y:S01]  /*2690*/  @P0 FFMA R7, R4.reuse, R9, +INF ;  /* 0x7f80000004070423 */ /* 0x040fe20000000009 */
[----:B------:R-:W-:-:S04]  /*26a0*/  FSETP.NEU.AND P0, PT, R4, RZ, PT ;  /* 0x000000ff0400720b */ /* 0x000fc80003f0d000 */
[----:B------:R-:W-:-:S05]  /*26b0*/  FSEL R7, R7, -INF , P0 ;  /* 0xff80000007077808 */ /* 0x000fca0000000000 */
[----:B------:R-:W-:-:S04]  /*26c0*/  FADD R7, R6, R7 ;  /* 0x0000000706077221 */ /* 0x000fc80000000000 */
[----:B----4-:R-:W-:-:S04]  /*26d0*/  FADD R7, R7, -UR11 ;  /* 0x8000000b07077e21 */ /* 0x010fc80008000000 */
[----:B------:R-:W-:-:S07]  /*26e0*/  FADD R16, R16, R7 ;  /* 0x0000000710107221 */ /* 0x000fce0000000000 */
.L_x_34:
[----:B------:R-:W-:Y:S05]  /*26f0*/  WARPSYNC.ALL ;  /* 0x0000000000007948 */ /* 0x000fea0003800000 */
[----:B------:R-:W-:Y:S01]  /*2700*/  ISETP.GE.AND P3, PT, R0, UR12, PT ;  /* 0x0000000c00007c0c */ /* 0x000fe2000bf66270 */
[----:B------:R-:W-:Y:S06]  /*2710*/  BAR.SYNC.DEFER_BLOCKING 0x0 ;  /* 0x0000000000007b1d */ /* 0x000fec0000010000 */
[----:B------:R-:W-:Y:S01]  /*2720*/  BSSY.RECONVERGENT B0, `(.L_x_36) ;  /* 0x000000f000007945 */ /* 0x000fe20003800200 */
[----:B------:R-:W4:Y:S02]  /*2730*/  LDS R6, [UR10+0x1d50] ;  /* 0x001d500aff067984 */ /* 0x000f240008000800 */
[----:B----4-:R-:W0:Y:S08]  /*2740*/  MUFU.RCP R7, R6 ;  /* 0x0000000600077308 */ /* 0x010e300000001000 */
[----:B------:R-:W4:Y:S01]  /*2750*/  FCHK P0, R5, R6 ;  /* 0x0000000605007302 */ /* 0x000f220000000000 */
[----:B0-----:R-:W-:-:S04]  /*2760*/  FFMA R4, -R6, R7, 1 ;  /* 0x3f80000006047423 */ /* 0x001fc80000000107 */
[----:B------:R-:W-:-:S04]  /*2770*/  FFMA R4, R7, R4, R7 ;  /* 0x0000000407047223 */ /* 0x000fc80000000007 */
[----:B------:R-:W-:-:S04]  /*2780*/  FFMA R7, R4, R5, RZ ;  /* 0x0000000504077223 */ /* 0x000fc800000000ff */
[----:B------:R-:W-:-:S04]  /*2790*/  FFMA R8, -R6, R7, R5 ;  /* 0x0000000706087223 */ /* 0x000fc80000000105 */
[----:B------:R-:W-:Y:S01]  /*27a0*/  FFMA R4, R4, R8, R7 ;  /* 0x0000000804047223 */ /* 0x000fe20000000007 */
[----:B----4-:R-:W-:Y:S06]  /*27b0*/  @!P0 BRA `(.L_x_37) ;  /* 0x0000000000148947 */ /* 0x010fec0003800000 */
[----:B------:R-:W-:Y:S01]  /*27c0*/  MOV R4, R5 ;  /* 0x0000000500047202 */ /* 0x000fe20000000f00 */
[----:B------:R-:W-:Y:S01]  /*27d0*/  IMAD.MOV.U32 R5, RZ, RZ, R6 ;  /* 0x000000ffff057224 */ /* 0x000fe200078e0006 */
[----:B------:R-:W-:-:S07]  /*27e0*/  MOV R8, 0x2800 ;  /* 0x0000280000087802 */ /* 0x000fce0000000f00 */
[----:B-123--:R-:W-:Y:S05]  /*27f0*/  CALL.REL.NOINC `($__internal_2_$__cuda_sm3x_div_rn_noftz_f32_slowpath) ;  /* 0x0000002000687944 */ /* 0x00efea0003c00000 */
[----:B------:R-:W-:-:S07]  /*2800*/  MOV R4, R9 ;  /* 0x0000000900047202 */ /* 0x000fce0000000f00 */
.L_x_37:
[----:B------:R-:W-:Y:S05]  /*2810*/  BSYNC.RECONVERGENT B0 ;  /* 0x0000000000007941 */ /* 0x000fea0003800200 */
.L_x_36:
[----:B------:R-:W-:-:S05]  /*2820*/  FSEL R5, R4, RZ, !P3 ;  /* 0x000000ff04057208 */ /* 0x000fca0005800000 */
[----:B------:R0:W-:Y:S01]  /*2830*/  STS [R18+0x10], R5 ;  /* 0x0000100512007388 */ /* 0x0001e20000000800 */
[----:B------:R-:W-:Y:S06]  /*2840*/  BAR.SYNC.DEFER_BLOCKING 0x0 ;  /* 0x0000000000007b1d */ /* 0x000fec0000010000 */
[----:B------:R-:W-:Y:S05]  /*2850*/  @P1 BRA `(.L_x_38) ;  /* 0x0000000000c81947 */ /* 0x000fea0003800000 */
[----:B0-----:R-:W0:Y:S01]  /*2860*/  S2R R5, SR_CgaCtaId ;  /* 0x0000000000057919 */ /* 0x001e220000008800 */
[----:B------:R-:W-:Y:S01]  /*2870*/  MOV R4, 0x400 ;  /* 0x0000040000047802 */ /* 0x000fe20000000f00 */
[----:B------:R-:W-:Y:S01]  /*2880*/  UMOV UR10, 0xffffffff ;  /* 0xffffffff000a7882 */ /* 0x000fe20000000000 */
[----:B------:R-:W-:-:S03]  /*2890*/  ISETP.NE.AND P1, PT, R0, RZ, PT ;  /* 0x000000ff0000720c */ /* 0x000fc60003f25270 */
[----:B------:R-:W-:-:S05]  /*28a0*/  VIADD R4, R4, 0x30 ;  /* 0x0000003004047836 */ /* 0x000fca0000000000 */
[----:B0-----:R-:W-:-:S05]  /*28b0*/  LEA R5, R5, R4, 0x18 ;  /* 0x0000000405057211 */ /* 0x001fca00078ec0ff */
[----:B------:R-:W-:-:S05]  /*28c0*/  IMAD R5, R0, 0x24, R5 ;  /* 0x0000002400057824 */ /* 0x000fca00078e0205 */
[----:B------:R-:W-:Y:S04]  /*28d0*/  LDS R6, [R5+0x10] ;  /* 0x0000100005067984 */ /* 0x000fe80000000800 */
[----:B------:R-:W0:Y:S04]  /*28e0*/  LDS R7, [R5+0x14] ;  /* 0x0000140005077984 */ /* 0x000e280000000800 */
[----:B------:R-:W4:Y:S04]  /*28f0*/  LDS R8, [R5+0x18] ;  /* 0x0000180005087984 */ /* 0x000f280000000800 */
[----:B------:R-:W5:Y:S04]  /*2900*/  LDS R9, [R5+0x1c] ;  /* 0x00001c0005097984 */ /* 0x000f680000000800 */
[----:B------:R-:W1:Y:S04]  /*2910*/  LDS R10, [R5+0x20] ;  /* 0x00002000050a7984 */ /* 0x000e680000000800 */
[----:B---3--:R-:W3:Y:S04]  /*2920*/  LDS R11, [R5+0x24] ;  /* 0x00002400050b7984 */ /* 0x008ee80000000800 */
[----:B------:R-:W2:Y:S04]  /*2930*/  LDS R12, [R5+0x28] ;  /* 0x00002800050c7984 */ /* 0x000ea80000000800 */
[----:B------:R-:W2:Y:S01]  /*2940*/  LDS R13, [R5+0x2c] ;  /* 0x00002c00050d7984 */ /* 0x000ea20000000800 */
[----:B0-----:R-:W-:-:S04]  /*2950*/  FADD R15, R6, R7 ;  /* 0x00000007060f7221 */ /* 0x001fc80000000000 */
[----:B----4-:R-:W-:-:S04]  /*2960*/  FADD R4, R8, R15 ;  /* 0x0000000f08047221 */ /* 0x010fc80000000000 */
[----:B-----5:R-:W-:-:S04]  /*2970*/  FADD R15, R9, R4 ;  /* 0x00000004090f7221 */ /* 0x020fc80000000000 */
[----:B-1----:R-:W-:-:S04]  /*2980*/  FADD R4, R10, R15 ;  /* 0x0000000f0a047221 */ /* 0x002fc80000000000 */
[----:B---3--:R-:W-:-:S04]  /*2990*/  FADD R15, R11, R4 ;  /* 0x000000040b0f7221 */ /* 0x008fc80000000000 */
[----:B--2---:R-:W-:-:S04]  /*29a0*/  FADD R4, R12, R15 ;  /* 0x0000000f0c047221 */ /* 0x004fc80000000000 */
[----:B------:R-:W-:Y:S01]  /*29b0*/  FADD R20, R13, R4 ;  /* 0x000000040d147221 */ /* 0x000fe20000000000 */
[----:B------:R-:W-:Y:S06]  /*29c0*/  BRA.DIV UR10, `(.L_x_39) ;  /* 0x0000001a0af07947 */ /* 0x000fec000b800000 */
[----:B------:R-:W0:Y:S02]  /*29d0*/  SHFL.UP P0, R21, R20, 0x1, RZ ;  /* 0x0420000014157989 */ /* 0x000e2400000000ff */
[----:B0-----:R-:W-:-:S05]  /*29e0*/  @P0 FADD R21, R20, R21 ;  /* 0x0000001514150221 */ /* 0x001fca0000000000 */
[----:B------:R-:W0:Y:S02]  /*29f0*/  SHFL.UP P0, R22, R21, 0x2, RZ ;  /* 0x0440000015167989 */ /* 0x000e2400000000ff */
[----:B0-----:R-:W-:-:S05]  /*2a00*/  @P0 FADD R22, R21, R22 ;  /* 0x0000001615160221 */ /* 0x001fca0000000000 */
[----:B------:R-:W0:Y:S02]  /*2a10*/  SHFL.UP P0, R23, R22, 0x4, RZ ;  /* 0x0480000016177989 */ /* 0x000e2400000000ff */
[----:B0-----:R-:W-:-:S05]  /*2a20*/  @P0 FADD R23, R22, R23 ;  /* 0x0000001716170221 */ /* 0x001fca0000000000 */
[----:B------:R-:W0:Y:S02]  /*2a30*/  SHFL.UP P0, R28, R23, 0x8, RZ ;  /* 0x05000000171c7989 */ /* 0x000e2400000000ff */
[----:B0-----:R-:W-:-:S05]  /*2a40*/  @P0 FADD R28, R23, R28 ;  /* 0x0000001c171c0221 */ /* 0x001fca0000000000 */
[----:B------:R-:W0:Y:S02]  /*2a50*/  SHFL.UP P0, R27, R28, 0x10, RZ ;  /* 0x060000001c1b7989 */ /* 0x000e2400000000ff */
[----:B0-----:R-:W-:-:S06]  /*2a60*/  @P0 FADD R27, R28, R27 ;  /* 0x0000001b1c1b0221 */ /* 0x001fcc0000000000 */
[----:B------:R-:W0:Y:S02]  /*2a70*/  SHFL.UP PT, R27, R27, 0x1, RZ ;  /* 0x042000001b1b7989 */ /* 0x000e2400000e00ff */
.L_x_72:
[----:B0-----:R-:W-:-:S04]  /*2a80*/  @P1 FADD R6, R6, R27 ;  /* 0x0000001b06061221 */ /* 0x001fc80000000000 */
[----:B------:R-:W-:Y:S01]  /*2a90*/  FADD R7, R7, R6 ;  /* 0x0000000607077221 */ /* 0x000fe20000000000 */
[----:B------:R4:W-:Y:S03]  /*2aa0*/  STS [R5+0x10], R6 ;  /* 0x0000100605007388 */ /* 0x0009e60000000800 */
        /* <DEDUP_REMOVED lines=11> */
[----:B------:R4:W-:Y:S04]  /*2b60*/  STS [R5+0x28], R12 ;  /* 0x0000280c05007388 */ /* 0x0009e80000000800 */
[----:B------:R4:W-:Y:S02]  /*2b70*/  STS [R5+0x2c], R4 ;  /* 0x00002c0405007388 */ /* 0x0009e40000000800 */
.L_x_38:
[----:B------:R-:W-:Y:S05]  /*2b80*/  WARPSYNC.ALL ;  /* 0x0000000000007948 */ /* 0x000fea0003800000 */
[----:B------:R-:W-:Y:S08]  /*2b90*/  BAR.SYNC.DEFER_BLOCKING 0x0 ;  /* 0x0000000000007b1d */ /* 0x000ff00000010000 */
[----:B------:R-:W0:Y:S01]  /*2ba0*/  S2UR UR11, SR_CgaCtaId ;  /* 0x00000000000b79c3 */ /* 0x000e220000008800 */
[----:B------:R-:W-:Y:S01]  /*2bb0*/  UMOV UR10, 0x400 ;  /* 0x00000400000a7882 */ /* 0x000fe20000000000 */
[----:B------:R-:W-:Y:S01]  /*2bc0*/  BSSY.RECONVERGENT B0, `(.L_x_40) ;  /* 0x000003e000007945 */ /* 0x000fe20003800200 */
[----:B----4-:R-:W-:-:S04]  /*2bd0*/  MOV R4, UR10 ;  /* 0x0000000a00047c02 */ /* 0x010fc80008000f00 */
[----:B------:R-:W-:Y:S01]  /*2be0*/  IADD3 R8, PT, PT, R4, 0x14d0, RZ ;  /* 0x000014d004087810 */ /* 0x000fe20007ffe0ff */
[----:B------:R-:W4:Y:S01]  /*2bf0*/  LDC R9, c[0x0][0x414] ;  /* 0x00010500ff097b82 */ /* 0x000f220000000800 */
[----:B------:R-:W5:Y:S01]  /*2c00*/  LDS R6, [R18+0x10] ;  /* 0x0000100012067984 */ /* 0x000f620000000800 */
[----:B0-----:R-:W-:-:S05]  /*2c10*/  IMAD.U32 R5, RZ, RZ, UR11 ;  /* 0x0000000bff057e24 */ /* 0x001fca000f8e00ff */
[----:B------:R-:W-:Y:S01]  /*2c20*/  LEA R7, R5, R8, 0x18 ;  /* 0x0000000805077211 */ /* 0x000fe200078ec0ff */
[----:B------:R-:W-:Y:S01]  /*2c30*/  BAR.SYNC.DEFER_BLOCKING 0x0 ;  /* 0x0000000000007b1d */ /* 0x000fe20000010000 */
[----:B----4-:R-:W-:-:S03]  /*2c40*/  ISETP.GE.AND P1, PT, R0, R9, PT ;  /* 0x000000090000720c */ /* 0x010fc60003f26270 */
[----:B------:R-:W-:-:S05]  /*2c50*/  IMAD R7, R0, 0x4, R7 ;  /* 0x0000000400077824 */ /* 0x000fca00078e0207 */
[----:B-----5:R0:W-:Y:S01]  /*2c60*/  STS [R7], R6 ;  /* 0x0000000607007388 */ /* 0x0201e20000000800 */
[----:B------:R-:W-:Y:S06]  /*2c70*/  BAR.SYNC.DEFER_BLOCKING 0x0 ;  /* 0x0000000000007b1d */ /* 0x000fec0000010000 */
[----:B------:R-:W-:Y:S05]  /*2c80*/  @P1 BRA `(.L_x_41) ;  /* 0x0000000000c41947 */ /* 0x000fea0003800000 */
[----:B------:R-:W-:Y:S01]  /*2c90*/  ISETP.GE.AND P0, PT, R9, 0x2, PT ;  /* 0x000000020900780c */ /* 0x000fe20003f06270 */
[----:B0-----:R-:W-:-:S12]  /*2ca0*/  HFMA2 R6, -RZ, RZ, 0, 0 ;  /* 0x00000000ff067431 */ /* 0x001fd800000001ff */
[----:B------:R-:W-:Y:S05]  /*2cb0*/  @!P0 BRA `(.L_x_42) ;  /* 0x0000000000b48947 */ /* 0x000fea0003800000 */
[----:B------:R-:W0:Y:S01]  /*2cc0*/  LDCU.64 UR16, c[0x0][0x398] ;  /* 0x00007300ff1077ac */ /* 0x000e220008000a00 */
[----:B------:R-:W-:-:S04]  /*2cd0*/  UIADD3 UR11, UP0, UPT, UR4, UR8, URZ ;  /* 0x00000008040b7290 */ /* 0x000fc8000ff1e0ff */
[----:B------:R-:W-:Y:S02]  /*2ce0*/  UIADD3.X UR12, UPT, UPT, URZ, UR14, URZ, UP0, !UPT ;  /* 0x0000000eff0c7290 */ /* 0x000fe400087fe4ff */
[----:B0-----:R-:W-:-:S04]  /*2cf0*/  ULEA UR10, UP0, UR11, UR16, 0x2 ;  /* 0x000000100b0a7291 */ /* 0x001fc8000f8010ff */
[----:B------:R-:W-:Y:S02]  /*2d00*/  ULEA.HI.X UR11, UR11, UR17, UR12, 0x2, UP0 ;  /* 0x000000110b0b7291 */ /* 0x000fe400080f140c */
[----:B------:R-:W-:-:S04]  /*2d10*/  IMAD.U32 R6, RZ, RZ, UR10 ;  /* 0x0000000aff067e24 */ /* 0x000fc8000f8e00ff */
[----:B------:R-:W-:-:S05]  /*2d20*/  MOV R7, UR11 ;  /* 0x0000000b00077c02 */ /* 0x000fca0008000f00 */
[----:B------:R-:W4:Y:S01]  /*2d30*/  LDG.E.CONSTANT R6, desc[UR26][R6.64] ;  /* 0x0000001a06067981 */ /* 0x000f22000c1e9900 */
[----:B------:R-:W0:Y:S01]  /*2d40*/  MUFU.RCP R8, R17 ;  /* 0x0000001100087308 */ /* 0x000e220000001000 */
[----:B------:R-:W-:Y:S01]  /*2d50*/  I2FP.F32.U32 R5, R0 ;  /* 0x0000000000057245 */ /* 0x000fe20000201000 */
[----:B------:R-:W-:Y:S01]  /*2d60*/  BSSY.RECONVERGENT B1, `(.L_x_43) ;  /* 0x000000f000017945 */ /* 0x000fe20003800200 */
[----:B0-----:R-:W-:-:S04]  /*2d70*/  FFMA R9, -R17, R8, 1 ;  /* 0x3f80000011097423 */ /* 0x001fc80000000108 */
[----:B------:R-:W-:Y:S01]  /*2d80*/  FFMA R9, R8, R9, R8 ;  /* 0x0000000908097223 */ /* 0x000fe20000000008 */
[----:B----4-:R-:W-:-:S04]  /*2d90*/  FMNMX R4, R6, 0.99999988079071044922, PT ;  /* 0x3f7ffffe06047809 */ /* 0x010fc80003800000 */
[----:B------:R-:W-:-:S05]  /*2da0*/  FMNMX R4, R4, 1.0000000116860974231e-07, !PT ;  /* 0x33d6bf9504047809 */ /* 0x000fca0007800000 */
[----:B------:R-:W-:-:S04]  /*2db0*/  FADD R4, R4, R5 ;  /* 0x0000000504047221 */ /* 0x000fc80000000000 */
[----:B------:R-:W0:Y:S01]  /*2dc0*/  FCHK P0, R4, R17 ;  /* 0x0000001104007302 */ /* 0x000e220000000000 */
[----:B------:R-:W-:-:S04]  /*2dd0*/  FFMA R8, R4, R9, RZ ;  /* 0x0000000904087223 */ /* 0x000fc800000000ff */
[----:B------:R-:W-:-:S04]  /*2de0*/  FFMA R5, -R17, R8, R4 ;  /* 0x0000000811057223 */ /* 0x000fc80000000104 */
[----:B------:R-:W-:Y:S01]  /*2df0*/  FFMA R8, R9, R5, R8 ;  /* 0x0000000509087223 */ /* 0x000fe20000000008 */
[----:B0-----:R-:W-:Y:S06]  /*2e00*/  @!P0 BRA `(.L_x_44) ;  /* 0x0000000000108947 */ /* 0x001fec0003800000 */
[----:B------:R-:W-:Y:S01]  /*2e10*/  IMAD.MOV.U32 R5, RZ, RZ, R17 ;  /* 0x000000ffff057224 */ /* 0x000fe200078e0011 */
[----:B------:R-:W-:-:S07]  /*2e20*/  MOV R8, 0x2e40 ;  /* 0x00002e4000087802 */ /* 0x000fce0000000f00 */
[----:B-123--:R-:W-:Y:S05]  /*2e30*/  CALL.REL.NOINC `($__internal_2_$__cuda_sm3x_div_rn_noftz_f32_slowpath) ;  /* 0x0000001800d87944 */ /* 0x00efea0003c00000 */
[----:B------:R-:W-:-:S07]  /*2e40*/  MOV R8, R9 ;  /* 0x0000000900087202 */ /* 0x000fce0000000f00 */
.L_x_44:
[----:B------:R-:W-:Y:S05]  /*2e50*/  BSYNC.RECONVERGENT B1 ;  /* 0x0000000000017941 */ /* 0x000fea0003800200 */
.L_x_43:
[----:B------:R-:W0:Y:S01]  /*2e60*/  S2UR UR11, SR_CgaCtaId ;  /* 0x00000000000b79c3 */ /* 0x000e220000008800 */
[----:B------:R-:W-:Y:S01]  /*2e70*/  UMOV UR10, 0x400 ;  /* 0x00000400000a7882 */ /* 0x000fe20000000000 */
[----:B------:R-:W-:Y:S02]  /*2e80*/  HFMA2 R6, -RZ, RZ, 0, 0 ;  /* 0x00000000ff067431 */ /* 0x000fe400000001ff */
[----:B------:R-:W-:Y:S01]  /*2e90*/  IMAD.U32 R4, RZ, RZ, UR10 ;  /* 0x0000000aff047e24 */ /* 0x000fe2000f8e00ff */
[----:B------:R-:W-:Y:S01]  /*2ea0*/  BSSY.RECONVERGENT B1, `(.L_x_42) ;  /* 0x000000e000017945 */ /* 0x000fe20003800200 */
[----:B------:R-:W-:Y:S02]  /*2eb0*/  IMAD.U32 R7, RZ, RZ, UR18 ;  /* 0x00000012ff077e24 */ /* 0x000fe4000f8e00ff */
[----:B------:R-:W-:Y:S01]  /*2ec0*/  VIADD R10, R4, 0x14d0 ;  /* 0x000014d0040a7836 */ /* 0x000fe20000000000 */
[----:B0-----:R-:W-:-:S04]  /*2ed0*/  MOV R5, UR11 ;  /* 0x0000000b00057c02 */ /* 0x001fc80008000f00 */
[----:B---3--:R-:W-:-:S07]  /*2ee0*/  LEA R11, R5, R10, 0x18 ;  /* 0x0000000a050b7211 */ /* 0x008fce00078ec0ff */
.L_x_45:
[----:B------:R-:W-:-:S04]  /*2ef0*/  IADD3 R9, PT, PT, R7, R6, RZ ;  /* 0x0000000607097210 */ /* 0x000fc80007ffe0ff */
[----:B------:R-:W-:-:S05]  /*2f00*/  SHF.R.U32.HI R10, RZ, 0x1, R9 ;  /* 0x00000001ff0a7819 */ /* 0x000fca0000011609 */
[----:B------:R-:W-:-:S06]  /*2f10*/  IMAD R9, R10, 0x4, R11 ;  /* 0x000000040a097824 */ /* 0x000fcc00078e020b */
[----:B------:R-:W0:Y:S02]  /*2f20*/  LDS R9, [R9] ;  /* 0x0000000009097984 */ /* 0x000e240000000800 */
[----:B0-----:R-:W-:-:S04]  /*2f30*/  FSETP.GEU.AND P0, PT, R9, R8, PT ;  /* 0x000000080900720b */ /* 0x001fc80003f0e000 */
[----:B------:R-:W-:-:S09]  /*2f40*/  SEL R7, R7, R10, !P0 ;  /* 0x0000000a07077207 */ /* 0x000fd20004000000 */
[----:B------:R-:W-:-:S04]  /*2f50*/  @!P0 IADD3 R6, PT, PT, R10, 0x1, RZ ;  /* 0x000000010a068810 */ /* 0x000fc80007ffe0ff */
[----:B------:R-:W-:-:S13]  /*2f60*/  ISETP.GE.AND P0, PT, R6, R7, PT ;  /* 0x000000070600720c */ /* 0x000fda0003f06270 */
[----:B------:R-:W-:Y:S05]  /*2f70*/  @!P0 BRA `(.L_x_45) ;  /* 0xfffffffc00dc8947 */ /* 0x000fea000383ffff */
[----:B------:R-:W-:Y:S05]  /*2f80*/  BSYNC.RECONVERGENT B1 ;  /* 0x0000000000017941 */ /* 0x000fea0003800200 */
.L_x_42:
[----:B------:R4:W-:Y:S02]  /*2f90*/  STS [R25], R6 ;  /* 0x0000000619007388 */ /* 0x0009e40000000800 */
.L_x_41:
[----:B------:R-:W-:Y:S05]  /*2fa0*/  BSYNC.RECONVERGENT B0 ;  /* 0x0000000000007941 */ /* 0x000fea0003800200 */
.L_x_40:
[----:B------:R-:W-:Y:S01]  /*2fb0*/  BAR.SYNC.DEFER_BLOCKING 0x0 ;  /* 0x0000000000007b1d */ /* 0x000fe20000010000 */
[C---:B------:R-:W-:Y:S01]  /*2fc0*/  VIADD R8, R4.reuse, 0xcd0 ;  /* 0x00000cd004087836 */ /* 0x040fe20000000000 */
[----:B------:R-:W-:Y:S01]  /*2fd0*/  UIMAD UR10, UR4, -0x49249249, URZ ;  /* 0xb6db6db7040a78a4 */ /* 0x000fe2000f8e02ff */
[----:B------:R-:W-:-:S03]  /*2fe0*/  VIADD R10, R4, 0x10d0 ;  /* 0x000010d0040a7836 */ /* 0x000fc60000000000 */
[C---:B0-----:R-:W-:Y:S01]  /*2ff0*/  LEA R7, R5.reuse, R8, 0x18 ;  /* 0x0000000805077211 */ /* 0x041fe200078ec0ff */
[----:B------:R-:W-:Y:S01]  /*3000*/  UISETP.GT.U32.AND UP0, UPT, UR10, 0x24924924, UPT ;  /* 0x249249240a00788c */ /* 0x000fe2000bf04070 */
[----:B---3--:R-:W-:Y:S02]  /*3010*/  LEA R11, R5, R10, 0x18 ;  /* 0x0000000a050b7211 */ /* 0x008fe400078ec0ff */
[C---:B------:R-:W-:Y:S02]  /*3020*/  LEA R9, R0.reuse, R7, 0x2 ;  /* 0x0000000700097211 */ /* 0x040fe400078e10ff */
[-C--:B------:R-:W-:Y:S01]  /*3030*/  LEA R13, R0, R11.reuse, 0x2 ;  /* 0x0000000b000d7211 */ /* 0x080fe200078e10ff */
[----:B----4-:R-:W0:Y:S04]  /*3040*/  LDS R6, [R2] ;  /* 0x0000000002067984 */ /* 0x010e280000000800 */
[----:B0-----:R-:W-:Y:S04]  /*3050*/  STS [R9], R6 ;  /* 0x0000000609007388 */ /* 0x001fe80000000800 */
[----:B------:R-:W0:Y:S04]  /*3060*/  LDS R8, [R3] ;  /* 0x0000000003087984 */ /* 0x000e280000000800 */
[----:B0-----:R-:W-:Y:S01]  /*3070*/  STS [R13], R8 ;  /* 0x000000080d007388 */ /* 0x001fe20000000800 */
[----:B------:R-:W-:Y:S06]  /*3080*/  BAR.SYNC.DEFER_BLOCKING 0x0 ;  /* 0x0000000000007b1d */ /* 0x000fec0000010000 */
[----:B------:R-:W0:Y:S02]  /*3090*/  @!P1 LDS R10, [R25] ;  /* 0x00000000190a9984 */ /* 0x000e240000000800 */
[C---:B0-----:R-:W-:Y:S01]  /*30a0*/  @!P1 IMAD R7, R10.reuse, 0x4, R7 ;  /* 0x000000040a079824 */ /* 0x041fe200078e0207 */
[----:B------:R-:W-:-:S05]  /*30b0*/  @!P1 LEA R10, R10, R11, 0x2 ;  /* 0x0000000b0a0a9211 */ /* 0x000fca00078e10ff */
[----:B------:R-:W0:Y:S04]  /*30c0*/  @!P1 LDS R7, [R7] ;  /* 0x0000000007079984 */ /* 0x000e280000000800 */
[----:B0-----:R-:W-:Y:S04]  /*30d0*/  @!P1 STS [R2], R7 ;  /* 0x0000000702009388 */ /* 0x001fe80000000800 */
[----:B------:R-:W0:Y:S04]  /*30e0*/  @!P1 LDS R10, [R10] ;  /* 0x000000000a0a9984 */ /* 0x000e280000000800 */
[----:B0-----:R0:W-:Y:S01]  /*30f0*/  @!P1 STS [R3], R10 ;  /* 0x0000000a03009388 */ /* 0x0011e20000000800 */
[----:B------:R-:W-:Y:S06]  /*3100*/  BAR.SYNC.DEFER_BLOCKING 0x0 ;  /* 0x0000000000007b1d */ /* 0x000fec0000010000 */
[----:B------:R-:W-:Y:S05]  /*3110*/  BRA.U UP0, `(.L_x_46) ;  /* 0x0000000d00c47547 */ /* 0x000fea000b800000 */
[C---:B------:R-:W-:Y:S01]  /*3120*/  ISETP.GT.U32.AND P0, PT, R0.reuse, 0x3f, PT ;  /* 0x0000003f0000780c */ /* 0x040fe20003f04070 */
[----:B------:R-:W-:Y:S01]  /*3130*/  BSSY.RECONVERGENT B0, `(.L_x_47) ;  /* 0x0000011000007945 */ /* 0x000fe20003800200 */
[----:B------:R-:W-:Y:S01]  /*3140*/  ISETP.NE.AND P2, PT, R0, RZ, PT ;  /* 0x000000ff0000720c */ /* 0x000fe20003f45270 */
[----:B------:R-:W-:Y:S01]  /*3150*/  IMAD.MOV.U32 R6, RZ, RZ, RZ ;  /* 0x000000ffff067224 */ /* 0x000fe200078e00ff */
[----:B------:R-:W-:-:S09]  /*3160*/  MOV R7, R0 ;  /* 0x0000000000077202 */ /* 0x000fd20000000f00 */
[----:B------:R3:W-:Y:S01]  /*3170*/  @!P0 STS [R26], RZ ;  /* 0x000000ff1a008388 */ /* 0x0007e20000000800 */
[----:B------:R-:W-:Y:S06]  /*3180*/  BAR.SYNC.DEFER_BLOCKING 0x0 ;  /* 0x0000000000007b1d */ /* 0x000fec0000010000 */
[----:B------:R-:W-:Y:S05]  /*3190*/  @P1 BRA `(.L_x_48) ;  /* 0x0000000000281947 */ /* 0x000fea0003800000 */
[----:B------:R-:W4:Y:S01]  /*31a0*/  LDS R6, [R3] ;  /* 0x0000000003067984 */ /* 0x000f220000000800 */
[----:B0-----:R-:W-:-:S04]  /*31b0*/  IADD3 R10, PT, PT, R4, 0x1d54, RZ ;  /* 0x00001d54040a7810 */ /* 0x001fc80007ffe0ff */
[----:B------:R-:W-:Y:S01]  /*31c0*/  LEA R9, R5, R10, 0x18 ;  /* 0x0000000a05097211 */ /* 0x000fe200078ec0ff */
[----:B----4-:R-:W-:-:S04]  /*31d0*/  FADD R6, R6, 20 ;  /* 0x41a0000006067421 */ /* 0x010fc80000000000 */
[----:B------:R-:W-:-:S06]  /*31e0*/  FMUL R8, R6, 1.6000000238418579102 ;  /* 0x3fcccccd06087820 */ /* 0x000fcc0000400000 */
[----:B------:R-:W0:Y:S02]  /*31f0*/  F2I.TRUNC.NTZ R8, R8 ;  /* 0x0000000800087305 */ /* 0x000e24000020f100 */
[----:B0-----:R-:W-:-:S04]  /*3200*/  VIMNMX R6, PT, PT, RZ, R8, !PT ;  /* 0x00000008ff067248 */ /* 0x001fc80007fe0100 */
[----:B------:R-:W-:-:S05]  /*3210*/  VIMNMX R6, PT, PT, R6, 0x3f, PT ;  /* 0x0000003f06067848 */ /* 0x000fca0003fe0100 */
[----:B------:R-:W-:-:S05]  /*3220*/  IMAD R9, R6, 0x4, R9 ;  /* 0x0000000406097824 */ /* 0x000fca00078e0209 */
[----:B------:R4:W-:Y:S02]  /*3230*/  ATOMS.POPC.INC.32 RZ, [R9+URZ] ;  /* 0x0000000009ff7f8c */ /* 0x0009e4000d8000ff */
.L_x_48:
[----:B------:R-:W-:Y:S05]  /*3240*/  BSYNC.RECONVERGENT B0 ;  /* 0x0000000000007941 */ /* 0x000fea0003800200 */
.L_x_47:
[----:B------:R-:W-:Y:S06]  /*3250*/  BAR.SYNC.DEFER_BLOCKING 0x0 ;  /* 0x0000000000007b1d */ /* 0x000fec0000010000 */
[----:B------:R-:W-:Y:S04]  /*3260*/  BSSY.RECONVERGENT B0, `(.L_x_49) ;  /* 0x00000c0000007945 */ /* 0x000fe80003800200 */
[----:B------:R-:W-:Y:S05]  /*3270*/  @P2 BRA `(.L_x_50) ;  /* 0x0000000800f82947 */ /* 0x000fea0003800000 */
[----:B------:R-:W-:-:S05]  /*3280*/  LEA R8, R5, R4, 0x18 ;  /* 0x0000000405087211 */ /* 0x000fca00078ec0ff */
[----:B------:R-:W5:Y:S04]  /*3290*/  LDS R15, [R8+0x1d54] ;  /* 0x001d5400080f7984 */ /* 0x000f680000000800 */
[----:B0-----:R-:W0:Y:S04]  /*32a0*/  LDS R10, [R8+0x1d58] ;  /* 0x001d5800080a7984 */ /* 0x001e280000000800 */
[----:B------:R-:W1:Y:S04]  /*32b0*/  LDS R20, [R8+0x1d5c] ;  /* 0x001d5c0008147984 */ /* 0x000e680000000800 */
[----:B------:R-:W2:Y:S04]  /*32c0*/  LDS R22, [R8+0x1d60] ;  /* 0x001d600008167984 */ /* 0x000ea80000000800 */
[----:B------:R-:W3:Y:S04]  /*32d0*/  LDS R12, [R8+0x1d64] ;  /* 0x001d6400080c7984 */ /* 0x000ee80000000800 */
[----:B------:R-:W3:Y:S04]  /*32e0*/  LDS R13, [R8+0x1d68] ;  /* 0x001d6800080d7984 */ /* 0x000ee80000000800 */
[----:B------:R-:W3:Y:S04]  /*32f0*/  LDS R14, [R8+0x1d6c] ;  /* 0x001d6c00080e7984 */ /* 0x000ee80000000800 */
[----:B----4-:R-:W4:Y:S04]  /*3300*/  LDS R9, [R8+0x1d70] ;  /* 0x001d700008097984 */ /* 0x010f280000000800 */
[----:B------:R-:W4:Y:S04]  /*3310*/  LDS R21, [R8+0x1d74] ;  /* 0x001d740008157984 */ /* 0x000f280000000800 */
[----:B------:R-:W-:Y:S04]  /*3320*/  LDS R11, [R8+0x1d7c] ;  /* 0x001d7c00080b7984 */ /* 0x000fe80000000800 */
[----:B-----5:R-:W-:Y:S01]  /*3330*/  STS [R8+0x1e58], R15 ;  /* 0x001e580f08007388 */ /* 0x020fe20000000800 */
[----:B0-----:R-:W-:-:S03]  /*3340*/  IADD3 R23, PT, PT, R15, R10, RZ ;  /* 0x0000000a0f177210 */ /* 0x001fc60007ffe0ff */
[----:B------:R-:W-:Y:S01]  /*3350*/  STS [R8+0x1e54], RZ ;  /* 0x001e54ff08007388 */ /* 0x000fe20000000800 */
[----:B-1----:R-:W-:-:S03]  /*3360*/  IADD3 R27, PT, PT, R23, R20, RZ ;  /* 0x00000014171b7210 */ /* 0x002fc60007ffe0ff */
[----:B------:R-:W0:Y:S02]  /*3370*/  LDS R10, [R8+0x1d78] ;  /* 0x001d7800080a7984 */ /* 0x000e240000000800 */
[----:B--2---:R-:W-:Y:S02]  /*3380*/  IMAD.IADD R29, R27, 0x1, R22 ;  /* 0x000000011b1d7824 */ /* 0x004fe400078e0216 */
[----:B------:R-:W-:Y:S03]  /*3390*/  LDS R20, [R8+0x1d84] ;  /* 0x001d840008147984 */ /* 0x000fe60000000800 */
[----:B---3--:R-:W-:Y:S01]  /*33a0*/  IADD3 R22, PT, PT, R29, R12, RZ ;  /* 0x0000000c1d167210 */ /* 0x008fe20007ffe0ff */
[----:B------:R-:W-:Y:S03]  /*33b0*/  LDS R15, [R8+0x1d8c] ;  /* 0x001d8c00080f7984 */ /* 0x000fe60000000800 */
[----:B------:R-:W-:Y:S01]  /*33c0*/  IADD3 R33, PT, PT, R22, R13, RZ ;  /* 0x0000000d16217210 */ /* 0x000fe20007ffe0ff */
[----:B------:R-:W1:Y:S04]  /*33d0*/  LDS R12, [R8+0x1d80] ;  /* 0x001d8000080c7984 */ /* 0x000e680000000800 */
[----:B------:R-:W2:Y:S04]  /*33e0*/  LDS R13, [R8+0x1d88] ;  /* 0x001d8800080d7984 */ /* 0x000ea80000000800 */
[----:B------:R3:W-:Y:S04]  /*33f0*/  STS [R8+0x1e5c], R23 ;  /* 0x001e5c1708007388 */ /* 0x0007e80000000800 */
[----:B------:R4:W-:Y:S04]  /*3400*/  STS [R8+0x1e60], R27 ;  /* 0x001e601b08007388 */ /* 0x0009e80000000800 */
[----:B------:R0:W-:Y:S01]  /*3410*/  STS [R8+0x1e68], R22 ;  /* 0x001e681608007388 */ /* 0x0001e20000000800 */
[----:B---3--:R-:W-:-:S03]  /*3420*/  IMAD.IADD R23, R33, 0x1, R14 ;  /* 0x0000000121177824 */ /* 0x008fc600078e020e */
[----:B------:R-:W3:Y:S02]  /*3430*/  LDS R14, [R8+0x1d90] ;  /* 0x001d9000080e7984 */ /* 0x000ee40000000800 */
[----:B----4-:R-:W-:Y:S02]  /*3440*/  IADD3 R27, PT, PT, R23, R9, RZ ;  /* 0x00000009171b7210 */ /* 0x010fe40007ffe0ff */
[----:B------:R4:W-:Y:S02]  /*3450*/  STS [R8+0x1e64], R29 ;  /* 0x001e641d08007388 */ /* 0x0009e40000000800 */
[----:B------:R-:W-:Y:S02]  /*3460*/  IADD3 R21, PT, PT, R27, R21, RZ ;  /* 0x000000151b157210 */ /* 0x000fe40007ffe0ff */
[----:B------:R-:W5:Y:S03]  /*3470*/  LDS R9, [R8+0x1d94] ;  /* 0x001d940008097984 */ /* 0x000f660000000800 */
[----:B0-----:R-:W-:Y:S01]  /*3480*/  IMAD.IADD R22, R21, 0x1, R10 ;  /* 0x0000000115167824 */ /* 0x001fe200078e020a */
[----:B------:R1:W-:Y:S04]  /*3490*/  STS [R8+0x1e70], R23 ;  /* 0x001e701708007388 */ /* 0x0003e80000000800 */
[----:B------:R-:W0:Y:S01]  /*34a0*/  LDS R10, [R8+0x1d98] ;  /* 0x001d9800080a7984 */ /* 0x000e220000000800 */
[----:B----4-:R-:W-:-:S03]  /*34b0*/  IADD3 R29, PT, PT, R22, R11, RZ ;  /* 0x0000000b161d7210 */ /* 0x010fc60007ffe0ff */
[----:B------:R-:W4:Y:S01]  /*34c0*/  LDS R11, [R8+0x1d9c] ;  /* 0x001d9c00080b7984 */ /* 0x000f220000000800 */
[----:B-1----:R-:W-:-:S03]  /*34d0*/  IADD3 R23, PT, PT, R29, R12, RZ ;  /* 0x0000000c1d177210 */ /* 0x002fc60007ffe0ff */
[----:B------:R1:W-:Y:S04]  /*34e0*/  STS [R8+0x1e74], R27 ;  /* 0x001e741b08007388 */ /* 0x0003e80000000800 */
[----:B------:R-:W4:Y:S04]  /*34f0*/  LDS R12, [R8+0x1da0] ;  /* 0x001da000080c7984 */ /* 0x000f280000000800 */
[----:B------:R2:W-:Y:S01]  /*3500*/  STS [R8+0x1e78], R21 ;  /* 0x001e781508007388 */ /* 0x0005e20000000800 */
[----:B-1----:R-:W-:-:S03]  /*3510*/  IMAD.IADD R27, R23, 0x1, R20 ;  /* 0x00000001171b7824 */ /* 0x002fc600078e0214 */
[----:B------:R1:W-:Y:S04]  /*3520*/  STS [R8+0x1e6c], R33 ;  /* 0x001e6c2108007388 */ /* 0x0003e80000000800 */
[----:B------:R-:W-:Y:S01]  /*3530*/  LDS R20, [R8+0x1dac] ;  /* 0x001dac0008147984 */ /* 0x000fe20000000800 */
[----:B--2---:R-:W-:-:S03]  /*3540*/  IADD3 R21, PT, PT, R27, R13, RZ ;  /* 0x0000000d1b157210 */ /* 0x004fc60007ffe0ff */
[----:B------:R-:W2:Y:S01]  /*3550*/  LDS R13, [R8+0x1da4] ;  /* 0x001da400080d7984 */ /* 0x000ea20000000800 */
[----:B-1----:R-:W-:-:S03]  /*3560*/  IADD3 R33, PT, PT, R21, R15, RZ ;  /* 0x0000000f15217210 */ /* 0x002fc60007ffe0ff */
[----:B------:R-:W1:Y:S04]  /*3570*/  LDS R15, [R8+0x1da8] ;  /* 0x001da800080f7984 */ /* 0x000e680000000800 */
[----:B------:R3:W-:Y:S04]  /*3580*/  STS [R8+0x1e7c], R22 ;  /* 0x001e7c1608007388 */ /* 0x0007e80000000800 */
[----:B------:R5:W-:Y:S04]  /*3590*/  STS [R8+0x1e84], R23 ;  /* 0x001e841708007388 */ /* 0x000be80000000800 */
[----:B------:R0:W-:Y:S01]  /*35a0*/  STS [R8+0x1e8c], R21 ;  /* 0x001e8c1508007388 */ /* 0x0001e20000000800 */
[----:B---3--:R-:W-:-:S03]  /*35b0*/  IMAD.IADD R22, R33, 0x1, R14 ;  /* 0x0000000121167824 */ /* 0x008fc600078e020e */
[----:B------:R-:W3:Y:S02]  /*35c0*/  LDS R14, [R8+0x1db0] ;  /* 0x001db000080e7984 */ /* 0x000ee40000000800 */
[----:B-----5:R-:W-:Y:S02]  /*35d0*/  IADD3 R23, PT, PT, R22, R9, RZ ;  /* 0x0000000916177210 */ /* 0x020fe40007ffe0ff */
[----:B------:R4:W-:Y:S02]  /*35e0*/  STS [R8+0x1e88], R27 ;  /* 0x001e881b08007388 */ /* 0x0009e40000000800 */
[----:B0-----:R-:W-:Y:S02]  /*35f0*/  IADD3 R21, PT, PT, R23, R10, RZ ;  /* 0x0000000a17157210 */ /* 0x001fe40007ffe0ff */
[----:B------:R-:W0:Y:S04]  /*3600*/  LDS R9, [R8+0x1db4] ;  /* 0x001db40008097984 */ /* 0x000e280000000800 */
[----:B------:R-:W5:Y:S01]  /*3610*/  LDS R10, [R8+0x1db8] ;  /* 0x001db800080a7984 */ /* 0x000f620000000800 */
[----:B----4-:R-:W-:-:S03]  /*3620*/  IMAD.IADD R27, R21, 0x1, R11 ;  /* 0x00000001151b7824 */ /* 0x010fc600078e020b */
[----:B------:R-:W4:Y:S02]  /*3630*/  LDS R11, [R8+0x1dbc] ;  /* 0x001dbc00080b7984 */ /* 0x000f240000000800 */
[----:B------:R-:W-:Y:S02]  /*3640*/  IADD3 R28, PT, PT, R27, R12, RZ ;  /* 0x0000000c1b1c7210 */ /* 0x000fe40007ffe0ff */
[----:B------:R2:W-:Y:S04]  /*3650*/  STS [R8+0x1e94], R22 ;  /* 0x001e941608007388 */ /* 0x0005e80000000800 */
[----:B------:R-:W4:Y:S04]  /*3660*/  LDS R12, [R8+0x1dc0] ;  /* 0x001dc000080c7984 */ /* 0x000f280000000800 */
[----:B------:R1:W-:Y:S01]  /*3670*/  STS [R8+0x1e98], R23 ;  /* 0x001e981708007388 */ /* 0x0003e20000000800 */
[----:B--2---:R-:W-:-:S03]  /*3680*/  IADD3 R22, PT, PT, R28, R13, RZ ;  /* 0x0000000d1c167210 */ /* 0x004fc60007ffe0ff */
[----:B------:R-:W2:Y:S04]  /*3690*/  LDS R13, [R8+0x1dc4] ;  /* 0x001dc400080d7984 */ /* 0x000ea80000000800 */
[----:B------:R3:W-:Y:S01]  /*36a0*/  STS [R8+0x1e9c], R21 ;  /* 0x001e9c1508007388 */ /* 0x0007e20000000800 */
[----:B-1----:R-:W-:-:S03]  /*36b0*/  IMAD.IADD R23, R22, 0x1, R15 ;  /* 0x0000000116177824 */ /* 0x002fc600078e020f */
[----:B------:R-:W1:Y:S04]  /*36c0*/  LDS R15, [R8+0x1dc8] ;  /* 0x001dc800080f7984 */ /* 0x000e680000000800 */
[----:B------:R0:W-:Y:S01]  /*36d0*/  STS [R8+0x1ea0], R27 ;  /* 0x001ea01b08007388 */ /* 0x0001e20000000800 */
[----:B---3--:R-:W-:-:S03]  /*36e0*/  IADD3 R21, PT, PT, R23, R20, RZ ;  /* 0x0000001417157210 */ /* 0x008fc60007ffe0ff */
[----:B------:R-:W3:Y:S01]  /*36f0*/  LDS R20, [R8+0x1dcc] ;  /* 0x001dcc0008147984 */ /* 0x000ee20000000800 */
[----:B------:R-:W-:-:S03]  /*3700*/  IADD3 R14, PT, PT, R21, R14, RZ ;  /* 0x0000000e150e7210 */ /* 0x000fc60007ffe0ff */
[----:B------:R5:W-:Y:S02]  /*3710*/  STS [R8+0x1ea4], R28 ;  /* 0x001ea41c08007388 */ /* 0x000be40000000800 */
[----:B0-----:R-:W-:Y:S02]  /*3720*/  IMAD.IADD R27, R14, 0x1, R9 ;  /* 0x000000010e1b7824 */ /* 0x001fe400078e0209 */
[----:B------:R4:W-:Y:S04]  /*3730*/  STS [R8+0x1eac], R23 ;  /* 0x001eac1708007388 */ /* 0x0009e80000000800 */
[----:B------:R-:W0:Y:S01]  /*3740*/  LDS R9, [R8+0x1dd0] ;  /* 0x001dd00008097984 */ /* 0x000e220000000800 */
[----:B-----5:R-:W-:-:S03]  /*3750*/  IADD3 R28, PT, PT, R27, R10, RZ ;  /* 0x0000000a1b1c7210 */ /* 0x020fc60007ffe0ff */
[----:B------:R-:W5:Y:S01]  /*3760*/  LDS R10, [R8+0x1dd4] ;  /* 0x001dd400080a7984 */ /* 0x000f620000000800 */
[----:B----4-:R-:W-:-:S03]  /*3770*/  IADD3 R23, PT, PT, R28, R11, RZ ;  /* 0x0000000b1c177210 */ /* 0x010fc60007ffe0ff */
[----:B------:R-:W4:Y:S04]  /*3780*/  LDS R11, [R8+0x1dd8] ;  /* 0x001dd800080b7984 */ /* 0x000f280000000800 */
[----:B------:R2:W-:Y:S04]  /*3790*/  STS [R8+0x1eb0], R21 ;  /* 0x001eb01508007388 */ /* 0x0005e80000000800 */
[----:B------:R1:W-:Y:S04]  /*37a0*/  STS [R8+0x1ea8], R22 ;  /* 0x001ea81608007388 */ /* 0x0003e80000000800 */
[----:B------:R3:W-:Y:S01]  /*37b0*/  STS [R8+0x1eb8], R27 ;  /* 0x001eb81b08007388 */ /* 0x0007e20000000800 */
[----:B--2---:R-:W-:-:S03]  /*37c0*/  IMAD.IADD R21, R23, 0x1, R12 ;  /* 0x0000000117157824 */ /* 0x004fc600078e020c */
[----:B------:R-:W2:Y:S02]  /*37d0*/  LDS R12, [R8+0x1ddc] ;  /* 0x001ddc00080c7984 */ /* 0x000ea40000000800 */
[----:B-1----:R-:W-:Y:S02]  /*37e0*/  IADD3 R22, PT, PT, R21, R13, RZ ;  /* 0x0000000d15167210 */ /* 0x002fe40007ffe0ff */
[----:B------:R-:W-:Y:S02]  /*37f0*/  STS [R8+0x1eb4], R14 ;  /* 0x001eb40e08007388 */ /* 0x000fe40000000800 */
[----:B---3--:R-:W-:Y:S02]  /*3800*/  IADD3 R27, PT, PT, R22, R15, RZ ;  /* 0x0000000f161b7210 */ /* 0x008fe40007ffe0ff */
[----:B------:R-:W1:Y:S04]  /*3810*/  LDS R13, [R8+0x1de0] ;  /* 0x001de000080d7984 */ /* 0x000e680000000800 */
[----:B------:R-:W3:Y:S04]  /*3820*/  LDS R14, [R8+0x1de4] ;  /* 0x001de400080e7984 */ /* 0x000ee80000000800 */
[----:B------:R0:W-:Y:S04]  /*3830*/  STS [R8+0x1ebc], R28 ;  /* 0x001ebc1c08007388 */ /* 0x0001e80000000800 */
[----:B------:R-:W3:Y:S04]  /*3840*/  LDS R15, [R8+0x1de8] ;  /* 0x001de800080f7984 */ /* 0x000ee80000000800 */
[----:B------:R5:W-:Y:S01]  /*3850*/  STS [R8+0x1ec0], R23 ;  /* 0x001ec01708007388 */ /* 0x000be20000000800 */
[----:B0-----:R-:W-:-:S03]  /*3860*/  IMAD.IADD R28, R27, 0x1, R20 ;  /* 0x000000011b1c7824 */ /* 0x001fc600078e0214 */
[----:B------:R-:W0:Y:S04]  /*3870*/  LDS R20, [R8+0x1dec] ;  /* 0x001dec0008147984 */ /* 0x000e280000000800 */
[----:B------:R4:W-:Y:S01]  /*3880*/  STS [R8+0x1ec4], R21 ;  /* 0x001ec41508007388 */ /* 0x0009e20000000800 */
[----:B-----5:R-:W-:-:S03]  /*3890*/  IADD3 R23, PT, PT, R28, R9, RZ ;  /* 0x000000091c177210 */ /* 0x020fc60007ffe0ff */
[----:B------:R-:W5:Y:S04]  /*38a0*/  LDS R9, [R8+0x1df0] ;  /* 0x001df00008097984 */ /* 0x000f680000000800 */
[----:B------:R2:W-:Y:S01]  /*38b0*/  STS [R8+0x1e80], R29 ;  /* 0x001e801d08007388 */ /* 0x0005e20000000800 */
[----:B----4-:R-:W-:-:S03]  /*38c0*/  IADD3 R21, PT, PT, R23, R10, RZ ;  /* 0x0000000a17157210 */ /* 0x010fc60007ffe0ff */
[----:B------:R-:W-:Y:S04]  /*38d0*/  LDS R10, [R8+0x1df8] ;  /* 0x001df800080a7984 */ /* 0x000fe80000000800 */
[----:B------:R4:W-:Y:S01]  /*38e0*/  STS [R8+0x1ec8], R22 ;  /* 0x001ec81608007388 */ /* 0x0009e20000000800 */
[----:B--2---:R-:W-:-:S03]  /*38f0*/  IMAD.IADD R29, R21, 0x1, R11 ;  /* 0x00000001151d7824 */ /* 0x004fc600078e020b */
[----:B------:R-:W2:Y:S04]  /*3900*/  LDS R11, [R8+0x1df4] ;  /* 0x001df400080b7984 */ /* 0x000ea80000000800 */
[----:B------:R1:W-:Y:S01]  /*3910*/  STS [R8+0x1ecc], R27 ;  /* 0x001ecc1b08007388 */ /* 0x0003e20000000800 */
[----:B----4-:R-:W-:-:S03]  /*3920*/  IADD3 R22, PT, PT, R29, R12, RZ ;  /* 0x0000000c1d167210 */ /* 0x010fc60007ffe0ff */
[----:B------:R-:W4:Y:S04]  /*3930*/  LDS R12, [R8+0x1dfc] ;  /* 0x001dfc00080c7984 */ /* 0x000f280000000800 */
[----:B------:R3:W-:Y:S01]  /*3940*/  STS [R8+0x1ed4], R23 ;  /* 0x001ed41708007388 */ /* 0x0007e20000000800 */
[----:B-1----:R-:W-:-:S03]  /*3950*/  IADD3 R27, PT, PT, R22, R13, RZ ;  /* 0x0000000d161b7210 */ /* 0x002fc60007ffe0ff */
[----:B------:R-:W1:Y:S04]  /*3960*/  LDS R13, [R8+0x1e00] ;  /* 0x001e0000080d7984 */ /* 0x000e680000000800 */
[----:B------:R0:W-:Y:S01]  /*3970*/  STS [R8+0x1ed8], R21 ;  /* 0x001ed81508007388 */ /* 0x0001e20000000800 */
[----:B---3--:R-:W-:-:S03]  /*3980*/  IMAD.IADD R23, R27, 0x1, R14 ;  /* 0x000000011b177824 */ /* 0x008fc600078e020e */
[----:B------:R-:W3:Y:S04]  /*3990*/  LDS R14, [R8+0x1e04] ;  /* 0x001e0400080e7984 */ /* 0x000ee80000000800 */
[----:B------:R5:W-:Y:S01]  /*39a0*/  STS [R8+0x1ee0], R22 ;  /* 0x001ee01608007388 */ /* 0x000be20000000800 */
[----:B0-----:R-:W-:-:S03]  /*39b0*/  IADD3 R21, PT, PT, R23, R15, RZ ;  /* 0x0000000f17157210 */ /* 0x001fc60007ffe0ff */
[----:B------:R-:W0:Y:S01]  /*39c0*/  LDS R15, [R8+0x1e08] ;  /* 0x001e0800080f7984 */ /* 0x000e220000000800 */
[----:B------:R-:W-:-:S03]  /*39d0*/  IADD3 R20, PT, PT, R21, R20, RZ ;  /* 0x0000001415147210 */ /* 0x000fc60007ffe0ff */
[----:B------:R2:W-:Y:S02]  /*39e0*/  STS [R8+0x1edc], R29 ;  /* 0x001edc1d08007388 */ /* 0x0005e40000000800 */
[----:B-----5:R-:W-:Y:S02]  /*39f0*/  IMAD.IADD R22, R20, 0x1, R9 ;  /* 0x0000000114167824 */ /* 0x020fe400078e0209 */
[----:B------:R5:W-:Y:S04]  /*3a00*/  STS [R8+0x1ee4], R27 ;  /* 0x001ee41b08007388 */ /* 0x000be80000000800 */
[----:B------:R-:W0:Y:S01]  /*3a10*/  LDS R9, [R8+0x1e0c] ;  /* 0x001e0c0008097984 */ /* 0x000e220000000800 */
[----:B--2---:R-:W-:-:S03]  /*3a20*/  IADD3 R29, PT, PT, R22, R11, RZ ;  /* 0x0000000b161d7210 */ /* 0x004fc60007ffe0ff */
[----:B------:R-:W2:Y:S01]  /*3a30*/  LDS R11, [R8+0x1e10] ;  /* 0x001e1000080b7984 */ /* 0x000ea20000000800 */
[----:B-----5:R-:W-:-:S03]  /*3a40*/  IADD3 R27, PT, PT, R29, R10, RZ ;  /* 0x0000000a1d1b7210 */ /* 0x020fc60007ffe0ff */
[----:B------:R-:W5:Y:S04]  /*3a50*/  LDS R10, [R8+0x1e14] ;  /* 0x001e1400080a7984 */ /* 0x000f680000000800 */
[----:B------:R4:W-:Y:S04]  /*3a60*/  STS [R8+0x1ee8], R23 ;  /* 0x001ee81708007388 */ /* 0x0009e80000000800 */
[----:B------:R-:W-:Y:S04]  /*3a70*/  STS [R8+0x1ef0], R20 ;  /* 0x001ef01408007388 */ /* 0x000fe80000000800 */
[----:B------:R-:W-:Y:S01]  /*3a80*/  LDS R20, [R8+0x1e1c] ;  /* 0x001e1c0008147984 */ /* 0x000fe20000000800 */
[----:B----4-:R-:W-:-:S03]  /*3a90*/  IMAD.IADD R23, R27, 0x1, R12 ;  /* 0x000000011b177824 */ /* 0x010fc600078e020c */
[----:B------:R-:W4:Y:S04]  /*3aa0*/  LDS R12, [R8+0x1e18] ;  /* 0x001e1800080c7984 */ /* 0x000f280000000800 */
[----:B------:R1:W-:Y:S04]  /*3ab0*/  STS [R8+0x1eec], R21 ;  /* 0x001eec1508007388 */ /* 0x0003e80000000800 */
[----:B------:R3:W-:Y:S04]  /*3ac0*/  STS [R8+0x1ef4], R22 ;  /* 0x001ef41608007388 */ /* 0x0007e80000000800 */
[----:B------:R0:W-:Y:S01]  /*3ad0*/  STS [R8+0x1ed0], R28 ;  /* 0x001ed01c08007388 */ /* 0x0001e20000000800 */
[----:B-1----:R-:W-:-:S03]  /*3ae0*/  IADD3 R21, PT, PT, R23, R13, RZ ;  /* 0x0000000d17157210 */ /* 0x002fc60007ffe0ff */
[----:B------:R-:W1:Y:S01]  /*3af0*/  LDS R13, [R8+0x1e20] ;  /* 0x001e2000080d7984 */ /* 0x000e620000000800 */
[----:B---3--:R-:W-:-:S03]  /*3b00*/  IADD3 R22, PT, PT, R21, R14, RZ ;  /* 0x0000000e15167210 */ /* 0x008fc60007ffe0ff */
[----:B------:R-:W3:Y:S02]  /*3b10*/  LDS R14, [R8+0x1e24] ;  /* 0x001e2400080e7984 */ /* 0x000ee40000000800 */
[----:B0-----:R-:W-:Y:S02]  /*3b20*/  IMAD.IADD R28, R22, 0x1, R15 ;  /* 0x00000001161c7824 */ /* 0x001fe400078e020f */
[----:B------:R0:W-:Y:S04]  /*3b30*/  STS [R8+0x1f00], R23 ;  /* 0x001f001708007388 */ /* 0x0001e80000000800 */
[----:B------:R-:W3:Y:S04]  /*3b40*/  LDS R15, [R8+0x1e28] ;  /* 0x001e2800080f7984 */ /* 0x000ee80000000800 */
[----:B------:R2:W-:Y:S01]  /*3b50*/  STS [R8+0x1efc], R27 ;  /* 0x001efc1b08007388 */ /* 0x0005e20000000800 */
[----:B0-----:R-:W-:-:S03]  /*3b60*/  IADD3 R23, PT, PT, R28, R9, RZ ;  /* 0x000000091c177210 */ /* 0x001fc60007ffe0ff */
[----:B------:R-:W0:Y:S04]  /*3b70*/  LDS R9, [R8+0x1e2c] ;  /* 0x001e2c0008097984 */ /* 0x000e280000000800 */
[----:B------:R5:W-:Y:S01]  /*3b80*/  STS [R8+0x1f04], R21 ;  /* 0x001f041508007388 */ /* 0x000be20000000800 */
[----:B--2---:R-:W-:-:S03]  /*3b90*/  IADD3 R27, PT, PT, R23, R11, RZ ;  /* 0x0000000b171b7210 */ /* 0x004fc60007ffe0ff */
[----:B------:R4:W-:Y:S04]  /*3ba0*/  STS [R8+0x1ef8], R29 ;  /* 0x001ef81d08007388 */ /* 0x0009e80000000800 */
[----:B------:R-:W-:Y:S01]  /*3bb0*/  LDS R11, [R8+0x1e34] ;  /* 0x001e3400080b7984 */ /* 0x000fe20000000800 */
[----:B-----5:R-:W-:-:S03]  /*3bc0*/  IMAD.IADD R21, R27, 0x1, R10 ;  /* 0x000000011b157824 */ /* 0x020fc600078e020a */
[----:B------:R-:W2:Y:S02]  /*3bd0*/  LDS R10, [R8+0x1e30] ;  /* 0x001e3000080a7984 */ /* 0x000ea40000000800 */
[----:B----4-:R-:W-:Y:S02]  /*3be0*/  IADD3 R29, PT, PT, R21, R12, RZ ;  /* 0x0000000c151d7210 */ /* 0x010fe40007ffe0ff */
[----:B------:R4:W-:Y:S04]  /*3bf0*/  STS [R8+0x1f08], R22 ;  /* 0x001f081608007388 */ /* 0x0009e80000000800 */
[----:B------:R-:W5:Y:S04]  /*3c00*/  LDS R12, [R8+0x1e38] ;  /* 0x001e3800080c7984 */ /* 0x000f680000000800 */
[----:B------:R1:W-:Y:S01]  /*3c10*/  STS [R8+0x1e90], R33 ;  /* 0x001e902108007388 */ /* 0x0003e20000000800 */
[----:B----4-:R-:W-:-:S03]  /*3c20*/  IADD3 R22, PT, PT, R29, R20, RZ ;  /* 0x000000141d167210 */ /* 0x010fc60007ffe0ff */
[----:B------:R3:W-:Y:S04]  /*3c30*/  STS [R8+0x1f10], R23 ;  /* 0x001f101708007388 */ /* 0x0007e80000000800 */
[----:B------:R-:W-:Y:S01]  /*3c40*/  LDS R20, [R8+0x1e44] ;  /* 0x001e440008147984 */ /* 0x000fe20000000800 */
[----:B-1----:R-:W-:-:S03]  /*3c50*/  IMAD.IADD R33, R22, 0x1, R13 ;  /* 0x0000000116217824 */ /* 0x002fc600078e020d */
[----:B------:R-:W1:Y:S02]  /*3c60*/  LDS R13, [R8+0x1e3c] ;  /* 0x001e3c00080d7984 */ /* 0x000e640000000800 */
[----:B---3--:R-:W-:Y:S02]  /*3c70*/  IADD3 R23, PT, PT, R33, R14, RZ ;  /* 0x0000000e21177210 */ /* 0x008fe40007ffe0ff */
[----:B------:R3:W-:Y:S04]  /*3c80*/  STS [R8+0x1f14], R27 ;  /* 0x001f141b08007388 */ /* 0x0007e80000000800 */
[----:B------:R-:W4:Y:S04]  /*3c90*/  LDS R14, [R8+0x1e40] ;  /* 0x001e4000080e7984 */ /* 0x000f280000000800 */
[----:B------:R-:W-:Y:S01]  /*3ca0*/  STS [R8+0x1f18], R21 ;  /* 0x001f181508007388 */ /* 0x000fe20000000800 */
[----:B---3--:R-:W-:-:S03]  /*3cb0*/  IADD3 R27, PT, PT, R23, R15, RZ ;  /* 0x0000000f171b7210 */ /* 0x008fc60007ffe0ff */
[----:B------:R-:W3:Y:S02]  /*3cc0*/  LDS R15, [R8+0x1e48] ;  /* 0x001e4800080f7984 */ /* 0x000ee40000000800 */
[----:B0-----:R-:W-:Y:S02]  /*3cd0*/  IMAD.IADD R9, R27, 0x1, R9 ;  /* 0x000000011b097824 */ /* 0x001fe400078e0209 */
[----:B------:R-:W0:Y:S03]  /*3ce0*/  LDS R21, [R8+0x1e4c] ;  /* 0x001e4c0008157984 */ /* 0x000e260000000800 */
[----:B--2---:R-:W-:Y:S01]  /*3cf0*/  IADD3 R10, PT, PT, R9, R10, RZ ;  /* 0x0000000a090a7210 */ /* 0x004fe20007ffe0ff */
[----:B------:R4:W-:Y:S03]  /*3d00*/  STS [R8+0x1f28], R23 ;  /* 0x001f281708007388 */ /* 0x0009e60000000800 */
[----:B------:R-:W-:Y:S01]  /*3d10*/  IADD3 R11, PT, PT, R10, R11, RZ ;  /* 0x0000000b0a0b7210 */ /* 0x000fe20007ffe0ff */
[----:B------:R2:W-:Y:S04]  /*3d20*/  STS [R8+0x1f0c], R28 ;  /* 0x001f0c1c08007388 */ /* 0x0005e80000000800 */
[----:B-----5:R-:W-:Y:S01]  /*3d30*/  IMAD.IADD R12, R11, 0x1, R12 ;  /* 0x000000010b0c7824 */ /* 0x020fe200078e020c */
[----:B------:R2:W-:Y:S04]  /*3d40*/  STS [R8+0x1f1c], R29 ;  /* 0x001f1c1d08007388 */ /* 0x0005e80000000800 */
[----:B------:R2:W-:Y:S01]  /*3d50*/  STS [R8+0x1f20], R22 ;  /* 0x001f201608007388 */ /* 0x0005e20000000800 */
[----:B-1----:R-:W-:-:S03]  /*3d60*/  IADD3 R13, PT, PT, R12, R13, RZ ;  /* 0x0000000d0c0d7210 */ /* 0x002fc60007ffe0ff */
[----:B------:R2:W-:Y:S04]  /*3d70*/  STS [R8+0x1f24], R33 ;  /* 0x001f242108007388 */ /* 0x0005e80000000800 */
[----:B------:R2:W-:Y:S01]  /*3d80*/  STS [R8+0x1f2c], R27 ;  /* 0x001f2c1b08007388 */ /* 0x0005e20000000800 */
[----:B----4-:R-:W-:-:S03]  /*3d90*/  IADD3 R23, PT, PT, R13, R14, RZ ;  /* 0x0000000e0d177210 */ /* 0x010fc60007ffe0ff */
[----:B------:R2:W-:Y:S02]  /*3da0*/  STS [R8+0x1f30], R9 ;  /* 0x001f300908007388 */ /* 0x0005e40000000800 */
[----:B------:R-:W-:Y:S02]  /*3db0*/  IMAD.IADD R20, R23, 0x1, R20 ;  /* 0x0000000117147824 */ /* 0x000fe400078e0214 */
[----:B------:R2:W-:Y:S03]  /*3dc0*/  STS [R8+0x1f34], R10 ;  /* 0x001f340a08007388 */ /* 0x0005e60000000800 */
[----:B---3--:R-:W-:Y:S01]  /*3dd0*/  IADD3 R15, PT, PT, R20, R15, RZ ;  /* 0x0000000f140f7210 */ /* 0x008fe20007ffe0ff */
[----:B------:R2:W-:Y:S03]  /*3de0*/  STS [R8+0x1f38], R11 ;  /* 0x001f380b08007388 */ /* 0x0005e60000000800 */
[----:B0-----:R-:W-:Y:S01]  /*3df0*/  IADD3 R21, PT, PT, R15, R21, RZ ;  /* 0x000000150f157210 */ /* 0x001fe20007ffe0ff */
[----:B------:R2:W-:Y:S04]  /*3e00*/  STS [R8+0x1f3c], R12 ;  /* 0x001f3c0c08007388 */ /* 0x0005e80000000800 */
[----:B------:R2:W-:Y:S04]  /*3e10*/  STS [R8+0x1f40], R13 ;  /* 0x001f400d08007388 */ /* 0x0005e80000000800 */
[----:B------:R2:W-:Y:S04]  /*3e20*/  STS [R8+0x1f44], R23 ;  /* 0x001f441708007388 */ /* 0x0005e80000000800 */
[----:B------:R2:W-:Y:S04]  /*3e30*/  STS [R8+0x1f48], R20 ;  /* 0x001f481408007388 */ /* 0x0005e80000000800 */
[----:B------:R2:W-:Y:S04]  /*3e40*/  STS [R8+0x1f4c], R15 ;  /* 0x001f4c0f08007388 */ /* 0x0005e80000000800 */
[----:B------:R2:W-:Y:S02]  /*3e50*/  STS [R8+0x1f50], R21 ;  /* 0x001f501508007388 */ /* 0x0005e40000000800 */
.L_x_50:
[----:B------:R-:W-:Y:S05]  /*3e60*/  BSYNC.RECONVERGENT B0 ;  /* 0x0000000000007941 */ /* 0x000fea0003800200 */
.L_x_49:
[----:B------:R-:W-:Y:S06]  /*3e70*/  BAR.SYNC.DEFER_BLOCKING 0x0 ;  /* 0x0000000000007b1d */ /* 0x000fec0000010000 */
[----:B------:R-:W-:Y:S01]  /*3e80*/  BSSY.RECONVERGENT B0, `(.L_x_51) ;  /* 0x000000e000007945 */ /* 0x000fe20003800200 */
[----:B------:R0:W-:Y:S01]  /*3e90*/  @!P0 STS [R26], RZ ;  /* 0x000000ff1a008388 */ /* 0x0001e20000000800 */
[----:B------:R-:W-:Y:S06]  /*3ea0*/  BAR.SYNC.DEFER_BLOCKING 0x0 ;  /* 0x0000000000007b1d */ /* 0x000fec0000010000 */
[----:B------:R-:W-:Y:S05]  /*3eb0*/  @P1 BRA `(.L_x_52) ;  /* 0x0000000000281947 */ /* 0x000fea0003800000 */
[C---:B0-2---:R-:W-:Y:S01]  /*3ec0*/  VIADD R10, R4.reuse, 0x1d54 ;  /* 0x00001d54040a7836 */ /* 0x045fe20000000000 */
[----:B------:R-:W-:Y:S01]  /*3ed0*/  IADD3 R8, PT, PT, R4, 0x1e54, RZ ;  /* 0x00001e5404087810 */ /* 0x000fe20007ffe0ff */
[----:B----4-:R-:W-:-:S03]  /*3ee0*/  HFMA2 R9, -RZ, RZ, 0, 5.9604644775390625e-08 ;  /* 0x00000001ff097431 */ /* 0x010fc600000001ff */
[C---:B------:R-:W-:Y:S02]  /*3ef0*/  LEA R11, R5.reuse, R10, 0x18 ;  /* 0x0000000a050b7211 */ /* 0x040fe400078ec0ff */
[----:B------:R-:W-:-:S03]  /*3f00*/  LEA R7, R5, R8, 0x18 ;  /* 0x0000000805077211 */ /* 0x000fc600078ec0ff */
[C---:B------:R-:W-:Y:S01]  /*3f10*/  IMAD R8, R6.reuse, 0x4, R11 ;  /* 0x0000000406087824 */ /* 0x040fe200078e020b */
[----:B------:R-:W-:-:S05]  /*3f20*/  LEA R6, R6, R7, 0x2 ;  /* 0x0000000706067211 */ /* 0x000fca00078e10ff */
[----:B------:R-:W-:Y:S04]  /*3f30*/  ATOMS.ADD R8, [R8], R9 ;  /* 0x000000090808738c */ /* 0x000fe80000000000 */
[----:B------:R-:W0:Y:S02]  /*3f40*/  LDS R7, [R6] ;  /* 0x0000000006077984 */ /* 0x000e240000000800 */
[----:B0-----:R-:W-:-:S07]  /*3f50*/  IADD3 R7, PT, PT, R8, R7, RZ ;  /* 0x0000000708077210 */ /* 0x001fce0007ffe0ff */
.L_x_52:
[----:B------:R-:W-:Y:S05]  /*3f60*/  BSYNC.RECONVERGENT B0 ;  /* 0x0000000000007941 */ /* 0x000fea0003800200 */
.L_x_51:
[----:B------:R-:W5:Y:S01]  /*3f70*/  LDS R6, [R2] ;  /* 0x0000000002067984 */ /* 0x000f620000000800 */
[C---:B0-2---:R-:W-:Y:S01]  /*3f80*/  VIADD R10, R4.reuse, 0x4d0 ;  /* 0x000004d0040a7836 */ /* 0x045fe20000000000 */
[----:B------:R-:W-:Y:S02]  /*3f90*/  IADD3 R4, PT, PT, R4, 0x8d0, RZ ;  /* 0x000008d004047810 */ /* 0x000fe40007ffe0ff */
[----:B------:R-:W0:Y:S02]  /*3fa0*/  LDS R8, [R3] ;  /* 0x0000000003087984 */ /* 0x000e240000000800 */
[C---:B------:R-:W-:Y:S02]  /*3fb0*/  LEA R10, R5.reuse, R10, 0x18 ;  /* 0x0000000a050a7211 */ /* 0x040fe400078ec0ff */
[----:B------:R-:W-:Y:S02]  /*3fc0*/  LEA R4, R5, R4, 0x18 ;  /* 0x0000000405047211 */ /* 0x000fe400078ec0ff */
[C---:B------:R-:W-:Y:S01]  /*3fd0*/  LEA R5, R7.reuse, R10, 0x2 ;  /* 0x0000000a07057211 */ /* 0x040fe200078e10ff */
[----:B------:R-:W-:Y:S02]  /*3fe0*/  BAR.SYNC.DEFER_BLOCKING 0x0 ;  /* 0x0000000000007b1d */ /* 0x000fe40000010000 */
[----:B------:R-:W-:-:S04]  /*3ff0*/  IMAD R7, R7, 0x4, R4 ;  /* 0x0000000407077824 */ /* 0x000fc800078e0204 */
[----:B-----5:R2:W-:Y:S04]  /*4000*/  STS [R5], R6 ;  /* 0x0000000605007388 */ /* 0x0205e80000000800 */
[----:B0-----:R2:W-:Y:S01]  /*4010*/  STS [R7], R8 ;  /* 0x0000000807007388 */ /* 0x0015e20000000800 */
[----:B------:R-:W-:Y:S06]  /*4020*/  BAR.SYNC.DEFER_BLOCKING 0x0 ;  /* 0x0000000000007b1d */ /* 0x000fec0000010000 */
.L_x_46:
[----:B------:R-:W5:Y:S01]  /*4030*/  LDCU UR10, c[0x0][0x410] ;  /* 0x00008200ff0a77ac */ /* 0x000f620008000800 */
[----:B------:R-:W-:-:S04]  /*4040*/  UIADD3 UR4, UPT, UPT, UR4, 0x1, URZ ;  /* 0x0000000104047890 */ /* 0x000fc8000fffe0ff */
[----:B-----5:R-:W-:-:S09]  /*4050*/  UISETP.NE.AND UP0, UPT, UR4, UR10, UPT ;  /* 0x0000000a0400728c */ /* 0x020fd2000bf05270 */
[----:B------:R-:W-:Y:S05]  /*4060*/  BRA.U UP0, `(.L_x_53) ;  /* 0xffffffd100087547 */ /* 0x000fea000b83ffff */
.L_x_29:
[----:B------:R-:W-:-:S13]  /*4070*/  ISETP.NE.AND P0, PT, R0, RZ, PT ;  /* 0x000000ff0000720c */ /* 0x000fda0003f05270 */
[----:B------:R-:W-:Y:S05]  /*4080*/  @P0 EXIT ;  /* 0x000000000000094d */ /* 0x000fea0003800000 */
[----:B------:R-:W5:Y:S02]  /*4090*/  LDCU.64 UR4, c[0x0][0x3a0] ;  /* 0x00007400ff0477ac */ /* 0x000f640008000a00 */
[----:B-----5:R-:W-:-:S04]  /*40a0*/  ULEA UR4, UP0, UR28, UR4, 0x2 ;  /* 0x000000041c047291 */ /* 0x020fc8000f8010ff */
[----:B------:R-:W-:Y:S02]  /*40b0*/  ULEA.HI.X UR5, UR28, UR5, URZ, 0x2, UP0 ;  /* 0x000000051c057291 */ /* 0x000fe400080f14ff */
[----:B------:R-:W-:-:S04]  /*40c0*/  MOV R2, UR4 ;  /* 0x0000000400027c02 */ /* 0x000fc80008000f00 */
[----:B0-----:R-:W-:-:S05]  /*40d0*/  MOV R3, UR5 ;  /* 0x0000000500037c02 */ /* 0x001fca0008000f00 */
[----:B------:R-:W-:Y:S01]  /*40e0*/  STG.E desc[UR26][R2.64], R16 ;  /* 0x0000001002007986 */ /* 0x000fe2000c10191a */
[----:B------:R-:W-:Y:S05]  /*40f0*/  EXIT ;  /* 0x000000000000794d */ /* 0x000fea0003800000 */
.L_x_33:
[----:B------:R-:W-:Y:S02]  /*4100*/  HFMA2 R15, -RZ, RZ, 0, 1.847743988037109375e-06 ;  /* 0x0000001fff0f7431 */ /* 0x000fe400000001ff */
[----:B--2---:R-:W-:Y:S01]  /*4110*/  IMAD.MOV.U32 R13, RZ, RZ, R6 ;  /* 0x000000ffff0d7224 */ /* 0x004fe200078e0006 */
[----:B------:R-:W-:Y:S01]  /*4120*/  MOV R14, 0x10 ;  /* 0x00000010000e7802 */ /* 0x000fe20000000f00 */
[----:B------:R-:W-:-:S07]  /*4130*/  IMAD.MOV.U32 R4, RZ, RZ, -0x1 ;  /* 0xffffffffff047424 */ /* 0x000fce00078e00ff */
[----:B01----:R-:W-:Y:S05]  /*4140*/  WARPSYNC.COLLECTIVE R4, `(.L_x_54) ;  /* 0x0000000004087348 */ /* 0x003fea0003c00000 */
[----:B------:R2:W3:Y:S02]  /*4150*/  SHFL.DOWN P4, R12, R13, R14, R15 ;  /* 0x0800000e0d0c7389 */ /* 0x0004e4000008000f */
[----:B0123--:R-:W-:Y:S05]  /*4160*/  ENDCOLLECTIVE ;  /* 0x000000000000791b */ /* 0x00ffea0003800000 */
.L_x_54:
[----:B------:R-:W-:Y:S01]  /*4170*/  IMAD.MOV.U32 R14, RZ, RZ, 0x8 ;  /* 0x00000008ff0e7424 */ /* 0x000fe200078e00ff */
[----:B------:R-:W-:-:S04]  /*4180*/  MOV R7, R12 ;  /* 0x0000000c00077202 */ /* 0x000fc80000000f00 */
[----:B------:R-:W-:-:S04]  /*4190*/  FMNMX R7, R7, R6, !PT ;  /* 0x0000000607077209 */ /* 0x000fc80007800000 */
[----:B------:R-:W-:-:S07]  /*41a0*/  MOV R13, R7 ;  /* 0x00000007000d7202 */ /* 0x000fce0000000f00 */
[----:B------:R-:W-:Y:S05]  /*41b0*/  WARPSYNC.COLLECTIVE R4, `(.L_x_55) ;  /* 0x0000000004087348 */ /* 0x000fea0003c00000 */
[----:B------:R0:W1:Y:S02]  /*41c0*/  SHFL.DOWN P4, R12, R13, R14, R15 ;  /* 0x0800000e0d0c7389 */ /* 0x000064000008000f */
[----:B01----:R-:W-:Y:S05]  /*41d0*/  ENDCOLLECTIVE ;  /* 0x000000000000791b */ /* 0x003fea0003800000 */
.L_x_55:
[----:B------:R-:W-:Y:S01]  /*41e0*/  IMAD.MOV.U32 R14, RZ, RZ, 0x4 ;  /* 0x00000004ff0e7424 */ /* 0x000fe200078e00ff */
[----:B------:R-:W-:-:S04]  /*41f0*/  MOV R8, R12 ;  /* 0x0000000c00087202 */ /* 0x000fc80000000f00 */
[----:B------:R-:W-:-:S04]  /*4200*/  FMNMX R8, R7, R8, !PT ;  /* 0x0000000807087209 */ /* 0x000fc80007800000 */
[----:B------:R-:W-:-:S07]  /*4210*/  MOV R13, R8 ;  /* 0x00000008000d7202 */ /* 0x000fce0000000f00 */
[----:B------:R-:W-:Y:S05]  /*4220*/  WARPSYNC.COLLECTIVE R4, `(.L_x_56) ;  /* 0x0000000004087348 */ /* 0x000fea0003c00000 */
[----:B------:R0:W1:Y:S02]  /*4230*/  SHFL.DOWN P4, R12, R13, R14, R15 ;  /* 0x0800000e0d0c7389 */ /* 0x000064000008000f */
[----:B01----:R-:W-:Y:S05]  /*4240*/  ENDCOLLECTIVE ;  /* 0x000000000000791b */ /* 0x003fea0003800000 */
.L_x_56:
[----:B------:R-:W-:Y:S01]  /*4250*/  IMAD.MOV.U32 R14, RZ, RZ, 0x2 ;  /* 0x00000002ff0e7424 */ /* 0x000fe200078e00ff */
[----:B------:R-:W-:-:S04]  /*4260*/  MOV R9, R12 ;  /* 0x0000000c00097202 */ /* 0x000fc80000000f00 */
[----:B------:R-:W-:-:S04]  /*4270*/  FMNMX R9, R8, R9, !PT ;  /* 0x0000000908097209 */ /* 0x000fc80007800000 */
[----:B------:R-:W-:-:S07]  /*4280*/  MOV R13, R9 ;  /* 0x00000009000d7202 */ /* 0x000fce0000000f00 */
[----:B------:R-:W-:Y:S05]  /*4290*/  WARPSYNC.COLLECTIVE R4, `(.L_x_57) ;  /* 0x0000000004087348 */ /* 0x000fea0003c00000 */
[----:B------:R0:W1:Y:S02]  /*42a0*/  SHFL.DOWN P4, R12, R13, R14, R15 ;  /* 0x0800000e0d0c7389 */ /* 0x000064000008000f */
[----:B01----:R-:W-:Y:S05]  /*42b0*/  ENDCOLLECTIVE ;  /* 0x000000000000791b */ /* 0x003fea0003800000 */
.L_x_57:
[----:B------:R-:W-:Y:S01]  /*42c0*/  IMAD.MOV.U32 R14, RZ, RZ, 0x1 ;  /* 0x00000001ff0e7424 */ /* 0x000fe200078e00ff */
[----:B------:R-:W-:-:S04]  /*42d0*/  MOV R10, R12 ;  /* 0x0000000c000a7202 */ /* 0x000fc80000000f00 */
[----:B------:R-:W-:-:S04]  /*42e0*/  FMNMX R10, R9, R10, !PT ;  /* 0x0000000a090a7209 */ /* 0x000fc80007800000 */
[----:B------:R-:W-:-:S07]  /*42f0*/  MOV R13, R10 ;  /* 0x0000000a000d7202 */ /* 0x000fce0000000f00 */
[----:B------:R-:W-:Y:S05]  /*4300*/  WARPSYNC.COLLECTIVE R4, `(.L_x_58) ;  /* 0x0000000004087348 */ /* 0x000fea0003c00000 */
[----:B------:R0:W1:Y:S02]  /*4310*/  SHFL.DOWN P4, R12, R13, R14, R15 ;  /* 0x0800000e0d0c7389 */ /* 0x000064000008000f */
[----:B01----:R-:W-:Y:S05]  /*4320*/  ENDCOLLECTIVE ;  /* 0x000000000000791b */ /* 0x003fea0003800000 */
.L_x_58:
[----:B------:R-:W-:Y:S01]  /*4330*/  MOV R11, R12 ;  /* 0x0000000c000b7202 */ /* 0x000fe20000000f00 */
[----:B------:R-:W-:Y:S06]  /*4340*/  BRA `(.L_x_59) ;  /* 0xffffffdc00a07947 */ /* 0x000fec000383ffff */
.L_x_35:
[----:B------:R-:W-:Y:S01]  /*4350*/  HFMA2 R15, -RZ, RZ, 0, 1.847743988037109375e-06 ;  /* 0x0000001fff0f7431 */ /* 0x000fe200000001ff */
[----:B---3--:R-:W-:Y:S01]  /*4360*/  MOV R13, R7 ;  /* 0x00000007000d7202 */ /* 0x008fe20000000f00 */
[----:B------:R-:W-:Y:S01]  /*4370*/  IMAD.MOV.U32 R14, RZ, RZ, 0x10 ;  /* 0x00000010ff0e7424 */ /* 0x000fe200078e00ff */
[----:B0-----:R-:W-:-:S07]  /*4380*/  MOV R4, 0xffffffff ;  /* 0xffffffff00047802 */ /* 0x001fce0000000f00 */
[----:B-12---:R-:W-:Y:S05]  /*4390*/  WARPSYNC.COLLECTIVE R4, `(.L_x_60) ;  /* 0x0000000004087348 */ /* 0x006fea0003c00000 */
[----:B------:R0:W3:Y:S02]  /*43a0*/  SHFL.DOWN P4, R12, R13, R14, R15 ;  /* 0x0800000e0d0c7389 */ /* 0x0000e4000008000f */
[----:B0123--:R-:W-:Y:S05]  /*43b0*/  ENDCOLLECTIVE ;  /* 0x000000000000791b */ /* 0x00ffea0003800000 */
.L_x_60:
[----:B------:R-:W-:Y:S02]  /*43c0*/  HFMA2 R14, -RZ, RZ, 0, 4.76837158203125e-07 ;  /* 0x00000008ff0e7431 */ /* 0x000fe400000001ff */
[----:B------:R-:W-:-:S04]  /*43d0*/  IMAD.MOV.U32 R8, RZ, RZ, R12 ;  /* 0x000000ffff087224 */ /* 0x000fc800078e000c */
[----:B------:R-:W-:-:S05]  /*43e0*/  FADD R8, R8, R7 ;  /* 0x0000000708087221 */ /* 0x000fca0000000000 */
[----:B------:R-:W-:-:S07]  /*43f0*/  MOV R13, R8 ;  /* 0x00000008000d7202 */ /* 0x000fce0000000f00 */
[----:B------:R-:W-:Y:S05]  /*4400*/  WARPSYNC.COLLECTIVE R4, `(.L_x_61) ;  /* 0x0000000004087348 */ /* 0x000fea0003c00000 */
[----:B------:R0:W1:Y:S02]  /*4410*/  SHFL.DOWN P4, R12, R13, R14, R15 ;  /* 0x0800000e0d0c7389 */ /* 0x000064000008000f */
[----:B01----:R-:W-:Y:S05]  /*4420*/  ENDCOLLECTIVE ;  /* 0x000000000000791b */ /* 0x003fea0003800000 */
.L_x_61:
[----:B------:R-:W-:Y:S02]  /*4430*/  HFMA2 R14, -RZ, RZ, 0, 2.384185791015625e-07 ;  /* 0x00000004ff0e7431 */ /* 0x000fe400000001ff */
[----:B------:R-:W-:-:S04]  /*4440*/  IMAD.MOV.U32 R9, RZ, RZ, R12 ;  /* 0x000000ffff097224 */ /* 0x000fc800078e000c */
[----:B------:R-:W-:-:S05]  /*4450*/  FADD R9, R8, R9 ;  /* 0x0000000908097221 */ /* 0x000fca0000000000 */
[----:B------:R-:W-:-:S07]  /*4460*/  MOV R13, R9 ;  /* 0x00000009000d7202 */ /* 0x000fce0000000f00 */
[----:B------:R-:W-:Y:S05]  /*4470*/  WARPSYNC.COLLECTIVE R4, `(.L_x_62) ;  /* 0x0000000004087348 */ /* 0x000fea0003c00000 */
[----:B------:R0:W1:Y:S02]  /*4480*/  SHFL.DOWN P4, R12, R13, R14, R15 ;  /* 0x0800000e0d0c7389 */ /* 0x000064000008000f */
[----:B01----:R-:W-:Y:S05]  /*4490*/  ENDCOLLECTIVE ;  /* 0x000000000000791b */ /* 0x003fea0003800000 */
.L_x_62:
[----:B------:R-:W-:Y:S02]  /*44a0*/  HFMA2 R14, -RZ, RZ, 0, 1.1920928955078125e-07 ;  /* 0x00000002ff0e7431 */ /* 0x000fe400000001ff */
[----:B------:R-:W-:-:S04]  /*44b0*/  IMAD.MOV.U32 R10, RZ, RZ, R12 ;  /* 0x000000ffff0a7224 */ /* 0x000fc800078e000c */
[----:B------:R-:W-:-:S05]  /*44c0*/  FADD R10, R9, R10 ;  /* 0x0000000a090a7221 */ /* 0x000fca0000000000 */
[----:B------:R-:W-:-:S07]  /*44d0*/  MOV R13, R10 ;  /* 0x0000000a000d7202 */ /* 0x000fce0000000f00 */
[----:B------:R-:W-:Y:S05]  /*44e0*/  WARPSYNC.COLLECTIVE R4, `(.L_x_63) ;  /* 0x0000000004087348 */ /* 0x000fea0003c00000 */
[----:B------:R0:W1:Y:S02]  /*44f0*/  SHFL.DOWN P4, R12, R13, R14, R15 ;  /* 0x0800000e0d0c7389 */ /* 0x000064000008000f */
[----:B01----:R-:W-:Y:S05]  /*4500*/  ENDCOLLECTIVE ;  /* 0x000000000000791b */ /* 0x003fea0003800000 */
.L_x_63:
[----:B------:R-:W-:Y:S02]  /*4510*/  HFMA2 R14, -RZ, RZ, 0, 5.9604644775390625e-08 ;  /* 0x00000001ff0e7431 */ /* 0x000fe400000001ff */
[----:B------:R-:W-:-:S04]  /*4520*/  IMAD.MOV.U32 R11, RZ, RZ, R12 ;  /* 0x000000ffff0b7224 */ /* 0x000fc800078e000c */
[----:B------:R-:W-:-:S05]  /*4530*/  FADD R11, R10, R11 ;  /* 0x0000000b0a0b7221 */ /* 0x000fca0000000000 */
[----:B------:R-:W-:-:S07]  /*4540*/  MOV R13, R11 ;  /* 0x0000000b000d7202 */ /* 0x000fce0000000f00 */
[----:B------:R-:W-:Y:S05]  /*4550*/  WARPSYNC.COLLECTIVE R4, `(.L_x_64) ;  /* 0x0000000004087348 */ /* 0x000fea0003c00000 */
[----:B------:R0:W1:Y:S02]  /*4560*/  SHFL.DOWN P4, R12, R13, R14, R15 ;  /* 0x0800000e0d0c7389 */ /* 0x000064000008000f */
[----:B01----:R-:W-:Y:S05]  /*4570*/  ENDCOLLECTIVE ;  /* 0x000000000000791b */ /* 0x003fea0003800000 */
.L_x_64:
[----:B------:R-:W-:Y:S05]  /*4580*/  BRA `(.L_x_65) ;  /* 0xffffffdc00d47947 */ /* 0x000fea000383ffff */
.L_x_39:
[----:B------:R-:W-:Y:S02]  /*4590*/  HFMA2 R14, -RZ, RZ, 0, 0 ;  /* 0x00000000ff0e7431 */ /* 0x000fe400000001ff */
[----:B------:R-:W-:Y:S01]  /*45a0*/  IMAD.MOV.U32 R29, RZ, RZ, R20 ;  /* 0x000000ffff1d7224 */ /* 0x000fe200078e0014 */
[----:B------:R-:W-:Y:S01]  /*45b0*/  MOV R15, 0x1 ;  /* 0x00000001000f7802 */ /* 0x000fe20000000f00 */
[----:B------:R-:W-:-:S07]  /*45c0*/  IMAD.MOV.U32 R4, RZ, RZ, -0x1 ;  /* 0xffffffffff047424 */ /* 0x000fce00078e00ff */
[----:B------:R-:W-:Y:S05]  /*45d0*/  WARPSYNC.COLLECTIVE R4, `(.L_x_66) ;  /* 0x0000000004087348 */ /* 0x000fea0003c00000 */
[----:B------:R0:W1:Y:S02]  /*45e0*/  SHFL.UP P0, R27, R29, R15, R14 ;  /* 0x0400000f1d1b7389 */ /* 0x000064000000000e */
[----:B01----:R-:W-:Y:S05]  /*45f0*/  ENDCOLLECTIVE ;  /* 0x000000000000791b */ /* 0x003fea0003800000 */
.L_x_66:
[----:B------:R-:W-:Y:S01]  /*4600*/  IMAD.MOV.U32 R15, RZ, RZ, 0x2 ;  /* 0x00000002ff0f7424 */ /* 0x000fe200078e00ff */
[----:B------:R-:W-:-:S05]  /*4610*/  MOV R21, R27 ;  /* 0x0000001b00157202 */ /* 0x000fca0000000f00 */
[----:B------:R-:W-:-:S05]  /*4620*/  @P0 FADD R21, R20, R21 ;  /* 0x0000001514150221 */ /* 0x000fca0000000000 */
[----:B------:R-:W-:-:S07]  /*4630*/  MOV R29, R21 ;  /* 0x00000015001d7202 */ /* 0x000fce0000000f00 */
[----:B------:R-:W-:Y:S05]  /*4640*/  WARPSYNC.COLLECTIVE R4, `(.L_x_67) ;  /* 0x0000000004087348 */ /* 0x000fea0003c00000 */
[----:B------:R0:W1:Y:S02]  /*4650*/  SHFL.UP P0, R27, R29, R15, R14 ;  /* 0x0400000f1d1b7389 */ /* 0x000064000000000e */
[----:B01----:R-:W-:Y:S05]  /*4660*/  ENDCOLLECTIVE ;  /* 0x000000000000791b */ /* 0x003fea0003800000 */
.L_x_67:
[----:B------:R-:W-:Y:S01]  /*4670*/  IMAD.MOV.U32 R15, RZ, RZ, 0x4 ;  /* 0x00000004ff0f7424 */ /* 0x000fe200078e00ff */
[----:B------:R-:W-:-:S05]  /*4680*/  MOV R22, R27 ;  /* 0x0000001b00167202 */ /* 0x000fca0000000f00 */
[----:B------:R-:W-:-:S05]  /*4690*/  @P0 FADD R22, R21, R22 ;  /* 0x0000001615160221 */ /* 0x000fca0000000000 */
[----:B------:R-:W-:-:S07]  /*46a0*/  MOV R29, R22 ;  /* 0x00000016001d7202 */ /* 0x000fce0000000f00 */
[----:B------:R-:W-:Y:S05]  /*46b0*/  WARPSYNC.COLLECTIVE R4, `(.L_x_68) ;  /* 0x0000000004087348 */ /* 0x000fea0003c00000 */
[----:B------:R0:W1:Y:S02]  /*46c0*/  SHFL.UP P0, R27, R29, R15, R14 ;  /* 0x0400000f1d1b7389 */ /* 0x000064000000000e */
[----:B01----:R-:W-:Y:S05]  /*46d0*/  ENDCOLLECTIVE ;  /* 0x000000000000791b */ /* 0x003fea0003800000 */
.L_x_68:
[----:B------:R-:W-:Y:S01]  /*46e0*/  IMAD.MOV.U32 R15, RZ, RZ, 0x8 ;  /* 0x00000008ff0f7424 */ /* 0x000fe200078e00ff */
[----:B------:R-:W-:-:S05]  /*46f0*/  MOV R23, R27 ;  /* 0x0000001b00177202 */ /* 0x000fca0000000f00 */
[----:B------:R-:W-:-:S05]  /*4700*/  @P0 FADD R23, R22, R23 ;  /* 0x0000001716170221 */ /* 0x000fca0000000000 */
[----:B------:R-:W-:-:S07]  /*4710*/  MOV R29, R23 ;  /* 0x00000017001d7202 */ /* 0x000fce0000000f00 */
[----:B------:R-:W-:Y:S05]  /*4720*/  WARPSYNC.COLLECTIVE R4, `(.L_x_69) ;  /* 0x0000000004087348 */ /* 0x000fea0003c00000 */
[----:B------:R0:W1:Y:S02]  /*4730*/  SHFL.UP P0, R27, R29, R15, R14 ;  /* 0x0400000f1d1b7389 */ /* 0x000064000000000e */
[----:B01----:R-:W-:Y:S05]  /*4740*/  ENDCOLLECTIVE ;  /* 0x000000000000791b */ /* 0x003fea0003800000 */
.L_x_69:
[----:B------:R-:W-:Y:S01]  /*4750*/  IMAD.MOV.U32 R15, RZ, RZ, 0x10 ;  /* 0x00000010ff0f7424 */ /* 0x000fe200078e00ff */
[----:B------:R-:W-:-:S05]  /*4760*/  MOV R28, R27 ;  /* 0x0000001b001c7202 */ /* 0x000fca0000000f00 */
[----:B------:R-:W-:-:S05]  /*4770*/  @P0 FADD R28, R23, R28 ;  /* 0x0000001c171c0221 */ /* 0x000fca0000000000 */
[----:B------:R-:W-:-:S07]  /*4780*/  MOV R29, R28 ;  /* 0x0000001c001d7202 */ /* 0x000fce0000000f00 */
[----:B------:R-:W-:Y:S05]  /*4790*/  WARPSYNC.COLLECTIVE R4, `(.L_x_70) ;  /* 0x0000000004087348 */ /* 0x000fea0003c00000 */
[----:B------:R0:W1:Y:S02]  /*47a0*/  SHFL.UP P0, R27, R29, R15, R14 ;  /* 0x0400000f1d1b7389 */ /* 0x000064000000000e */
[----:B01----:R-:W-:Y:S05]  /*47b0*/  ENDCOLLECTIVE ;  /* 0x000000000000791b */ /* 0x003fea0003800000 */
.L_x_70:
[----:B------:R-:W-:Y:S02]  /*47c0*/  HFMA2 R15, -RZ, RZ, 0, 5.9604644775390625e-08 ;  /* 0x00000001ff0f7431 */ /* 0x000fe400000001ff */
[----:B------:R-:W-:-:S05]  /*47d0*/  @P0 FADD R27, R28, R27 ;  /* 0x0000001b1c1b0221 */ /* 0x000fca0000000000 */
[----:B------:R-:W-:-:S07]  /*47e0*/  MOV R29, R27 ;  /* 0x0000001b001d7202 */ /* 0x000fce0000000f00 */
[----:B------:R-:W-:Y:S05]  /*47f0*/  WARPSYNC.COLLECTIVE R4, `(.L_x_71) ;  /* 0x0000000004087348 */ /* 0x000fea0003c00000 */
[----:B------:R0:W1:Y:S02]  /*4800*/  SHFL.UP P0, R27, R29, R15, R14 ;  /* 0x0400000f1d1b7389 */ /* 0x000064000000000e */
[----:B01----:R-:W-:Y:S05]  /*4810*/  ENDCOLLECTIVE ;  /* 0x000000000000791b */ /* 0x003fea0003800000 */
.L_x_71:
[----:B------:R-:W-:Y:S05]  /*4820*/  BRA `(.L_x_72) ;  /* 0xffffffe000947947 */ /* 0x000fea000383ffff */
        .weak           $__internal_1_$__cuda_sm20_sqrt_rn_f32_slowpath
        .type           $__internal_1_$__cuda_sm20_sqrt_rn_f32_slowpath,@function
        .size           $__internal_1_$__cuda_sm20_sqrt_rn_f32_slowpath,($__internal_2_$__cuda_sm3x_div_rn_noftz_f32_slowpath - $__internal_1_$__cuda_sm20_sqrt_rn_f32_slowpath)
$__internal_1_$__cuda_sm20_sqrt_rn_f32_slowpath:
[----:B------:R-:W-:-:S13]  /*4830*/  LOP3.LUT P0, RZ, R4, 0x7fffffff, RZ, 0xc0, !PT ;  /* 0x7fffffff04ff7812 */ /* 0x000fda000780c0ff */
[----:B------:R-:W-:Y:S01]  /*4840*/  @!P0 IMAD.MOV.U32 R5, RZ, RZ, R4 ;  /* 0x000000ffff058224 */ /* 0x000fe200078e0004 */
[----:B------:R-:W-:Y:S06]  /*4850*/  @!P0 BRA `(.L_x_73) ;  /* 0x0000000000408947 */ /* 0x000fec0003800000 */
[----:B------:R-:W-:-:S13]  /*4860*/  FSETP.GEU.FTZ.AND P0, PT, R4, RZ, PT ;  /* 0x000000ff0400720b */ /* 0x000fda0003f1e000 */
[----:B------:R-:W-:Y:S01]  /*4870*/  @!P0 MOV R5, 0x7fffffff ;  /* 0x7fffffff00058802 */ /* 0x000fe20000000f00 */
[----:B------:R-:W-:Y:S06]  /*4880*/  @!P0 BRA `(.L_x_73) ;  /* 0x0000000000348947 */ /* 0x000fec0003800000 */
[----:B------:R-:W-:-:S13]  /*4890*/  FSETP.GTU.FTZ.AND P0, PT, |R4|, +INF , PT ;  /* 0x7f8000000400780b */ /* 0x000fda0003f1c200 */
[----:B------:R-:W-:Y:S01]  /*48a0*/  @P0 FADD.FTZ R5, R4, 1 ;  /* 0x3f80000004050421 */ /* 0x000fe20000010000 */
[----:B------:R-:W-:Y:S06]  /*48b0*/  @P0 BRA `(.L_x_73) ;  /* 0x0000000000280947 */ /* 0x000fec0003800000 */
[----:B------:R-:W-:-:S13]  /*48c0*/  FSETP.NEU.FTZ.AND P0, PT, |R4|, +INF , PT ;  /* 0x7f8000000400780b */ /* 0x000fda0003f1d200 */
[----:B------:R-:W-:-:S04]  /*48d0*/  @P0 FFMA R9, R4, 1.84467440737095516160e+19, RZ ;  /* 0x5f80000004090823 */ /* 0x000fc800000000ff */
[----:B------:R-:W0:Y:S02]  /*48e0*/  @P0 MUFU.RSQ R10, R9 ;  /* 0x00000009000a0308 */ /* 0x000e240000001400 */
[----:B0-----:R-:W-:Y:S01]  /*48f0*/  @P0 FMUL.FTZ R12, R9, R10 ;  /* 0x0000000a090c0220 */ /* 0x001fe20000410000 */
[----:B------:R-:W-:-:S03]  /*4900*/  @P0 FMUL.FTZ R10, R10, 0.5 ;  /* 0x3f0000000a0a0820 */ /* 0x000fc60000410000 */
[----:B------:R-:W-:-:S04]  /*4910*/  @P0 FADD.FTZ R5, -R12, -RZ ;  /* 0x800000ff0c050221 */ /* 0x000fc80000010100 */
[----:B------:R-:W-:Y:S01]  /*4920*/  @P0 FFMA R11, R12, R5, R9 ;  /* 0x000000050c0b0223 */ /* 0x000fe20000000009 */
[----:B------:R-:W-:-:S03]  /*4930*/  @!P0 MOV R5, R4 ;  /* 0x0000000400058202 */ /* 0x000fc60000000f00 */
[----:B------:R-:W-:-:S04]  /*4940*/  @P0 FFMA R10, R11, R10, R12 ;  /* 0x0000000a0b0a0223 */ /* 0x000fc8000000000c */
[----:B------:R-:W-:-:S07]  /*4950*/  @P0 FMUL.FTZ R5, R10, 2.3283064365386962891e-10 ;  /* 0x2f8000000a050820 */ /* 0x000fce0000410000 */
.L_x_73:
[----:B------:R-:W-:Y:S02]  /*4960*/  IMAD.MOV.U32 R9, RZ, RZ, R5 ;  /* 0x000000ffff097224 */ /* 0x000fe400078e0005 */
[----:B------:R-:W-:Y:S01]  /*4970*/  HFMA2 R5, -RZ, RZ, 0, 0 ;  /* 0x00000000ff057431 */ /* 0x000fe200000001ff */
[----:B------:R-:W-:-:S04]  /*4980*/  MOV R4, R13 ;  /* 0x0000000d00047202 */ /* 0x000fc80000000f00 */
[----:B------:R-:W-:Y:S05]  /*4990*/  RET.REL.NODEC R4 `(_Z21pf_kernel_with_paramsPKfPK6float2S3_S0_PfS0_S0_S0_S0_S0_S0_S0_S0_S0_S0_S0_PKiffiifffffff) ;  /* 0xffffffb404987950 */ /* 0x000fea0003c3ffff */
        .weak           $__internal_2_$__cuda_sm3x_div_rn_noftz_f32_slowpath
        .type           $__internal_2_$__cuda_sm3x_div_rn_noftz_f32_slowpath,@function
        .size           $__internal_2_$__cuda_sm3x_div_rn_noftz_f32_slowpath,(.L_x_91 - $__internal_2_$__cuda_sm3x_div_rn_noftz_f32_slowpath)
$__internal_2_$__cuda_sm3x_div_rn_noftz_f32_slowpath:
[----:B------:R-:W-:Y:S01]  /*49a0*/  SHF.R.U32.HI R9, RZ, 0x17, R5 ;  /* 0x00000017ff097819 */ /* 0x000fe20000011605 */
[----:B------:R-:W-:Y:S01]  /*49b0*/  BSSY.RECONVERGENT B2, `(.L_x_74) ;  /* 0x0000062000027945 */ /* 0x000fe20003800200 */
[----:B------:R-:W-:Y:S02]  /*49c0*/  SHF.R.U32.HI R10, RZ, 0x17, R4 ;  /* 0x00000017ff0a7819 */ /* 0x000fe40000011604 */
[----:B------:R-:W-:Y:S02]  /*49d0*/  LOP3.LUT R9, R9, 0xff, RZ, 0xc0, !PT ;  /* 0x000000ff09097812 */ /* 0x000fe400078ec0ff */
[----:B------:R-:W-:-:S03]  /*49e0*/  LOP3.LUT R14, R10, 0xff, RZ, 0xc0, !PT ;  /* 0x000000ff0a0e7812 */ /* 0x000fc600078ec0ff */
[----:B------:R-:W-:Y:S01]  /*49f0*/  VIADD R12, R9, 0xffffffff ;  /* 0xffffffff090c7836 */ /* 0x000fe20000000000 */
[----:B------:R-:W-:-:S04]  /*4a00*/  IADD3 R11, PT, PT, R14, -0x1, RZ ;  /* 0xffffffff0e0b7810 */ /* 0x000fc80007ffe0ff */
[----:B------:R-:W-:-:S04]  /*4a10*/  ISETP.GT.U32.AND P0, PT, R12, 0xfd, PT ;  /* 0x000000fd0c00780c */ /* 0x000fc80003f04070 */
[----:B------:R-:W-:-:S13]  /*4a20*/  ISETP.GT.U32.OR P0, PT, R11, 0xfd, P0 ;  /* 0x000000fd0b00780c */ /* 0x000fda0000704470 */
[----:B------:R-:W-:Y:S01]  /*4a30*/  @!P0 MOV R10, RZ ;  /* 0x000000ff000a8202 */ /* 0x000fe20000000f00 */
[----:B------:R-:W-:Y:S06]  /*4a40*/  @!P0 BRA `(.L_x_75) ;  /* 0x00000000005c8947 */ /* 0x000fec0003800000 */
[----:B------:R-:W-:Y:S02]  /*4a50*/  FSETP.GTU.FTZ.AND P0, PT, |R4|, +INF , PT ;  /* 0x7f8000000400780b */ /* 0x000fe40003f1c200 */
[----:B------:R-:W-:-:S04]  /*4a60*/  FSETP.GTU.FTZ.AND P2, PT, |R5|, +INF , PT ;  /* 0x7f8000000500780b */ /* 0x000fc80003f5c200 */
[----:B------:R-:W-:-:S13]  /*4a70*/  PLOP3.LUT P0, PT, P0, P2, PT, 0xf8, 0x8f ;  /* 0x00000000008f781c */ /* 0x000fda0000705f70 */
[----:B------:R-:W-:Y:S05]  /*4a80*/  @P0 BRA `(.L_x_76) ;  /* 0x00000004004c0947 */ /* 0x000fea0003800000 */
[----:B------:R-:W-:-:S13]  /*4a90*/  LOP3.LUT P0, RZ, R5, 0x7fffffff, R4, 0xc8, !PT ;  /* 0x7fffffff05ff7812 */ /* 0x000fda000780c804 */
[----:B------:R-:W-:Y:S05]  /*4aa0*/  @!P0 BRA `(.L_x_77) ;  /* 0x00000004003c8947 */ /* 0x000fea0003800000 */
[C---:B------:R-:W-:Y:S02]  /*4ab0*/  FSETP.NEU.FTZ.AND P2, PT, |R4|.reuse, +INF , PT ;  /* 0x7f8000000400780b */ /* 0x040fe40003f5d200 */
[----:B------:R-:W-:Y:S02]  /*4ac0*/  FSETP.NEU.FTZ.AND P4, PT, |R5|, +INF , PT ;  /* 0x7f8000000500780b */ /* 0x000fe40003f9d200 */
[----:B------:R-:W-:-:S11]  /*4ad0*/  FSETP.NEU.FTZ.AND P0, PT, |R4|, +INF , PT ;  /* 0x7f8000000400780b */ /* 0x000fd60003f1d200 */
[----:B------:R-:W-:Y:S05]  /*4ae0*/  @!P4 BRA !P2, `(.L_x_77) ;  /* 0x00000004002cc947 */ /* 0x000fea0005000000 */
[----:B------:R-:W-:-:S04]  /*4af0*/  LOP3.LUT P2, RZ, R4, 0x7fffffff, RZ, 0xc0, !PT ;  /* 0x7fffffff04ff7812 */ /* 0x000fc8000784c0ff */
[----:B------:R-:W-:-:S13]  /*4b00*/  PLOP3.LUT P2, PT, P4, P2, PT, 0x2f, 0xf2 ;  /* 0x0000000000f2781c */ /* 0x000fda0002744577 */
[----:B------:R-:W-:Y:S05]  /*4b10*/  @P2 BRA `(.L_x_78) ;  /* 0x0000000400182947 */ /* 0x000fea0003800000 */
[----:B------:R-:W-:-:S04]  /*4b20*/  LOP3.LUT P2, RZ, R5, 0x7fffffff, RZ, 0xc0, !PT ;  /* 0x7fffffff05ff7812 */ /* 0x000fc8000784c0ff */
[----:B------:R-:W-:-:S13]  /*4b30*/  PLOP3.LUT P0, PT, P0, P2, PT, 0x2f, 0xf2 ;  /* 0x0000000000f2781c */ /* 0x000fda0000704577 */
[----:B------:R-:W-:Y:S05]  /*4b40*/  @P0 BRA `(.L_x_79) ;  /* 0x0000000400000947 */ /* 0x000fea0003800000 */
[----:B------:R-:W-:Y:S02]  /*4b50*/  ISETP.GE.AND P0, PT, R11, RZ, PT ;  /* 0x000000ff0b00720c */ /* 0x000fe40003f06270 */
[----:B------:R-:W-:-:S11]  /*4b60*/  ISETP.GE.AND P2, PT, R12, RZ, PT ;  /* 0x000000ff0c00720c */ /* 0x000fd60003f46270 */
[----:B------:R-:W-:Y:S01]  /*4b70*/  @P0 IMAD.MOV.U32 R10, RZ, RZ, RZ ;  /* 0x000000ffff0a0224 */ /* 0x000fe200078e00ff */
[----:B------:R-:W-:Y:S01]  /*4b80*/  @!P0 MOV R10, 0xffffffc0 ;  /* 0xffffffc0000a8802 */ /* 0x000fe20000000f00 */
[----:B------:R-:W-:Y:S01]  /*4b90*/  @!P0 FFMA R4, R4, 1.84467440737095516160e+19, RZ ;  /* 0x5f80000004048823 */ /* 0x000fe200000000ff */
[----:B------:R-:W-:Y:S02]  /*4ba0*/  @!P2 FFMA R5, R5, 1.84467440737095516160e+19, RZ ;  /* 0x5f8000000505a823 */ /* 0x000fe400000000ff */
[----:B------:R-:W-:-:S07]  /*4bb0*/  @!P2 IADD3 R10, PT, PT, R10, 0x40, RZ ;  /* 0x000000400a0aa810 */ /* 0x000fce0007ffe0ff */
.L_x_75:
[----:B------:R-:W-:Y:S01]  /*4bc0*/  LEA R12, R9, 0xc0800000, 0x17 ;  /* 0xc0800000090c7811 */ /* 0x000fe200078eb8ff */
[----:B------:R-:W-:Y:S04]  /*4bd0*/  BSSY.RECONVERGENT B3, `(.L_x_80) ;  /* 0x0000036000037945 */ /* 0x000fe80003800200 */
[----:B------:R-:W-:Y:S01]  /*4be0*/  IMAD.IADD R13, R5, 0x1, -R12 ;  /* 0x00000001050d7824 */ /* 0x000fe200078e0a0c */
[----:B------:R-:W-:-:S03]  /*4bf0*/  IADD3 R12, PT, PT, R14, -0x7f, RZ ;  /* 0xffffff810e0c7810 */ /* 0x000fc60007ffe0ff */
[----:B------:R0:W1:Y:S01]  /*4c00*/  MUFU.RCP R5, R13 ;  /* 0x0000000d00057308 */ /* 0x0000620000001000 */
[----:B------:R-:W-:Y:S01]  /*4c10*/  FADD.FTZ R11, -R13, -RZ ;  /* 0x800000ff0d0b7221 */ /* 0x000fe20000010100 */
[C---:B------:R-:W-:Y:S01]  /*4c20*/  IMAD R4, R12.reuse, -0x800000, R4 ;  /* 0xff8000000c047824 */ /* 0x040fe200078e0204 */
[----:B0-----:R-:W-:-:S04]  /*4c30*/  IADD3 R13, PT, PT, R12, 0x7f, -R9 ;  /* 0x0000007f0c0d7810 */ /* 0x001fc80007ffe809 */
[----:B------:R-:W-:Y:S01]  /*4c40*/  IADD3 R13, PT, PT, R13, R10, RZ ;  /* 0x0000000a0d0d7210 */ /* 0x000fe20007ffe0ff */
[----:B-1----:R-:W-:-:S04]  /*4c50*/  FFMA R14, R5, R11, 1 ;  /* 0x3f800000050e7423 */ /* 0x002fc8000000000b */
[----:B------:R-:W-:-:S04]  /*4c60*/  FFMA R5, R5, R14, R5 ;  /* 0x0000000e05057223 */ /* 0x000fc80000000005 */
[----:B------:R-:W-:-:S04]  /*4c70*/  FFMA R14, R4, R5, RZ ;  /* 0x00000005040e7223 */ /* 0x000fc800000000ff */
[----:B------:R-:W-:-:S04]  /*4c80*/  FFMA R15, R11, R14, R4 ;  /* 0x0000000e0b0f7223 */ /* 0x000fc80000000004 */
[----:B------:R-:W-:-:S04]  /*4c90*/  FFMA R14, R5, R15, R14 ;  /* 0x0000000f050e7223 */ /* 0x000fc8000000000e */
[----:B------:R-:W-:-:S04]  /*4ca0*/  FFMA R11, R11, R14, R4 ;  /* 0x0000000e0b0b7223 */ /* 0x000fc80000000004 */
[----:B------:R-:W-:-:S05]  /*4cb0*/  FFMA R4, R5, R11, R14 ;  /* 0x0000000b05047223 */ /* 0x000fca000000000e */
[----:B------:R-:W-:-:S04]  /*4cc0*/  SHF.R.U32.HI R9, RZ, 0x17, R4 ;  /* 0x00000017ff097819 */ /* 0x000fc80000011604 */
[----:B------:R-:W-:-:S05]  /*4cd0*/  LOP3.LUT R9, R9, 0xff, RZ, 0xc0, !PT ;  /* 0x000000ff09097812 */ /* 0x000fca00078ec0ff */
[----:B------:R-:W-:-:S05]  /*4ce0*/  IMAD.IADD R12, R9, 0x1, R13 ;  /* 0x00000001090c7824 */ /* 0x000fca00078e020d */
[----:B------:R-:W-:-:S04]  /*4cf0*/  IADD3 R9, PT, PT, R12, -0x1, RZ ;  /* 0xffffffff0c097810 */ /* 0x000fc80007ffe0ff */
[----:B------:R-:W-:-:S13]  /*4d00*/  ISETP.GE.U32.AND P0, PT, R9, 0xfe, PT ;  /* 0x000000fe0900780c */ /* 0x000fda0003f06070 */
[----:B------:R-:W-:Y:S05]  /*4d10*/  @!P0 BRA `(.L_x_81) ;  /* 0x0000000000808947 */ /* 0x000fea0003800000 */
[----:B------:R-:W-:-:S13]  /*4d20*/  ISETP.GT.AND P0, PT, R12, 0xfe, PT ;  /* 0x000000fe0c00780c */ /* 0x000fda0003f04270 */
[----:B------:R-:W-:Y:S05]  /*4d30*/  @P0 BRA `(.L_x_82) ;  /* 0x00000000006c0947 */ /* 0x000fea0003800000 */
[----:B------:R-:W-:-:S13]  /*4d40*/  ISETP.GE.AND P0, PT, R12, 0x1, PT ;  /* 0x000000010c00780c */ /* 0x000fda0003f06270 */
[----:B------:R-:W-:Y:S05]  /*4d50*/  @P0 BRA `(.L_x_83) ;  /* 0x0000000000740947 */ /* 0x000fea0003800000 */
[----:B------:R-:W-:Y:S02]  /*4d60*/  ISETP.GE.AND P0, PT, R12, -0x18, PT ;  /* 0xffffffe80c00780c */ /* 0x000fe40003f06270 */
[----:B------:R-:W-:-:S11]  /*4d70*/  LOP3.LUT R4, R4, 0x80000000, RZ, 0xc0, !PT ;  /* 0x8000000004047812 */ /* 0x000fd600078ec0ff */
[----:B------:R-:W-:Y:S05]  /*4d80*/  @!P0 BRA `(.L_x_83) ;  /* 0x0000000000688947 */ /* 0x000fea0003800000 */
[-CC-:B------:R-:W-:Y:S01]  /*4d90*/  FFMA.RZ R9, R5, R11.reuse, R14.reuse ;  /* 0x0000000b05097223 */ /* 0x180fe2000000c00e */
[C---:B------:R-:W-:Y:S02]  /*4da0*/  ISETP.NE.AND P4, PT, R12.reuse, RZ, PT ;  /* 0x000000ff0c00720c */ /* 0x040fe40003f85270 */
[C---:B------:R-:W-:Y:S02]  /*4db0*/  ISETP.NE.AND P2, PT, R12.reuse, RZ, PT ;  /* 0x000000ff0c00720c */ /* 0x040fe40003f45270 */
[----:B------:R-:W-:Y:S01]  /*4dc0*/  LOP3.LUT R10, R9, 0x7fffff, RZ, 0xc0, !PT ;  /* 0x007fffff090a7812 */ /* 0x000fe200078ec0ff */
[CCC-:B------:R-:W-:Y:S01]  /*4dd0*/  FFMA.RP R9, R5.reuse, R11.reuse, R14.reuse ;  /* 0x0000000b05097223 */ /* 0x1c0fe2000000800e */
[----:B------:R-:W-:Y:S01]  /*4de0*/  FFMA.RM R14, R5, R11, R14 ;  /* 0x0000000b050e7223 */ /* 0x000fe2000000400e */
[----:B------:R-:W-:Y:S01]  /*4df0*/  IADD3 R5, PT, PT, R12, 0x20, RZ ;  /* 0x000000200c057810 */ /* 0x000fe20007ffe0ff */
[----:B------:R-:W-:Y:S01]  /*4e00*/  IMAD.MOV R11, RZ, RZ, -R12 ;  /* 0x000000ffff0b7224 */ /* 0x000fe200078e0a0c */
[----:B------:R-:W-:-:S02]  /*4e10*/  LOP3.LUT R10, R10, 0x800000, RZ, 0xfc, !PT ;  /* 0x008000000a0a7812 */ /* 0x000fc400078efcff */
[----:B------:R-:W-:Y:S02]  /*4e20*/  FSETP.NEU.FTZ.AND P0, PT, R9, R14, PT ;  /* 0x0000000e0900720b */ /* 0x000fe40003f1d000 */
[----:B------:R-:W-:Y:S02]  /*4e30*/  SHF.L.U32 R5, R10, R5, RZ ;  /* 0x000000050a057219 */ /* 0x000fe400000006ff */
[----:B------:R-:W-:Y:S02]  /*4e40*/  SEL R9, R11, RZ, P4 ;  /* 0x000000ff0b097207 */ /* 0x000fe40002000000 */
[----:B------:R-:W-:Y:S02]  /*4e50*/  ISETP.NE.AND P2, PT, R5, RZ, P2 ;  /* 0x000000ff0500720c */ /* 0x000fe40001745270 */
[----:B------:R-:W-:Y:S02]  /*4e60*/  SHF.R.U32.HI R9, RZ, R9, R10 ;  /* 0x00000009ff097219 */ /* 0x000fe4000001160a */
[----:B------:R-:W-:-:S02]  /*4e70*/  PLOP3.LUT P0, PT, P0, P2, PT, 0xf8, 0x8f ;  /* 0x00000000008f781c */ /* 0x000fc40000705f70 */
[----:B------:R-:W-:Y:S02]  /*4e80*/  SHF.R.U32.HI R10, RZ, 0x1, R9 ;  /* 0x00000001ff0a7819 */ /* 0x000fe40000011609 */
[----:B------:R-:W-:-:S04]  /*4e90*/  SEL R5, RZ, 0x1, !P0 ;  /* 0x00000001ff057807 */ /* 0x000fc80004000000 */
[----:B------:R-:W-:-:S04]  /*4ea0*/  LOP3.LUT R12, R5, 0x1, R10, 0xf8, !PT ;  /* 0x00000001050c7812 */ /* 0x000fc800078ef80a */
[----:B------:R-:W-:-:S04]  /*4eb0*/  LOP3.LUT R9, R12, R9, RZ, 0xc0, !PT ;  /* 0x000000090c097212 */ /* 0x000fc800078ec0ff */
[----:B------:R-:W-:-:S04]  /*4ec0*/  IADD3 R9, PT, PT, R10, R9, RZ ;  /* 0x000000090a097210 */ /* 0x000fc80007ffe0ff */
[----:B------:R-:W-:Y:S01]  /*4ed0*/  LOP3.LUT R4, R9, R4, RZ, 0xfc, !PT ;  /* 0x0000000409047212 */ /* 0x000fe200078efcff */
[----:B------:R-:W-:Y:S06]  /*4ee0*/  BRA `(.L_x_83) ;  /* 0x0000000000107947 */ /* 0x000fec0003800000 */
.L_x_82:
[----:B------:R-:W-:-:S04]  /*4ef0*/  LOP3.LUT R4, R4, 0x80000000, RZ, 0xc0, !PT ;  /* 0x8000000004047812 */ /* 0x000fc800078ec0ff */
[----:B------:R-:W-:Y:S01]  /*4f00*/  LOP3.LUT R4, R4, 0x7f800000, RZ, 0xfc, !PT ;  /* 0x7f80000004047812 */ /* 0x000fe200078efcff */
[----:B------:R-:W-:Y:S06]  /*4f10*/  BRA `(.L_x_83) ;  /* 0x0000000000047947 */ /* 0x000fec0003800000 */
.L_x_81:
[----:B------:R-:W-:-:S07]  /*4f20*/  LEA R4, R13, R4, 0x17 ;  /* 0x000000040d047211 */ /* 0x000fce00078eb8ff */
.L_x_83:
[----:B------:R-:W-:Y:S05]  /*4f30*/  BSYNC.RECONVERGENT B3 ;  /* 0x0000000000037941 */ /* 0x000fea0003800200 */
.L_x_80:
[----:B------:R-:W-:Y:S05]  /*4f40*/  BRA `(.L_x_84) ;  /* 0x0000000000207947 */ /* 0x000fea0003800000 */
.L_x_79:
[----:B------:R-:W-:-:S04]  /*4f50*/  LOP3.LUT R4, R5, 0x80000000, R4, 0x48, !PT ;  /* 0x8000000005047812 */ /* 0x000fc800078e4804 */
[----:B------:R-:W-:Y:S01]  /*4f60*/  LOP3.LUT R4, R4, 0x7f800000, RZ, 0xfc, !PT ;  /* 0x7f80000004047812 */ /* 0x000fe200078efcff */
[----:B------:R-:W-:Y:S06]  /*4f70*/  BRA `(.L_x_84) ;  /* 0x0000000000147947 */ /* 0x000fec0003800000 */
.L_x_78:
[----:B------:R-:W-:Y:S01]  /*4f80*/  LOP3.LUT R4, R5, 0x80000000, R4, 0x48, !PT ;  /* 0x8000000005047812 */ /* 0x000fe200078e4804 */
[----:B------:R-:W-:Y:S06]  /*4f90*/  BRA `(.L_x_84) ;  /* 0x00000000000c7947 */ /* 0x000fec0003800000 */
.L_x_77:
[----:B------:R-:W0:Y:S01]  /*4fa0*/  MUFU.RSQ R4, -QNAN ;  /* 0xffc0000000047908 */ /* 0x000e220000001400 */
[----:B------:R-:W-:Y:S05]  /*4fb0*/  BRA `(.L_x_84) ;  /* 0x0000000000047947 */ /* 0x000fea0003800000 */
.L_x_76:
[----:B------:R-:W-:-:S07]  /*4fc0*/  FADD.FTZ R4, R4, R5 ;  /* 0x0000000504047221 */ /* 0x000fce0000010000 */
.L_x_84:
[----:B------:R-:W-:Y:S05]  /*4fd0*/  BSYNC.RECONVERGENT B2 ;  /* 0x0000000000027941 */ /* 0x000fea0003800200 */
.L_x_74:
[----:B------:R-:W-:Y:S02]  /*4fe0*/  HFMA2 R5, -RZ, RZ, 0, 0 ;  /* 0x00000000ff057431 */ /* 0x000fe400000001ff */
[----:B0-----:R-:W-:Y:S01]  /*4ff0*/  IMAD.MOV.U32 R9, RZ, RZ, R4 ;  /* 0x000000ffff097224 */ /* 0x001fe200078e0004 */
[----:B------:R-:W-:-:S04]  /*5000*/  MOV R4, R8 ;  /* 0x0000000800047202 */ /* 0x000fc80000000f00 */
[----:B------:R-:W-:Y:S05]  /*5010*/  RET.REL.NODEC R4 `(_Z21pf_kernel_with_paramsPKfPK6float2S3_S0_PfS0_S0_S0_S0_S0_S0_S0_S0_S0_S0_S0_PKiffiifffffff) ;  /* 0xffffffac04f87950 */ /* 0x000fea0003c3ffff */
.L_x_85:
        /* <DEDUP_REMOVED lines=14> */
.L_x_91:


//--------------------- .text._Z21propose_params_kernelPKfS0_S0_S0_S0_S0_S0_S0_S0_S0_S0_PfS1_S1_S1_S1_S1_S1_S1_S1_S1_S1_S0_Pii --------------------------
	.section	.text._Z21propose_params_kernelPKfS0_S0_S0_S0_S0_S0_S0_S0_S0_S0_PfS1_S1_S1_S1_S1_S1_S1_S1_S1_S1_S0_Pii,"ax",@progbits
	.align	128
        .global         _Z21propose_params_kernelPKfS0_S0_S0_S0_S0_S0_S0_S0_S0_S0_PfS1_S1_S1_S1_S1_S1_S1_S1_S1_S1_S0_Pii
        .type           _Z21propose_params_kernelPKfS0_S0_S0_S0_S0_S0_S0_S0_S0_S0_PfS1_S1_S1_S1_S1_S1_S1_S1_S1_S1_S0_Pii,@function
        .size           _Z21propose_params_kernelPKfS0_S0_S0_S0_S0_S0_S0_S0_S0_S0_PfS1_S1_S1_S1_S1_S1_S1_S1_S1_S1_S0_Pii,(.L_x_96 - _Z21propose_params_kernelPKfS0_S0_S0_S0_S0_S0_S0_S0_S0_S0_PfS1_S1_S1_S1_S1_S1_S1_S1_S1_S1_S0_Pii)
        .other          _Z21propose_params_kernelPKfS0_S0_S0_S0_S0_S0_S0_S0_S0_S0_PfS1_S1_S1_S1_S1_S1_S1_S1_S1_S1_S0_Pii,@"STO_CUDA_ENTRY STV_DEFAULT"
_Z21propose_params_kernelPKfS0_S0_S0_S0_S0_S0_S0_S0_S0_S0_PfS1_S1_S1_S1_S1_S1_S1_S1_S1_S1_S0_Pii:
.text._Z21propose_params_kernelPKfS0_S0_S0_S0_S0_S0_S0_S0_S0_S0_PfS1_S1_S1_S1_S1_S1_S1_S1_S1_S1_S0_Pii:
        /* <DEDUP_REMOVED lines=8> */
[----:B------:R-:W0:Y:S01]  /*0080*/  LDC.64 R26, c[0x0][0x430] ;  /* 0x00010c00ff1a7b82 */ /* 0x000e220000000a00 */
[----:B------:R-:W-:Y:S01]  /*0090*/  LEA R5, R6, -R6, 0x3 ;  /* 0x8000000606057211 */ /* 0x000fe200078e18ff */
[----:B------:R-:W1:Y:S01]  /*00a0*/  LDCU.64 UR4, c[0x0][0x358] ;  /* 0x00006b00ff0477ac */ /* 0x000e620008000a00 */
[----:B------:R-:W2:Y:S05]  /*00b0*/  LDCU.64 UR12, c[0x3][0x130] ;  /* 0x00c02600ff0c77ac */ /* 0x000eaa0008000a00 */
[----:B------:R-:W3:Y:S01]  /*00c0*/  LDC.64 R12, c[0x0][0x3b0] ;  /* 0x0000ec00ff0c7b82 */ /* 0x000ee20000000a00 */
[----:B------:R-:W4:Y:S01]  /*00d0*/  LDCU UR6, c[0x3][0x118] ;  /* 0x00c02300ff0677ac */ /* 0x000f220008000800 */
[----:B------:R-:W5:Y:S06]  /*00e0*/  LDCU.128 UR16, c[0x3][0xf0] ;  /* 0x00c01e00ff1077ac */ /* 0x000f6c0008000c00 */
[----:B------:R-:W2:Y:S01]  /*00f0*/  LDC.64 R2, c[0x0][0x3b8] ;  /* 0x0000ee00ff027b82 */ /* 0x000ea20000000a00 */
[----:B------:R-:W4:Y:S07]  /*0100*/  LDCU.128 UR8, c[0x3][0x120] ;  /* 0x00c02400ff0877ac */ /* 0x000f2e0008000c00 */
[----:B------:R-:W5:Y:S01]  /*0110*/  LDC.64 R10, c[0x0][0x380] ;  /* 0x0000e000ff0a7b82 */ /* 0x000f620000000a00 */
[----:B0-----:R-:W-:-:S05]  /*0120*/  IMAD.WIDE R26, R5, 0x4, R26 ;  /* 0x00000004051a7825 */ /* 0x001fca00078e021a */
[----:B-1----:R-:W4:Y:S02]  /*0130*/  LDG.E.CONSTANT R18, desc[UR4][R26.64+0x14] ;  /* 0x000014041a127981 */ /* 0x002f24000c1e9900 */
[----:B------:R-:W0:Y:S08]  /*0140*/  LDC.64 R4, c[0x0][0x398] ;  /* 0x0000e600ff047b82 */ /* 0x000e300000000a00 */
[----:B------:R-:W1:Y:S01]  /*0150*/  LDC.64 R28, c[0x0][0x3a8] ;  /* 0x0000ea00ff1c7b82 */ /* 0x000e620000000a00 */
[C---:B---3--:R-:W-:Y:S01]  /*0160*/  IMAD.WIDE R12, R6.reuse, 0x4, R12 ;  /* 0x00000004060c7825 */ /* 0x048fe200078e020c */
[----:B------:R-:W3:Y:S03]  /*0170*/  LDG.E.CONSTANT R20, desc[UR4][R26.64] ;  /* 0x000000041a147981 */ /* 0x000ee6000c1e9900 */
[C---:B--2---:R-:W-:Y:S01]  /*0180*/  IMAD.WIDE R8, R6.reuse, 0x4, R2 ;  /* 0x0000000406087825 */ /* 0x044fe200078e0202 */
[----:B------:R2:W4:Y:S02]  /*0190*/  LDG.E.CONSTANT R21, desc[UR4][R12.64] ;  /* 0x000000040c157981 */ /* 0x000524000c1e9900 */
[----:B------:R-:W2:Y:S01]  /*01a0*/  LDC.64 R24, c[0x0][0x3a0] ;  /* 0x0000e800ff187b82 */ /* 0x000ea20000000a00 */
[C---:B-----5:R-:W-:Y:S01]  /*01b0*/  IMAD.WIDE R10, R6.reuse, 0x4, R10 ;  /* 0x00000004060a7825 */ /* 0x060fe200078e020a */
[----:B------:R-:W5:Y:S04]  /*01c0*/  LDG.E.CONSTANT R19, desc[UR4][R26.64+0x18] ;  /* 0x000018041a137981 */ /* 0x000f68000c1e9900 */
[----:B------:R-:W3:Y:S02]  /*01d0*/  LDG.E.CONSTANT R23, desc[UR4][R10.64] ;  /* 0x000000040a177981 */ /* 0x000ee4000c1e9900 */
[----:B------:R-:W2:Y:S02]  /*01e0*/  LDC.64 R14, c[0x0][0x390] ;  /* 0x0000e400ff0e7b82 */ /* 0x000ea40000000a00 */
[----:B------:R-:W5:Y:S06]  /*01f0*/  LDG.E.CONSTANT R8, desc[UR4][R8.64] ;  /* 0x0000000408087981 */ /* 0x000f6c000c1e9900 */
[----:B------:R-:W2:Y:S01]  /*0200*/  LDC.64 R16, c[0x0][0x388] ;  /* 0x0000e200ff107b82 */ /* 0x000ea20000000a00 */
[C---:B0-----:R-:W-:Y:S01]  /*0210*/  IMAD.WIDE R4, R6.reuse, 0x4, R4 ;  /* 0x0000000406047825 */ /* 0x041fe200078e0204 */
[----:B------:R-:W5:Y:S03]  /*0220*/  LDG.E.CONSTANT R2, desc[UR4][R26.64+0x10] ;  /* 0x000010041a027981 */ /* 0x000f66000c1e9900 */
[C---:B-1----:R-:W-:Y:S01]  /*0230*/  IMAD.WIDE R28, R6.reuse, 0x4, R28 ;  /* 0x00000004061c7825 */ /* 0x042fe200078e021c */
[----:B------:R-:W5:Y:S02]  /*0240*/  LDG.E.CONSTANT R10, desc[UR4][R26.64+0xc] ;  /* 0x00000c041a0a7981 */ /* 0x000f64000c1e9900 */
[----:B--2---:R-:W0:Y:S02]  /*0250*/  LDC.64 R12, c[0x0][0x3c0] ;  /* 0x0000f000ff0c7b82 */ /* 0x004e240000000a00 */
[----:B------:R-:W2:Y:S01]  /*0260*/  LDG.E.CONSTANT R4, desc[UR4][R4.64] ;  /* 0x0000000404047981 */ /* 0x000ea2000c1e9900 */
[----:B------:R-:W-:-:S03]  /*0270*/  IMAD.WIDE R24, R6, 0x4, R24 ;  /* 0x0000000406187825 */ /* 0x000fc600078e0218 */
[----:B------:R-:W2:Y:S01]  /*0280*/  LDG.E.CONSTANT R11, desc[UR4][R26.64+0x4] ;  /* 0x000004041a0b7981 */ /* 0x000ea2000c1e9900 */
[----:B------:R-:W-:-:S03]  /*0290*/  IMAD.WIDE R14, R6, 0x4, R14 ;  /* 0x00000004060e7825 */ /* 0x000fc600078e020e */
[----:B------:R1:W2:Y:S04]  /*02a0*/  LDG.E.CONSTANT R3, desc[UR4][R24.64] ;  /* 0x0000000418037981 */ /* 0x0002a8000c1e9900 */
[----:B------:R-:W2:Y:S01]  /*02b0*/  LDG.E.CONSTANT R5, desc[UR4][R28.64] ;  /* 0x000000041c057981 */ /* 0x000ea2000c1e9900 */
[----:B------:R-:W-:-:S03]  /*02c0*/  IMAD.WIDE R16, R6, 0x4, R16 ;  /* 0x0000000406107825 */ /* 0x000fc600078e0210 */
[----:B------:R1:W2:Y:S02]  /*02d0*/  LDG.E.CONSTANT R0, desc[UR4][R14.64] ;  /* 0x000000040e007981 */ /* 0x0002a4000c1e9900 */
[----:B-1----:R-:W1:Y:S02]  /*02e0*/  LDC.64 R24, c[0x0][0x3e0] ;  /* 0x0000f800ff187b82 */ /* 0x002e640000000a00 */
[----:B------:R-:W2:Y:S04]  /*02f0*/  LDG.E.CONSTANT R9, desc[UR4][R26.64+0x8] ;  /* 0x000008041a097981 */ /* 0x000ea8000c1e9900 */
[----:B------:R0:W2:Y:S02]  /*0300*/  LDG.E.CONSTANT R7, desc[UR4][R16.64] ;  /* 0x0000000410077981 */ /* 0x0000a4000c1e9900 */
[----:B------:R-:W1:Y:S08]  /*0310*/  LDC.64 R14, c[0x0][0x3d0] ;  /* 0x0000f400ff0e7b82 */ /* 0x000e700000000a00 */
[----:B0-----:R-:W0:Y:S01]  /*0320*/  LDC.64 R16, c[0x0][0x3c8] ;  /* 0x0000f200ff107b82 */ /* 0x001e220000000a00 */
[----:B------:R-:W-:-:S06]  /*0330*/  IMAD.WIDE R12, R6, 0x4, R12 ;  /* 0x00000004060c7825 */ /* 0x000fcc00078e020c */
[----:B------:R-:W2:Y:S01]  /*0340*/  LDG.E.CONSTANT R12, desc[UR4][R12.64] ;  /* 0x000000040c0c7981 */ /* 0x000ea2000c1e9900 */
[----:B------:R-:W0:Y:S01]  /*0350*/  LDC.64 R26, c[0x0][0x3d8] ;  /* 0x0000f600ff1a7b82 */ /* 0x000e220000000a00 */
[----:B-1----:R-:W-:-:S05]  /*0360*/  IMAD.WIDE R14, R6, 0x4, R14 ;  /* 0x00000004060e7825 */ /* 0x002fca00078e020e */
[----:B------:R1:W2:Y:S01]  /*0370*/  LDG.E.CONSTANT R22, desc[UR4][R14.64] ;  /* 0x000000040e167981 */ /* 0x0002a2000c1e9900 */
[----:B0-----:R-:W-:-:S06]  /*0380*/  IMAD.WIDE R16, R6, 0x4, R16 ;  /* 0x0000000406107825 */ /* 0x001fcc00078e0210 */
[----:B------:R-:W2:Y:S01]  /*0390*/  LDG.E.CONSTANT R16, desc[UR4][R16.64] ;  /* 0x0000000410107981 */ /* 0x000ea2000c1e9900 */
[----:B-1----:R-:W0:Y:S01]  /*03a0*/  LDC.64 R14, c[0x0][0x3f8] ;  /* 0x0000fe00ff0e7b82 */ /* 0x002e220000000a00 */
[----:B------:R-:W-:-:S04]  /*03b0*/  IMAD.WIDE R26, R6, 0x4, R26 ;  /* 0x00000004061a7825 */ /* 0x000fc800078e021a */
[----:B------:R-:W-:-:S04]  /*03c0*/  IMAD.WIDE R24, R6, 0x4, R24 ;  /* 0x0000000406187825 */ /* 0x000fc800078e0218 */
[----:B0-----:R-:W-:-:S04]  /*03d0*/  IMAD.WIDE R14, R6, 0x4, R14 ;  /* 0x00000004060e7825 */ /* 0x001fc800078e020e */
[----:B----4-:R-:W-:-:S05]  /*03e0*/  FFMA R13, R18, UR12, R21 ;  /* 0x0000000c120d7c23 */ /* 0x010fca0008000015 */
[----:B------:R-:W-:Y:S01]  /*03f0*/  FSETP.GEU.AND P0, PT, R13, UR16, PT ;  /* 0x000000100d007c0b */ /* 0x000fe2000bf0e000 */
[----:B---3--:R-:W-:Y:S01]  /*0400*/  FFMA R23, R20, UR6, R23 ;  /* 0x0000000614177c23 */ /* 0x008fe20008000017 */
[----:B------:R-:W0:Y:S01]  /*0410*/  LDCU.64 UR6, c[0x3][0xc0] ;  /* 0x00c01800ff0677ac */ /* 0x000e220008000a00 */
[----:B------:R-:W1:Y:S01]  /*0420*/  LDC.64 R20, c[0x0][0x3e8] ;  /* 0x0000fa00ff147b82 */ /* 0x000e620000000a00 */
[----:B-----5:R-:W-:Y:S01]  /*0430*/  FFMA R8, R19, UR13, R8 ;  /* 0x0000000d13087c23 */ /* 0x020fe20008000008 */
[----:B------:R-:W3:Y:S06]  /*0440*/  LDCU.128 UR12, c[0x3][0xe0] ;  /* 0x00c01c00ff0c77ac */ /* 0x000eec0008000c00 */
[----:B------:R-:W4:Y:S01]  /*0450*/  LDC.64 R18, c[0x0][0x3f0] ;  /* 0x0000fc00ff127b82 */ /* 0x000f220000000a00 */
[----:B------:R-:W-:-:S04]  /*0460*/  FSETP.GEU.AND P0, PT, R8, UR18, P0 ;  /* 0x0000001208007c0b */ /* 0x000fc8000870e000 */
[----:B------:R-:W-:-:S04]  /*0470*/  FSETP.LEU.AND P0, PT, R8, UR19, P0 ;  /* 0x0000001308007c0b */ /* 0x000fc8000870b000 */
[----:B------:R-:W-:Y:S01]  /*0480*/  FSETP.LEU.AND P0, PT, R13, UR17, P0 ;  /* 0x000000110d007c0b */ /* 0x000fe2000870b000 */
[----:B------:R-:W5:Y:S01]  /*0490*/  LDCU.128 UR16, c[0x3][0xd0] ;  /* 0x00c01a00ff1077ac */ /* 0x000f620008000c00 */
[----:B--2---:R-:W-:Y:S01]  /*04a0*/  FFMA R2, R2, UR11, R5 ;  /* 0x0000000b02027c23 */ /* 0x004fe20008000005 */
[----:B------:R-:W-:-:S04]  /*04b0*/  FFMA R3, R10, UR10, R3 ;  /* 0x0000000a0a037c23 */ /* 0x000fc80008000003 */
[----:B---3--:R-:W-:Y:S01]  /*04c0*/  FSETP.GEU.AND P0, PT, R2, UR14, P0 ;  /* 0x0000000e02007c0b */ /* 0x008fe2000870e000 */
[----:B------:R-:W-:Y:S01]  /*04d0*/  FFMA R0, R11, UR8, R0 ;  /* 0x000000080b007c23 */ /* 0x000fe20008000000 */
[----:B-1----:R-:W-:-:S04]  /*04e0*/  IMAD.WIDE R28, R6, 0x4, R20 ;  /* 0x00000004061c7825 */ /* 0x002fc800078e0214 */
[----:B------:R-:W-:Y:S01]  /*04f0*/  FFMA R9, R9, UR9, R4 ;  /* 0x0000000909097c23 */ /* 0x000fe20008000004 */
[----:B------:R-:W-:Y:S01]  /*0500*/  FSETP.LEU.AND P0, PT, R2, UR15, P0 ;  /* 0x0000000f02007c0b */ /* 0x000fe2000870b000 */
[----:B------:R1:W-:Y:S01]  /*0510*/  STG.E desc[UR4][R26.64], R23 ;  /* 0x000000171a007986 */ /* 0x0003e2000c101904 */
[----:B----4-:R-:W-:Y:S01]  /*0520*/  IMAD.WIDE R18, R6, 0x4, R18 ;  /* 0x0000000406127825 */ /* 0x010fe200078e0212 */
[----:B------:R-:W2:Y:S01]  /*0530*/  LDC.64 R4, c[0x0][0x400] ;  /* 0x00010000ff047b82 */ /* 0x000ea20000000a00 */
[C---:B------:R-:W-:Y:S01]  /*0540*/  FSETP.GEU.AND P0, PT, R3.reuse, UR12, P0 ;  /* 0x0000000c03007c0b */ /* 0x040fe2000870e000 */
[----:B------:R3:W-:Y:S03]  /*0550*/  STG.E desc[UR4][R24.64], R7 ;  /* 0x0000000718007986 */ /* 0x0007e6000c101904 */
[----:B------:R-:W-:Y:S01]  /*0560*/  FSETP.LEU.AND P0, PT, R3, UR13, P0 ;  /* 0x0000000d03007c0b */ /* 0x000fe2000870b000 */
[----:B------:R-:W-:Y:S02]  /*0570*/  STG.E desc[UR4][R28.64], R0 ;  /* 0x000000001c007986 */ /* 0x000fe4000c101904 */
[----:B------:R-:W4:Y:S02]  /*0580*/  LDC.64 R10, c[0x0][0x418] ;  /* 0x00010600ff0a7b82 */ /* 0x000f240000000a00 */
[----:B------:R-:W-:Y:S01]  /*0590*/  STG.E desc[UR4][R18.64], R9 ;  /* 0x0000000912007986 */ /* 0x000fe2000c101904 */
[----:B-----5:R-:W-:-:S03]  /*05a0*/  FSETP.GEU.AND P0, PT, R9, UR18, P0 ;  /* 0x0000001209007c0b */ /* 0x020fc6000870e000 */
[----:B------:R5:W-:Y:S02]  /*05b0*/  STG.E desc[UR4][R14.64], R3 ;  /* 0x000000030e007986 */ /* 0x000be4000c101904 */
[----:B-1----:R-:W1:Y:S08]  /*05c0*/  LDC.64 R26, c[0x0][0x408] ;  /* 0x00010200ff1a7b82 */ /* 0x002e700000000a00 */
[----:B---3--:R-:W3:Y:S01]  /*05d0*/  LDC.64 R24, c[0x0][0x410] ;  /* 0x00010400ff187b82 */ /* 0x008ee20000000a00 */
[----:B------:R-:W-:-:S07]  /*05e0*/  FSETP.LEU.AND P0, PT, R9, UR19, P0 ;  /* 0x0000001309007c0b */ /* 0x000fce000870b000 */
[----:B-----5:R-:W5:Y:S08]  /*05f0*/  LDC.64 R14, c[0x0][0x420] ;  /* 0x00010800ff0e7b82 */ /* 0x020f700000000a00 */
[----:B------:R-:W5:Y:S08]  /*0600*/  LDC.64 R18, c[0x0][0x428] ;  /* 0x00010a00ff127b82 */ /* 0x000f700000000a00 */
[----:B------:R-:W5:Y:S01]  /*0610*/  LDC.64 R20, c[0x0][0x438] ;  /* 0x00010e00ff147b82 */ /* 0x000f620000000a00 */
[----:B------:R-:W-:-:S04]  /*0620*/  FSETP.GEU.AND P0, PT, R0, UR16, P0 ;  /* 0x0000001000007c0b */ /* 0x000fc8000870e000 */
[----:B------:R-:W-:Y:S01]  /*0630*/  FSETP.LEU.AND P0, PT, R0, UR17, P0 ;  /* 0x0000001100007c0b */ /* 0x000fe2000870b000 */
[----:B--2---:R-:W-:-:S03]  /*0640*/  IMAD.WIDE R4, R6, 0x4, R4 ;  /* 0x0000000406047825 */ /* 0x004fc600078e0204 */
[----:B0-----:R-:W-:Y:S01]  /*0650*/  FSETP.GEU.AND P0, PT, R23, UR6, P0 ;  /* 0x0000000617007c0b */ /* 0x001fe2000870e000 */
[----:B-1----:R-:W-:-:S03]  /*0660*/  IMAD.WIDE R26, R6, 0x4, R26 ;  /* 0x00000004061a7825 */ /* 0x002fc600078e021a */
[----:B------:R-:W-:Y:S01]  /*0670*/  FSETP.LEU.AND P0, PT, R23, UR7, P0 ;  /* 0x0000000717007c0b */ /* 0x000fe2000870b000 */
[C---:B---3--:R-:W-:Y:S01]  /*0680*/  IMAD.WIDE R24, R6.reuse, 0x4, R24 ;  /* 0x0000000406187825 */ /* 0x048fe200078e0218 */
[----:B------:R-:W-:Y:S03]  /*0690*/  STG.E desc[UR4][R4.64], R2 ;  /* 0x0000000204007986 */ /* 0x000fe6000c101904 */
[C---:B----4-:R-:W-:Y:S01]  /*06a0*/  IMAD.WIDE R10, R6.reuse, 0x4, R10 ;  /* 0x00000004060a7825 */ /* 0x050fe200078e020a */
[----:B------:R-:W-:Y:S01]  /*06b0*/  STG.E desc[UR4][R26.64], R13 ;  /* 0x0000000d1a007986 */ /* 0x000fe2000c101904 */
[----:B------:R-:W-:Y:S02]  /*06c0*/  SEL R3, RZ, 0x1, !P0 ;  /* 0x00000001ff037807 */ /* 0x000fe40004000000 */
[C---:B-----5:R-:W-:Y:S01]  /*06d0*/  IMAD.WIDE R14, R6.reuse, 0x4, R14 ;  /* 0x00000004060e7825 */ /* 0x060fe200078e020e */
[----:B------:R-:W-:Y:S03]  /*06e0*/  STG.E desc[UR4][R24.64], R8 ;  /* 0x0000000818007986 */ /* 0x000fe6000c101904 */
[C---:B------:R-:W-:Y:S01]  /*06f0*/  IMAD.WIDE R18, R6.reuse, 0x4, R18 ;  /* 0x0000000406127825 */ /* 0x040fe200078e0212 */
[----:B------:R-:W-:Y:S03]  /*0700*/  STG.E desc[UR4][R10.64], R12 ;  /* 0x0000000c0a007986 */ /* 0x000fe6000c101904 */
[----:B------:R-:W-:Y:S01]  /*0710*/  IMAD.WIDE R20, R6, 0x4, R20 ;  /* 0x0000000406147825 */ /* 0x000fe200078e0214 */
[----:B------:R-:W-:Y:S04]  /*0720*/  STG.E desc[UR4][R14.64], R16 ;  /* 0x000000100e007986 */ /* 0x000fe8000c101904 */
[----:B------:R-:W-:Y:S04]  /*0730*/  STG.E desc[UR4][R18.64], R22 ;  /* 0x0000001612007986 */ /* 0x000fe8000c101904 */
[----:B------:R-:W-:Y:S01]  /*0740*/  STG.E desc[UR4][R20.64], R3 ;  /* 0x0000000314007986 */ /* 0x000fe2000c101904 */
[----:B------:R-:W-:Y:S05]  /*0750*/  EXIT ;  /* 0x000000000000794d */ /* 0x000fea0003800000 */
.L_x_86:
        /* <DEDUP_REMOVED lines=10> */
.L_x_96:


//--------------------- .text._Z26compute_correlated_uniformPKfS0_Pfffii --------------------------
	.section	.text._Z26compute_correlated_uniformPKfS0_Pfffii,"ax",@progbits
	.align	128
        .global         _Z26compute_correlated_uniformPKfS0_Pfffii
        .type           _Z26compute_correlated_uniformPKfS0_Pfffii,@function
        .size           _Z26compute_correlated_uniformPKfS0_Pfffii,(.L_x_97 - _Z26compute_correlated_uniformPKfS0_Pfffii)
        .other          _Z26compute_correlated_uniformPKfS0_Pfffii,@"STO_CUDA_ENTRY STV_DEFAULT"
_Z26compute_correlated_uniformPKfS0_Pfffii:
.text._Z26compute_correlated_uniformPKfS0_Pfffii:
[----:B------:R-:W-:Y:S01]  /*0000*/  LDC R1, c[0x0][0x37c] ;  /* 0x0000df00ff017b82 */ /* 0x000fe20000000800 */
[----:B------:R-:W0:Y:S07]  /*0010*/  S2R R0, SR_TID.X ;  /* 0x0000000000007919 */ /* 0x000e2e0000002100 */
[----:B------:R-:W0:Y:S01]  /*0020*/  S2UR UR6, SR_CTAID.X ;  /* 0x00000000000679c3 */ /* 0x000e220000002500 */
[----:B------:R-:W1:Y:S07]  /*0030*/  LDCU.64 UR4, c[0x0][0x3a0] ;  /* 0x00007400ff0477ac */ /* 0x000e6e0008000a00 */
[----:B------:R-:W0:Y:S01]  /*0040*/  LDC R9, c[0x0][0x360] ;  /* 0x0000d800ff097b82 */ /* 0x000e220000000800 */
[----:B-1----:R-:W-:Y:S01]  /*0050*/  UIMAD UR4, UR5, UR4, URZ ;  /* 0x00000004050472a4 */ /* 0x002fe2000f8e02ff */
[----:B0-----:R-:W-:-:S05]  /*0060*/  IMAD R9, R9, UR6, R0 ;  /* 0x0000000609097c24 */ /* 0x001fca000f8e0200 */
[----:B------:R-:W-:-:S13]  /*0070*/  ISETP.GE.AND P0, PT, R9, UR4, PT ;  /* 0x0000000409007c0c */ /* 0x000fda000bf06270 */
[----:B------:R-:W-:Y:S05]  /*0080*/  @P0 EXIT ;  /* 0x000000000000094d */ /* 0x000fea0003800000 */
[----:B------:R-:W0:Y:S01]  /*0090*/  LDC.64 R4, c[0x0][0x388] ;  /* 0x0000e200ff047b82 */ /* 0x000e220000000a00 */
[----:B------:R-:W1:Y:S01]  /*00a0*/  LDCU.64 UR4, c[0x0][0x358] ;  /* 0x00006b00ff0477ac */ /* 0x000e620008000a00 */
[----:B------:R-:W2:Y:S06]  /*00b0*/  LDCU.64 UR6, c[0x0][0x398] ;  /* 0x00007300ff0677ac */ /* 0x000eac0008000a00 */
[----:B------:R-:W3:Y:S08]  /*00c0*/  LDC.64 R2, c[0x0][0x380] ;  /* 0x0000e000ff027b82 */ /* 0x000ef00000000a00 */
[----:B------:R-:W4:Y:S01]  /*00d0*/  LDC.64 R6, c[0x0][0x390] ;  /* 0x0000e400ff067b82 */ /* 0x000f220000000a00 */
[----:B0-----:R-:W-:-:S06]  /*00e0*/  IMAD.WIDE R4, R9, 0x4, R4 ;  /* 0x0000000409047825 */ /* 0x001fcc00078e0204 */
[----:B-1----:R-:W2:Y:S01]  /*00f0*/  LDG.E.CONSTANT R4, desc[UR4][R4.64] ;  /* 0x0000000404047981 */ /* 0x002ea2000c1e9900 */
[----:B---3--:R-:W-:-:S06]  /*0100*/  IMAD.WIDE R2, R9, 0x4, R2 ;  /* 0x0000000409027825 */ /* 0x008fcc00078e0202 */
[----:B------:R-:W3:Y:S01]  /*0110*/  LDG.E.CONSTANT R2, desc[UR4][R2.64] ;  /* 0x0000000402027981 */ /* 0x000ee2000c1e9900 */
[----:B----4-:R-:W-:-:S04]  /*0120*/  IMAD.WIDE R6, R9, 0x4, R6 ;  /* 0x0000000409067825 */ /* 0x010fc800078e0206 */
[----:B--2---:R-:W-:-:S04]  /*0130*/  FMUL R11, R4, UR7 ;  /* 0x00000007040b7c20 */ /* 0x004fc80008400000 */
[----:B---3--:R-:W-:-:S04]  /*0140*/  FFMA R11, R2, UR6, R11 ;  /* 0x00000006020b7c23 */ /* 0x008fc8000800000b */
[----:B------:R-:W0:Y:S02]  /*0150*/  FRND.FLOOR R0, R11 ;  /* 0x0000000b00007307 */ /* 0x000e240000205000 */
[----:B0-----:R-:W-:-:S05]  /*0160*/  FADD R9, R11, -R0 ;  /* 0x800000000b097221 */ /* 0x001fca0000000000 */
[----:B------:R-:W-:Y:S01]  /*0170*/  STG.E desc[UR4][R6.64], R9 ;  /* 0x0000000906007986 */ /* 0x000fe2000c101904 */
[----:B------:R-:W-:Y:S05]  /*0180*/  EXIT ;  /* 0x000000000000794d */ /* 0x000fea0003800000 */
.L_x_87:
        /* <DEDUP_REMOVED lines=15> */
.L_x_97:


//--------------------- .text._Z24compute_correlated_noisePK6float2PKfS1_S3_PS_Pffflii --------------------------
	.section	.text._Z24compute_correlated_noisePK6float2PKfS1_S3_PS_Pffflii,"ax",@progbits
	.align	128
        .global         _Z24compute_correlated_noisePK6float2PKfS1_S3_PS_Pffflii
        .type           _Z24compute_correlated_noisePK6float2PKfS1_S3_PS_Pffflii,@function
        .size           _Z24compute_correlated_noisePK6float2PKfS1_S3_PS_Pffflii,(.L_x_98 - _Z24compute_correlated_noisePK6float2PKfS1_S3_PS_Pffflii)
        .other          _Z24compute_correlated_noisePK6float2PKfS1_S3_PS_Pffflii,@"STO_CUDA_ENTRY STV_DEFAULT"
_Z24compute_correlated_noisePK6float2PKfS1_S3_PS_Pffflii:
.text._Z24compute_correlated_noisePK6float2PKfS1_S3_PS_Pffflii:
[----:B------:R-:W-:Y:S01]  /*0000*/  LDC R1, c[0x0][0x37c] ;  /* 0x0000df00ff017b82 */ /* 0x000fe20000000800 */
[----:B------:R-:W0:Y:S01]  /*0010*/  LDCU.64 UR8, c[0x0][0x3c0] ;  /* 0x00007800ff0877ac */ /* 0x000e220008000a00 */
[----:B------:R-:W1:Y:S06]  /*0020*/  S2R R2, SR_TID.X ;  /* 0x0000000000027919 */ /* 0x000e6c0000002100 */
[----:B------:R-:W1:Y:S01]  /*0030*/  S2UR UR12, SR_CTAID.X ;  /* 0x00000000000c79c3 */ /* 0x000e620000002500 */
[----:B------:R-:W-:Y:S01]  /*0040*/  IMAD.MOV.U32 R3, RZ, RZ, RZ ;  /* 0x000000ffff037224 */ /* 0x000fe200078e00ff */
[----:B------:R-:W2:Y:S06]  /*0050*/  LDCU.64 UR10, c[0x0][0x3b8] ;  /* 0x00007700ff0a77ac */ /* 0x000eac0008000a00 */
[----:B------:R-:W1:Y:S01]  /*0060*/  LDC R5, c[0x0][0x360] ;  /* 0x0000d800ff057b82 */ /* 0x000e620000000800 */
[----:B0-----:R-:W-:-:S04]  /*0070*/  USHF.R.S32.HI UR4, URZ, 0x1f, UR8 ;  /* 0x0000001fff047899 */ /* 0x001fc80008011408 */
[----:B--2---:R-:W-:Y:S02]  /*0080*/  UIMAD UR6, UR4, UR10, URZ ;  /* 0x0000000a040672a4 */ /* 0x004fe4000f8e02ff */
[----:B------:R-:W-:Y:S02]  /*0090*/  UIMAD.WIDE.U32 UR4, UR8, UR10, URZ ;  /* 0x0000000a080472a5 */ /* 0x000fe4000f8e00ff */
[----:B------:R-:W-:-:S04]  /*00a0*/  UIMAD UR6, UR8, UR11, UR6 ;  /* 0x0000000b080672a4 */ /* 0x000fc8000f8e0206 */
[----:B------:R-:W-:Y:S02]  /*00b0*/  UIADD3 UR6, UPT, UPT, UR5, UR6, URZ ;  /* 0x0000000605067290 */ /* 0x000fe4000fffe0ff */
[----:B------:R-:W-:Y:S02]  /*00c0*/  USHF.R.S32.HI UR5, URZ, 0x1f, UR9 ;  /* 0x0000001fff057899 */ /* 0x000fe40008011409 */
[----:B------:R-:W-:Y:S01]  /*00d0*/  UIMAD UR8, UR6, UR9, URZ ;  /* 0x00000009060872a4 */ /* 0x000fe2000f8e02ff */
[----:B-1----:R-:W-:Y:S01]  /*00e0*/  IMAD.WIDE.U32 R2, R5, UR12, R2 ;  /* 0x0000000c05027c25 */ /* 0x002fe2000f8e0002 */
[----:B------:R-:W-:Y:S02]  /*00f0*/  UIMAD.WIDE.U32 UR6, UR4, UR9, URZ ;  /* 0x00000009040672a5 */ /* 0x000fe4000f8e00ff */
[----:B------:R-:W-:-:S04]  /*0100*/  UIMAD UR4, UR5, UR4, UR8 ;  /* 0x00000004050472a4 */ /* 0x000fc8000f8e0208 */
[----:B------:R-:W-:Y:S01]  /*0110*/  UIADD3 UR4, UPT, UPT, UR7, UR4, URZ ;  /* 0x0000000407047290 */ /* 0x000fe2000fffe0ff */
[----:B------:R-:W-:-:S05]  /*0120*/  ISETP.GE.U32.AND P0, PT, R2, UR6, PT ;  /* 0x0000000602007c0c */ /* 0x000fca000bf06070 */
[----:B------:R-:W-:-:S13]  /*0130*/  ISETP.GE.AND.EX P0, PT, R3, UR4, PT, P0 ;  /* 0x0000000403007c0c */ /* 0x000fda000bf06300 */
[----:B------:R-:W-:Y:S05]  /*0140*/  @P0 EXIT ;  /* 0x000000000000094d */ /* 0x000fea0003800000 */
[----:B------:R-:W0:Y:S01]  /*0150*/  LDCU.64 UR8, c[0x0][0x390] ;  /* 0x00007200ff0877ac */ /* 0x000e220008000a00 */
[C---:B------:R-:W-:Y:S01]  /*0160*/  IMAD.SHL.U32 R6, R2.reuse, 0x8, RZ ;  /* 0x0000000802067824 */ /* 0x040fe200078e00ff */
[----:B------:R-:W-:Y:S01]  /*0170*/  SHF.L.U64.HI R7, R2, 0x3, R3 ;  /* 0x0000000302077819 */ /* 0x000fe20000010203 */
[----:B------:R-:W1:Y:S01]  /*0180*/  LDCU.64 UR6, c[0x0][0x380] ;  /* 0x00007000ff0677ac */ /* 0x000e620008000a00 */
[----:B------:R-:W2:Y:S02]  /*0190*/  LDCU.64 UR4, c[0x0][0x358] ;  /* 0x00006b00ff0477ac */ /* 0x000ea40008000a00 */
[C---:B0-----:R-:W-:Y:S02]  /*01a0*/  IADD3 R4, P1, PT, R6.reuse, UR8, RZ ;  /* 0x0000000806047c10 */ /* 0x041fe4000ff3e0ff */
[C---:B-1----:R-:W-:Y:S02]  /*01b0*/  IADD3 R2, P0, PT, R6.reuse, UR6, RZ ;  /* 0x0000000606027c10 */ /* 0x042fe4000ff1e0ff */
[C---:B------:R-:W-:Y:S01]  /*01c0*/  IADD3.X R5, PT, PT, R7.reuse, UR9, RZ, P1, !PT ;  /* 0x0000000907057c10 */ /* 0x040fe20008ffe4ff */
[----:B------:R-:W0:Y:S01]  /*01d0*/  LDCU.64 UR8, c[0x0][0x3a0] ;  /* 0x00007400ff0877ac */ /* 0x000e220008000a00 */
[----:B------:R-:W-:Y:S01]  /*01e0*/  IADD3.X R3, PT, PT, R7, UR7, RZ, P0, !PT ;  /* 0x0000000707037c10 */ /* 0x000fe200087fe4ff */
[----:B------:R-:W1:Y:S03]  /*01f0*/  LDCU.64 UR6, c[0x0][0x3b0] ;  /* 0x00007600ff0677ac */ /* 0x000e660008000a00 */
[----:B--2---:R-:W1:Y:S04]  /*0200*/  LDG.E.64.CONSTANT R4, desc[UR4][R4.64] ;  /* 0x0000000404047981 */ /* 0x004e68000c1e9b00 */
[----:B------:R-:W2:Y:S01]  /*0210*/  LDG.E.64.CONSTANT R2, desc[UR4][R2.64] ;  /* 0x0000000402027981 */ /* 0x000ea2000c1e9b00 */
[----:B0-----:R-:W-:-:S04]  /*0220*/  IADD3 R6, P0, PT, R6, UR8, RZ ;  /* 0x0000000806067c10 */ /* 0x001fc8000ff1e0ff */
[----:B------:R-:W-:Y:S01]  /*0230*/  IADD3.X R7, PT, PT, R7, UR9, RZ, P0, !PT ;  /* 0x0000000907077c10 */ /* 0x000fe200087fe4ff */
[----:B-1----:R-:W-:Y:S01]  /*0240*/  FMUL R9, R4, UR7 ;  /* 0x0000000704097c20 */ /* 0x002fe20008400000 */
[----:B------:R-:W-:-:S03]  /*0250*/  FMUL R0, R5, UR7 ;  /* 0x0000000705007c20 */ /* 0x000fc60008400000 */
[----:B--2---:R-:W-:Y:S01]  /*0260*/  FFMA R8, R2, UR6, R9 ;  /* 0x0000000602087c23 */ /* 0x004fe20008000009 */
[----:B------:R-:W-:-:S05]  /*0270*/  FFMA R9, R3, UR6, R0 ;  /* 0x0000000603097c23 */ /* 0x000fca0008000000 */
[----:B------:R-:W-:Y:S01]  /*0280*/  STG.E.64 desc[UR4][R6.64], R8 ;  /* 0x0000000806007986 */ /* 0x000fe2000c101b04 */
[----:B------:R-:W-:Y:S05]  /*0290*/  EXIT ;  /* 0x000000000000794d */ /* 0x000fea0003800000 */
.L_x_88:
        /* <DEDUP_REMOVED lines=14> */
.L_x_98:


//--------------------- .nv.global.init           --------------------------
	.section	.nv.global.init,"aw",@progbits
	.align	4
.nv.global.init:
	.type		mrg32k3aM1SubSeq,@object
	.size		mrg32k3aM1SubSeq,(mrg32k3aM2SubSeq - mrg32k3aM1SubSeq)
mrg32k3aM1SubSeq:
        /*0000*/ 	.byte	0x0b, 0xcc, 0xee, 0x04, 0x73, 0x29, 0x8b, 0x6f, 0xf6, 0x53, 0x03, 0xf6, 0x23, 0xf6, 0xea, 0xda
        /* <DEDUP_REMOVED lines=125> */
	.type		mrg32k3aM2SubSeq,@object
	.size		mrg32k3aM2SubSeq,(mrg32k3aM1 - mrg32k3aM2SubSeq)
mrg32k3aM2SubSeq:
        /* <DEDUP_REMOVED lines=126> */
	.type		mrg32k3aM1,@object
	.size		mrg32k3aM1,(mrg32k3aM1Seq - mrg32k3aM1)
mrg32k3aM1:
        /* <DEDUP_REMOVED lines=144> */
	.type		mrg32k3aM1Seq,@object
	.size		mrg32k3aM1Seq,(mrg32k3aM2 - mrg32k3aM1Seq)
mrg32k3aM1Seq:
        /* <DEDUP_REMOVED lines=144> */
	.type		mrg32k3aM2,@object
	.size		mrg32k3aM2,(mrg32k3aM2Seq - mrg32k3aM2)
mrg32k3aM2:
        /* <DEDUP_REMOVED lines=144> */
	.type		mrg32k3aM2Seq,@object
	.size		mrg32k3aM2Seq,(precalc_xorwow_matrix - mrg32k3aM2Seq)
mrg32k3aM2Seq:
        /* <DEDUP_REMOVED lines=144> */
	.type		precalc_xorwow_matrix,@object
	.size		precalc_xorwow_matrix,(precalc_xorwow_offset_matrix - precalc_xorwow_matrix)
precalc_xorwow_matrix:
        /* <DEDUP_REMOVED lines=6400> */
	.type		precalc_xorwow_offset_matrix,@object
	.size		precalc_xorwow_offset_matrix,(.L_1 - precalc_xorwow_offset_matrix)
precalc_xorwow_offset_matrix:
        /* <DEDUP_REMOVED lines=6400> */
.L_1:


//--------------------- .nv.shared.reserved.0     --------------------------
	.section	.nv.shared.reserved.0,"aw",@nobits
	.weak		__nv_reservedSMEM_offset_0_alias
	.size		__nv_reservedSMEM_offset_0_alias, 0, 64
	.other		__nv_reservedSMEM_offset_0_alias,@"STO_CUDA_RESERVED_SHARED STV_DEFAULT"
__nv_reservedSMEM_offset_0_alias:
	.zero		0
	.zero		64


//--------------------- .nv.global                --------------------------
	.section	.nv.global,"aw",@nobits
.nv.global:
	.type		_ZN34_INTERNAL_4221a4b3_4_k_cu_b279d9006thrust24THRUST_300001_SM_1000_NS12placeholders2_5E,@object
	.size		_ZN34_INTERNAL_4221a4b3_4_k_cu_b279d9006thrust24THRUST_300001_SM_1000_NS12placeholders2_5E,(_ZN34_INTERNAL_4221a4b3_4_k_cu_b279d9004cuda3std3__45__cpo6cbeginE - _ZN34_INTERNAL_4221a4b3_4_k_cu_b279d9006thrust24THRUST_300001_SM_1000_NS12placeholders2_5E)
_ZN34_INTERNAL_4221a4b3_4_k_cu_b279d9006thrust24THRUST_300001_SM_1000_NS12placeholders2_5E:
	.zero		1
	.type		_ZN34_INTERNAL_4221a4b3_4_k_cu_b279d9004cuda3std3__45__cpo6cbeginE,@object
	.size		_ZN34_INTERNAL_4221a4b3_4_k_cu_b279d9004cuda3std3__45__cpo6cbeginE,(_ZN34_INTERNAL_4221a4b3_4_k_cu_b279d9004cuda3std6ranges3__45__cpo6cbeginE - _ZN34_INTERNAL_4221a4b3_4_k_cu_b279d9004cuda3std3__45__cpo6cbeginE)
_ZN34_INTERNAL_4221a4b3_4_k_cu_b279d9004cuda3std3__45__cpo6cbeginE:
	.zero		1
	.type		_ZN34_INTERNAL_4221a4b3_4_k_cu_b279d9004cuda3std6ranges3__45__cpo6cbeginE,@object
	.size		_ZN34_INTERNAL_4221a4b3_4_k_cu_b279d9004cuda3std6ranges3__45__cpo6cbeginE,(_ZN34_INTERNAL_4221a4b3_4_k_cu_b279d9004cuda3std3__48in_placeE - _ZN34_INTERNAL_4221a4b3_4_k_cu_b279d9004cuda3std6ranges3__45__cpo6cbeginE)
_ZN34_INTERNAL_4221a4b3_4_k_cu_b279d9004cuda3std6ranges3__45__cpo6cbeginE:
	.zero		1
	.type		_ZN34_INTERNAL_4221a4b3_4_k_cu_b279d9004cuda3std3__48in_placeE,@object
	.size		_ZN34_INTERNAL_4221a4b3_4_k_cu_b279d9004cuda3std3__48in_placeE,(_ZN34_INTERNAL_4221a4b3_4_k_cu_b279d9004cuda3std6ranges3__45__cpo4sizeE - _ZN34_INTERNAL_4221a4b3_4_k_cu_b279d9004cuda3std3__48in_placeE)
_ZN34_INTERNAL_4221a4b3_4_k_cu_b279d9004cuda3std3__48in_placeE:
	.zero		1
	.type		_ZN34_INTERNAL_4221a4b3_4_k_cu_b279d9004cuda3std6ranges3__45__cpo4sizeE,@object
	.size		_ZN34_INTERNAL_4221a4b3_4_k_cu_b279d9004cuda3std6ranges3__45__cpo4sizeE,(_ZN34_INTERNAL_4221a4b3_4_k_cu_b279d9006thrust24THRUST_300001_SM_1000_NS12placeholders2_9E - _ZN34_INTERNAL_4221a4b3_4_k_cu_b279d9004cuda3std6ranges3__45__cpo4sizeE)
_ZN34_INTERNAL_4221a4b3_4_k_cu_b279d9004cuda3std6ranges3__45__cpo4sizeE:
	.zero		1
	.type		_ZN34_INTERNAL_4221a4b3_4_k_cu_b279d9006thrust24THRUST_300001_SM_1000_NS12placeholders2_9E,@object
	.size		_ZN34_INTERNAL_4221a4b3_4_k_cu_b279d9006thrust24THRUST_300001_SM_1000_NS12placeholders2_9E,(_ZN34_INTERNAL_4221a4b3_4_k_cu_b279d9004cuda3std3__45__cpo7crbeginE - _ZN34_INTERNAL_4221a4b3_4_k_cu_b279d9006thrust24THRUST_300001_SM_1000_NS12placeholders2_9E)
_ZN34_INTERNAL_4221a4b3_4_k_cu_b279d9006thrust24THRUST_300001_SM_1000_NS12placeholders2_9E:
	.zero		1
	.type		_ZN34_INTERNAL_4221a4b3_4_k_cu_b279d9004cuda3std3__45__cpo7crbeginE,@object
	.size		_ZN34_INTERNAL_4221a4b3_4_k_cu_b279d9004cuda3std3__45__cpo7crbeginE,(_ZN34_INTERNAL_4221a4b3_4_k_cu_b279d9004cuda3std6ranges3__45__cpo4nextE - _ZN34_INTERNAL_4221a4b3_4_k_cu_b279d9004cuda3std3__45__cpo7crbeginE)
_ZN34_INTERNAL_4221a4b3_4_k_cu_b279d9004cuda3std3__45__cpo7crbeginE:
	.zero		1
	.type		_ZN34_INTERNAL_4221a4b3_4_k_cu_b279d9004cuda3std6ranges3__45__cpo4nextE,@object
	.size		_ZN34_INTERNAL_4221a4b3_4_k_cu_b279d9004cuda3std6ranges3__45__cpo4nextE,(_ZN34_INTERNAL_4221a4b3_4_k_cu_b279d9004cuda3std6ranges3__45__cpo4swapE - _ZN34_INTERNAL_4221a4b3_4_k_cu_b279d9004cuda3std6ranges3__45__cpo4nextE)
_ZN34_INTERNAL_4221a4b3_4_k_cu_b279d9004cuda3std6ranges3__45__cpo4nextE:
	.zero		1
	.type		_ZN34_INTERNAL_4221a4b3_4_k_cu_b279d9004cuda3std6ranges3__45__cpo4swapE,@object
	.size		_ZN34_INTERNAL_4221a4b3_4_k_cu_b279d9004cuda3std6ranges3__45__cpo4swapE,(_ZN34_INTERNAL_4221a4b3_4_k_cu_b279d9006thrust24THRUST_300001_SM_1000_NS12placeholders2_1E - _ZN34_INTERNAL_4221a4b3_4_k_cu_b279d9004cuda3std6ranges3__45__cpo4swapE)
_ZN34_INTERNAL_4221a4b3_4_k_cu_b279d9004cuda3std6ranges3__45__cpo4swapE:
	.zero		1
	.type		_ZN34_INTERNAL_4221a4b3_4_k_cu_b279d9006thrust24THRUST_300001_SM_1000_NS12placeholders2_1E,@object
	.size		_ZN34_INTERNAL_4221a4b3_4_k_cu_b279d9006thrust24THRUST_300001_SM_1000_NS12placeholders2_1E,(_ZN34_INTERNAL_4221a4b3_4_k_cu_b279d9006thrust24THRUST_300001_SM_1000_NS12placeholders2_3E - _ZN34_INTERNAL_4221a4b3_4_k_cu_b279d9006thrust24THRUST_300001_SM_1000_NS12placeholders2_1E)
_ZN34_INTERNAL_4221a4b3_4_k_cu_b279d9006thrust24THRUST_300001_SM_1000_NS12placeholders2_1E:
	.zero		1
	.type		_ZN34_INTERNAL_4221a4b3_4_k_cu_b279d9006thrust24THRUST_300001_SM_1000_NS12placeholders2_3E,@object
	.size		_ZN34_INTERNAL_4221a4b3_4_k_cu_b279d9006thrust24THRUST_300001_SM_1000_NS12placeholders2_3E,(_ZN34_INTERNAL_4221a4b3_4_k_cu_b279d9004cuda3std3__45__cpo5beginE - _ZN34_INTERNAL_4221a4b3_4_k_cu_b279d9006thrust24THRUST_300001_SM_1000_NS12placeholders2_3E)
_ZN34_INTERNAL_4221a4b3_4_k_cu_b279d9006thrust24THRUST_300001_SM_1000_NS12placeholders2_3E:
	.zero		1
	.type		_ZN34_INTERNAL_4221a4b3_4_k_cu_b279d9004cuda3std3__45__cpo5beginE,@object
	.size		_ZN34_INTERNAL_4221a4b3_4_k_cu_b279d9004cuda3std3__45__cpo5beginE,(_ZN34_INTERNAL_4221a4b3_4_k_cu_b279d9004cuda3std6ranges3__45__cpo5beginE - _ZN34_INTERNAL_4221a4b3_4_k_cu_b279d9004cuda3std3__45__cpo5beginE)
_ZN34_INTERNAL_4221a4b3_4_k_cu_b279d9004cuda3std3__45__cpo5beginE:
	.zero		1
	.type		_ZN34_INTERNAL_4221a4b3_4_k_cu_b279d9004cuda3std6ranges3__45__cpo5beginE,@object
	.size		_ZN34_INTERNAL_4221a4b3_4_k_cu_b279d9004cuda3std6ranges3__45__cpo5beginE,(_ZN34_INTERNAL_4221a4b3_4_k_cu_b279d9004cuda3std3__436_GLOBAL__N__4221a4b3_4_k_cu_b279d9006ignoreE - _ZN34_INTERNAL_4221a4b3_4_k_cu_b279d9004cuda3std6ranges3__45__cpo5beginE)
_ZN34_INTERNAL_4221a4b3_4_k_cu_b279d9004cuda3std6ranges3__45__cpo5beginE:
	.zero		1
	.type		_ZN34_INTERNAL_4221a4b3_4_k_cu_b279d9004cuda3std3__436_GLOBAL__N__4221a4b3_4_k_cu_b279d9006ignoreE,@object
	.size		_ZN34_INTERNAL_4221a4b3_4_k_cu_b279d9004cuda3std3__436_GLOBAL__N__4221a4b3_4_k_cu_b279d9006ignoreE,(_ZN34_INTERNAL_4221a4b3_4_k_cu_b279d9004cuda3std6ranges3__45__cpo4dataE - _ZN34_INTERNAL_4221a4b3_4_k_cu_b279d9004cuda3std3__436_GLOBAL__N__4221a4b3_4_k_cu_b279d9006ignoreE)
_ZN34_INTERNAL_4221a4b3_4_k_cu_b279d9004cuda3std3__436_GLOBAL__N__4221a4b3_4_k_cu_b279d9006ignoreE:
	.zero		1
	.type		_ZN34_INTERNAL_4221a4b3_4_k_cu_b279d9004cuda3std6ranges3__45__cpo4dataE,@object
	.size		_ZN34_INTERNAL_4221a4b3_4_k_cu_b279d9004cuda3std6ranges3__45__cpo4dataE,(_ZN34_INTERNAL_4221a4b3_4_k_cu_b279d9006thrust24THRUST_300001_SM_1000_NS12placeholders2_7E - _ZN34_INTERNAL_4221a4b3_4_k_cu_b279d9004cuda3std6ranges3__45__cpo4dataE)
_ZN34_INTERNAL_4221a4b3_4_k_cu_b279d9004cuda3std6ranges3__45__cpo4dataE:
	.zero		1
	.type		_ZN34_INTERNAL_4221a4b3_4_k_cu_b279d9006thrust24THRUST_300001_SM_1000_NS12placeholders2_7E,@object
	.size		_ZN34_INTERNAL_4221a4b3_4_k_cu_b279d9006thrust24THRUST_300001_SM_1000_NS12placeholders2_7E,(_ZN34_INTERNAL_4221a4b3_4_k_cu_b279d9004cuda3std3__45__cpo6rbeginE - _ZN34_INTERNAL_4221a4b3_4_k_cu_b279d9006thrust24THRUST_300001_SM_1000_NS12placeholders2_7E)
_ZN34_INTERNAL_4221a4b3_4_k_cu_b279d9006thrust24THRUST_300001_SM_1000_NS12placeholders2_7E:
	.zero		1
	.type		_ZN34_INTERNAL_4221a4b3_4_k_cu_b279d9004cuda3std3__45__cpo6rbeginE,@object
	.size		_ZN34_INTERNAL_4221a4b3_4_k_cu_b279d9004cuda3std3__45__cpo6rbeginE,(_ZN34_INTERNAL_4221a4b3_4_k_cu_b279d9004cuda3std6ranges3__45__cpo7advanceE - _ZN34_INTERNAL_4221a4b3_4_k_cu_b279d9004cuda3std3__45__cpo6rbeginE)
_ZN34_INTERNAL_4221a4b3_4_k_cu_b279d9004cuda3std3__45__cpo6rbeginE:
	.zero		1
	.type		_ZN34_INTERNAL_4221a4b3_4_k_cu_b279d9004cuda3std6ranges3__45__cpo7advanceE,@object
	.size		_ZN34_INTERNAL_4221a4b3_4_k_cu_b279d9004cuda3std6ranges3__45__cpo7advanceE,(_ZN34_INTERNAL_4221a4b3_4_k_cu_b279d9004cuda3std3__47nulloptE - _ZN34_INTERNAL_4221a4b3_4_k_cu_b279d9004cuda3std6ranges3__45__cpo7advanceE)
_ZN34_INTERNAL_4221a4b3_4_k_cu_b279d9004cuda3std6ranges3__45__cpo7advanceE:
	.zero		1
	.type		_ZN34_INTERNAL_4221a4b3_4_k_cu_b279d9004cuda3std3__47nulloptE,@object
	.size		_ZN34_INTERNAL_4221a4b3_4_k_cu_b279d9004cuda3std3__47nulloptE,(_ZN34_INTERNAL_4221a4b3_4_k_cu_b279d9004cuda3std6ranges3__45__cpo8distanceE - _ZN34_INTERNAL_4221a4b3_4_k_cu_b279d9004cuda3std3__47nulloptE)
_ZN34_INTERNAL_4221a4b3_4_k_cu_b279d9004cuda3std3__47nulloptE:
	.zero		1
	.type		_ZN34_INTERNAL_4221a4b3_4_k_cu_b279d9004cuda3std6ranges3__45__cpo8distanceE,@object
	.size		_ZN34_INTERNAL_4221a4b3_4_k_cu_b279d9004cuda3std6ranges3__45__cpo8distanceE,(_ZN34_INTERNAL_4221a4b3_4_k_cu_b279d9006thrust24THRUST_300001_SM_1000_NS12placeholders2_6E - _ZN34_INTERNAL_4221a4b3_4_k_cu_b279d9004cuda3std6ranges3__45__cpo8distanceE)
_ZN34_INTERNAL_4221a4b3_4_k_cu_b279d9004cuda3std6ranges3__45__cpo8distanceE:
	.zero		1
	.type		_ZN34_INTERNAL_4221a4b3_4_k_cu_b279d9006thrust24THRUST_300001_SM_1000_NS12placeholders2_6E,@object
	.size		_ZN34_INTERNAL_4221a4b3_4_k_cu_b279d9006thrust24THRUST_300001_SM_1000_NS12placeholders2_6E,(_ZN34_INTERNAL_4221a4b3_4_k_cu_b279d9004cuda3std3__45__cpo4cendE - _ZN34_INTERNAL_4221a4b3_4_k_cu_b279d9006thrust24THRUST_300001_SM_1000_NS12placeholders2_6E)
_ZN34_INTERNAL_4221a4b3_4_k_cu_b279d9006thrust24THRUST_300001_SM_1000_NS12placeholders2_6E:
	.zero		1
	.type		_ZN34_INTERNAL_4221a4b3_4_k_cu_b279d9004cuda3std3__45__cpo4cendE,@object
	.size		_ZN34_INTERNAL_4221a4b3_4_k_cu_b279d9004cuda3std3__45__cpo4cendE,(_ZN34_INTERNAL_4221a4b3_4_k_cu_b279d9004cuda3std6ranges3__45__cpo4cendE - _ZN34_INTERNAL_4221a4b3_4_k_cu_b279d9004cuda3std3__45__cpo4cendE)
_ZN34_INTERNAL_4221a4b3_4_k_cu_b279d9004cuda3std3__45__cpo4cendE:
	.zero		1
	.type		_ZN34_INTERNAL_4221a4b3_4_k_cu_b279d9004cuda3std6ranges3__45__cpo4cendE,@object
	.size		_ZN34_INTERNAL_4221a4b3_4_k_cu_b279d9004cuda3std6ranges3__45__cpo4cendE,(_ZN34_INTERNAL_4221a4b3_4_k_cu_b279d9004cuda3std3__420unreachable_sentinelE - _ZN34_INTERNAL_4221a4b3_4_k_cu_b279d9004cuda3std6ranges3__45__cpo4cendE)
_ZN34_INTERNAL_4221a4b3_4_k_cu_b279d9004cuda3std6ranges3__45__cpo4cendE:
	.zero		1
	.type		_ZN34_INTERNAL_4221a4b3_4_k_cu_b279d9004cuda3std3__420unreachable_sentinelE,@object
	.size		_ZN34_INTERNAL_4221a4b3_4_k_cu_b279d9004cuda3std3__420unreachable_sentinelE,(_ZN34_INTERNAL_4221a4b3_4_k_cu_b279d9004cuda3std6ranges3__45__cpo5ssizeE - _ZN34_INTERNAL_4221a4b3_4_k_cu_b279d9004cuda3std3__420unreachable_sentinelE)
_ZN34_INTERNAL_4221a4b3_4_k_cu_b279d9004cuda3std3__420unreachable_sentinelE:
	.zero		1
	.type		_ZN34_INTERNAL_4221a4b3_4_k_cu_b279d9004cuda3std6ranges3__45__cpo5ssizeE,@object
	.size		_ZN34_INTERNAL_4221a4b3_4_k_cu_b279d9004cuda3std6ranges3__45__cpo5ssizeE,(_ZN34_INTERNAL_4221a4b3_4_k_cu_b279d9006thrust24THRUST_300001_SM_1000_NS12placeholders3_10E - _ZN34_INTERNAL_4221a4b3_4_k_cu_b279d9004cuda3std6ranges3__45__cpo5ssizeE)
_ZN34_INTERNAL_4221a4b3_4_k_cu_b279d9004cuda3std6ranges3__45__cpo5ssizeE:
	.zero		1
	.type		_ZN34_INTERNAL_4221a4b3_4_k_cu_b279d9006thrust24THRUST_300001_SM_1000_NS12placeholders3_10E,@object
	.size		_ZN34_INTERNAL_4221a4b3_4_k_cu_b279d9006thrust24THRUST_300001_SM_1000_NS12placeholders3_10E,(_ZN34_INTERNAL_4221a4b3_4_k_cu_b279d9004cuda3std3__45__cpo5crendE - _ZN34_INTERNAL_4221a4b3_4_k_cu_b279d9006thrust24THRUST_300001_SM_1000_NS12placeholders3_10E)
_ZN34_INTERNAL_4221a4b3_4_k_cu_b279d9006thrust24THRUST_300001_SM_1000_NS12placeholders3_10E:
	.zero		1
	.type		_ZN34_INTERNAL_4221a4b3_4_k_cu_b279d9004cuda3std3__45__cpo5crendE,@object
	.size		_ZN34_INTERNAL_4221a4b3_4_k_cu_b279d9004cuda3std3__45__cpo5crendE,(_ZN34_INTERNAL_4221a4b3_4_k_cu_b279d9004cuda3std6ranges3__45__cpo4prevE - _ZN34_INTERNAL_4221a4b3_4_k_cu_b279d9004cuda3std3__45__cpo5crendE)
_ZN34_INTERNAL_4221a4b3_4_k_cu_b279d9004cuda3std3__45__cpo5crendE:
	.zero		1
	.type		_ZN34_INTERNAL_4221a4b3_4_k_cu_b279d9004cuda3std6ranges3__45__cpo4prevE,@object
	.size		_ZN34_INTERNAL_4221a4b3_4_k_cu_b279d9004cuda3std6ranges3__45__cpo4prevE,(_ZN34_INTERNAL_4221a4b3_4_k_cu_b279d9004cuda3std6ranges3__45__cpo9iter_moveE - _ZN34_INTERNAL_4221a4b3_4_k_cu_b279d9004cuda3std6ranges3__45__cpo4prevE)
_ZN34_INTERNAL_4221a4b3_4_k_cu_b279d9004cuda3std6ranges3__45__cpo4prevE:
	.zero		1
	.type		_ZN34_INTERNAL_4221a4b3_4_k_cu_b279d9004cuda3std6ranges3__45__cpo9iter_moveE,@object
	.size		_ZN34_INTERNAL_4221a4b3_4_k_cu_b279d9004cuda3std6ranges3__45__cpo9iter_moveE,(_ZN34_INTERNAL_4221a4b3_4_k_cu_b279d9006thrust24THRUST_300001_SM_1000_NS12placeholders2_2E - _ZN34_INTERNAL_4221a4b3_4_k_cu_b279d9004cuda3std6ranges3__45__cpo9iter_moveE)
_ZN34_INTERNAL_4221a4b3_4_k_cu_b279d9004cuda3std6ranges3__45__cpo9iter_moveE:
	.zero		1
	.type		_ZN34_INTERNAL_4221a4b3_4_k_cu_b279d9006thrust24THRUST_300001_SM_1000_NS12placeholders2_2E,@object
	.size		_ZN34_INTERNAL_4221a4b3_4_k_cu_b279d9006thrust24THRUST_300001_SM_1000_NS12placeholders2_2E,(_ZN34_INTERNAL_4221a4b3_4_k_cu_b279d9006thrust24THRUST_300001_SM_1000_NS12placeholders2_4E - _ZN34_INTERNAL_4221a4b3_4_k_cu_b279d9006thrust24THRUST_300001_SM_1000_NS12placeholders2_2E)
_ZN34_INTERNAL_4221a4b3_4_k_cu_b279d9006thrust24THRUST_300001_SM_1000_NS12placeholders2_2E:
	.zero		1
	.type		_ZN34_INTERNAL_4221a4b3_4_k_cu_b279d9006thrust24THRUST_300001_SM_1000_NS12placeholders2_4E,@object
	.size		_ZN34_INTERNAL_4221a4b3_4_k_cu_b279d9006thrust24THRUST_300001_SM_1000_NS12placeholders2_4E,(_ZN34_INTERNAL_4221a4b3_4_k_cu_b279d9004cuda3std3__45__cpo3endE - _ZN34_INTERNAL_4221a4b3_4_k_cu_b279d9006thrust24THRUST_300001_SM_1000_NS12placeholders2_4E)
_ZN34_INTERNAL_4221a4b3_4_k_cu_b279d9006thrust24THRUST_300001_SM_1000_NS12placeholders2_4E:
	.zero		1
	.type		_ZN34_INTERNAL_4221a4b3_4_k_cu_b279d9004cuda3std3__45__cpo3endE,@object
	.size		_ZN34_INTERNAL_4221a4b3_4_k_cu_b279d9004cuda3std3__45__cpo3endE,(_ZN34_INTERNAL_4221a4b3_4_k_cu_b279d9004cuda3std6ranges3__45__cpo3endE - _ZN34_INTERNAL_4221a4b3_4_k_cu_b279d9004cuda3std3__45__cpo3endE)
_ZN34_INTERNAL_4221a4b3_4_k_cu_b279d9004cuda3std3__45__cpo3endE:
	.zero		1
	.type		_ZN34_INTERNAL_4221a4b3_4_k_cu_b279d9004cuda3std6ranges3__45__cpo3endE,@object
	.size		_ZN34_INTERNAL_4221a4b3_4_k_cu_b279d9004cuda3std6ranges3__45__cpo3endE,(_ZN34_INTERNAL_4221a4b3_4_k_cu_b279d9004cuda3std3__419piecewise_constructE - _ZN34_INTERNAL_4221a4b3_4_k_cu_b279d9004cuda3std6ranges3__45__cpo3endE)
_ZN34_INTERNAL_4221a4b3_4_k_cu_b279d9004cuda3std6ranges3__45__cpo3endE:
	.zero		1
	.type		_ZN34_INTERNAL_4221a4b3_4_k_cu_b279d9004cuda3std3__419piecewise_constructE,@object
	.size		_ZN34_INTERNAL_4221a4b3_4_k_cu_b279d9004cuda3std3__419piecewise_constructE,(_ZN34_INTERNAL_4221a4b3_4_k_cu_b279d9004cuda3std6ranges3__45__cpo5cdataE - _ZN34_INTERNAL_4221a4b3_4_k_cu_b279d9004cuda3std3__419piecewise_constructE)
_ZN34_INTERNAL_4221a4b3_4_k_cu_b279d9004cuda3std3__419piecewise_constructE:
	.zero		1
	.type		_ZN34_INTERNAL_4221a4b3_4_k_cu_b279d9004cuda3std6ranges3__45__cpo5cdataE,@object
	.size		_ZN34_INTERNAL_4221a4b3_4_k_cu_b279d9004cuda3std6ranges3__45__cpo5cdataE,(_ZN34_INTERNAL_4221a4b3_4_k_cu_b279d9006thrust24THRUST_300001_SM_1000_NS12placeholders2_8E - _ZN34_INTERNAL_4221a4b3_4_k_cu_b279d9004cuda3std6ranges3__45__cpo5cdataE)
_ZN34_INTERNAL_4221a4b3_4_k_cu_b279d9004cuda3std6ranges3__45__cpo5cdataE:
	.zero		1
	.type		_ZN34_INTERNAL_4221a4b3_4_k_cu_b279d9006thrust24THRUST_300001_SM_1000_NS12placeholders2_8E,@object
	.size		_ZN34_INTERNAL_4221a4b3_4_k_cu_b279d9006thrust24THRUST_300001_SM_1000_NS12placeholders2_8E,(_ZN34_INTERNAL_4221a4b3_4_k_cu_b279d9004cuda3std3__45__cpo4rendE - _ZN34_INTERNAL_4221a4b3_4_k_cu_b279d9006thrust24THRUST_300001_SM_1000_NS12placeholders2_8E)
_ZN34_INTERNAL_4221a4b3_4_k_cu_b279d9006thrust24THRUST_300001_SM_1000_NS12placeholders2_8E:
	.zero		1
	.type		_ZN34_INTERNAL_4221a4b3_4_k_cu_b279d9004cuda3std3__45__cpo4rendE,@object
	.size		_ZN34_INTERNAL_4221a4b3_4_k_cu_b279d9004cuda3std3__45__cpo4rendE,(_ZN34_INTERNAL_4221a4b3_4_k_cu_b279d9004cuda3std6ranges3__45__cpo9iter_swapE - _ZN34_INTERNAL_4221a4b3_4_k_cu_b279d9004cuda3std3__45__cpo4rendE)
_ZN34_INTERNAL_4221a4b3_4_k_cu_b279d9004cuda3std3__45__cpo4rendE:
	.zero		1
	.type		_ZN34_INTERNAL_4221a4b3_4_k_cu_b279d9004cuda3std6ranges3__45__cpo9iter_swapE,@object
	.size		_ZN34_INTERNAL_4221a4b3_4_k_cu_b279d9004cuda3std6ranges3__45__cpo9iter_swapE,(_ZN34_INTERNAL_4221a4b3_4_k_cu_b279d9004cuda3std3__48unexpectE - _ZN34_INTERNAL_4221a4b3_4_k_cu_b279d9004cuda3std6ranges3__45__cpo9iter_swapE)
_ZN34_INTERNAL_4221a4b3_4_k_cu_b279d9004cuda3std6ranges3__45__cpo9iter_swapE:
	.zero		1
	.type		_ZN34_INTERNAL_4221a4b3_4_k_cu_b279d9004cuda3std3__48unexpectE,@object
	.size		_ZN34_INTERNAL_4221a4b3_4_k_cu_b279d9004cuda3std3__48unexpectE,(_ZN34_INTERNAL_4221a4b3_4_k_cu_b279d9006thrust24THRUST_300001_SM_1000_NS6system6detail10sequential3seqE - _ZN34_INTERNAL_4221a4b3_4_k_cu_b279d9004cuda3std3__48unexpectE)
_ZN34_INTERNAL_4221a4b3_4_k_cu_b279d9004cuda3std3__48unexpectE:
	.zero		1
	.type		_ZN34_INTERNAL_4221a4b3_4_k_cu_b279d9006thrust24THRUST_300001_SM_1000_NS6system6detail10sequential3seqE,@object
	.size		_ZN34_INTERNAL_4221a4b3_4_k_cu_b279d9006thrust24THRUST_300001_SM_1000_NS6system6detail10sequential3seqE,(.L_42 - _ZN34_INTERNAL_4221a4b3_4_k_cu_b279d9006thrust24THRUST_300001_SM_1000_NS6system6detail10sequential3seqE)
_ZN34_INTERNAL_4221a4b3_4_k_cu_b279d9006thrust24THRUST_300001_SM_1000_NS6system6detail10sequential3seqE:
	.zero		1
.L_42:


//--------------------- .nv.shared._Z21pf_kernel_with_paramsPKfPK6float2S3_S0_PfS0_S0_S0_S0_S0_S0_S0_S0_S0_S0_S0_PKiffiifffffff --------------------------
	.section	.nv.shared._Z21pf_kernel_with_paramsPKfPK6float2S3_S0_PfS0_S0_S0_S0_S0_S0_S0_S0_S0_S0_S0_PKiffiifffffff,"aw",@nobits
	.sectionflags	@""
	.align	16
.nv.shared._Z21pf_kernel_with_paramsPKfPK6float2S3_S0_PfS0_S0_S0_S0_S0_S0_S0_S0_S0_S0_S0_PKiffiifffffff:
	.zero		9044


//--------------------- .nv.constant0._ZN3cub18CUB_300001_SM_10006detail11EmptyKernelIvEEvv --------------------------
	.section	.nv.constant0._ZN3cub18CUB_300001_SM_10006detail11EmptyKernelIvEEvv,"a",@progbits
	.sectionflags	@""
	.align	4
.nv.constant0._ZN3cub18CUB_300001_SM_10006detail11EmptyKernelIvEEvv:
	.zero		896


//--------------------- .nv.constant0._Z30update_curr_noise_if_accept_f2P6float2PKS_PKiffiii --------------------------
	.section	.nv.constant0._Z30update_curr_noise_if_accept_f2P6float2PKS_PKiffiii,"a",@progbits
	.sectionflags	@""
	.align	4
.nv.constant0._Z30update_curr_noise_if_accept_f2P6float2PKS_PKiffiii:
	.zero		940


//--------------------- .nv.constant0._Z23mh_accept_reject_kernelPKfPfS0_PKiS1_S1_S1_S1_S1_S1_S1_S1_S1_S1_S1_S0_S0_S0_S0_S0_S0_S0_S0_S0_S0_S0_PiS4_S1_iii --------------------------
	.section	.nv.constant0._Z23mh_accept_reject_kernelPKfPfS0_PKiS1_S1_S1_S1_S1_S1_S1_S1_S1_S1_S1_S0_S0_S0_S0_S0_S0_S0_S0_S0_S0_S0_PiS4_S1_iii,"a",@progbits
	.sectionflags	@""
	.align	4
.nv.constant0._Z23mh_accept_reject_kernelPKfPfS0_PKiS1_S1_S1_S1_S1_S1_S1_S1_S1_S1_S1_S0_S0_S0_S0_S0_S0_S0_S0_S0_S0_S0_PiS4_S1_iii:
	.zero		1140


//--------------------- .nv.constant0._Z21pf_kernel_with_paramsPKfPK6float2S3_S0_PfS0_S0_S0_S0_S0_S0_S0_S0_S0_S0_S0_PKiffiifffffff --------------------------
	.section	.nv.constant0._Z21pf_kernel_with_paramsPKfPK6float2S3_S0_PfS0_S0_S0_S0_S0_S0_S0_S0_S0_S0_S0_PKiffiifffffff,"a",@progbits
	.sectionflags	@""
	.align	4
.nv.constant0._Z21pf_kernel_with_paramsPKfPK6float2S3_S0_PfS0_S0_S0_S0_S0_S0_S0_S0_S0_S0_S0_PKiffiifffffff:
	.zero		1076


//--------------------- .nv.constant0._Z21propose_params_kernelPKfS0_S0_S0_S0_S0_S0_S0_S0_S0_S0_PfS1_S1_S1_S1_S1_S1_S1_S1_S1_S1_S0_Pii --------------------------
	.section	.nv.constant0._Z21propose_params_kernelPKfS0_S0_S0_S0_S0_S0_S0_S0_S0_S0_PfS1_S1_S1_S1_S1_S1_S1_S1_S1_S1_S0_Pii,"a",@progbits
	.sectionflags	@""
	.align	4
.nv.constant0._Z21propose_params_kernelPKfS0_S0_S0_S0_S0_S0_S0_S0_S0_S0_PfS1_S1_S1_S1_S1_S1_S1_S1_S1_S1_S0_Pii:
	.zero		1092


//--------------------- .nv.constant0._Z26compute_correlated_uniformPKfS0_Pfffii --------------------------
	.section	.nv.constant0._Z26compute_correlated_uniformPKfS0_Pfffii,"a",@progbits
	.sectionflags	@""
	.align	4
.nv.constant0._Z26compute_correlated_uniformPKfS0_Pfffii:
	.zero		936


//--------------------- .nv.constant0._Z24compute_correlated_noisePK6float2PKfS1_S3_PS_Pffflii --------------------------
	.section	.nv.constant0._Z24compute_correlated_noisePK6float2PKfS1_S3_PS_Pffflii,"a",@progbits
	.sectionflags	@""
	.align	4
.nv.constant0._Z24compute_correlated_noisePK6float2PKfS1_S3_PS_Pffflii:
	.zero		968


//--------------------- SYMBOLS --------------------------

	.type		.nv.reservedSmem.offset0,@object
	.size		.nv.reservedSmem.offset0,0x4
	.type		.nv.reservedSmem.cap,@object
	.size		.nv.reservedSmem.cap,0x4
